def attn_fwd(
    Q,
    K,
    V,
    Out,
    Lse,
    sm_scale,
    stride_qz,
    stride_qh,
    stride_qm,
    stride_qk,
    stride_kz,
    stride_kh,
    stride_kn,
    stride_kk,
    stride_vz,
    stride_vh,
    stride_vn,
    stride_vk,
    stride_oz,
    stride_oh,
    stride_om,
    stride_ok,
    seqlen_q,
    seqlen_k,
    BLOCK_M: tl.constexpr,
    BLOCK_N: tl.constexpr,
    HEAD_DIM: tl.constexpr,
    CAUSAL: tl.constexpr,
):
    start_m = tl.program_id(0)
    off_hz = tl.program_id(1)
    q_off = off_hz * stride_qh
    k_off = off_hz * stride_kh
    v_off = off_hz * stride_vh
    offs_m = start_m * BLOCK_M + tl.arange(0, BLOCK_M)
    offs_d = tl.arange(0, HEAD_DIM)
    offs_n = tl.arange(0, BLOCK_N)
    q_ptrs = Q + q_off + offs_m[:, None] * stride_qm + offs_d[None, :] * stride_qk
    k_ptrs = K + k_off + offs_d[:, None] * stride_kk + offs_n[None, :] * stride_kn
    v_ptrs = V + v_off + offs_n[:, None] * stride_vn + offs_d[None, :] * stride_vk
    m_i = tl.full([BLOCK_M], float("-inf"), dtype=tl.float32)
    l_i = tl.zeros([BLOCK_M], dtype=tl.float32) + 1.0
    acc = tl.zeros([BLOCK_M, HEAD_DIM], dtype=tl.float32)
    q = tl.load(q_ptrs)
    acc, l_i, m_i = _attn_fwd_inner(
        acc,
        l_i,
        m_i,
        q,
        k_ptrs,
        v_ptrs,
        sm_scale,
        stride_kn,
        stride_vn,
        start_m,
        seqlen_k,
        BLOCK_M,
        BLOCK_N,
        HEAD_DIM,
        CAUSAL,
    )
    acc = acc / l_i[:, None]
    lse = m_i + tl.math.log2(l_i) / 1.4426950408889634
    o_ptrs = (
        Out
        + off_hz * stride_oh
        + offs_m[:, None] * stride_om
        + offs_d[None, :] * stride_ok
    )
    tl.store(o_ptrs, acc.to(Out.dtype.element_ty))
    tl.store(Lse + off_hz * seqlen_q + offs_m, lse)

# config = {"BLOCK_M": 64, "BLOCK_N": 128, "HEAD_DIM": 256, "arch": "sm_80", "causal": true, "dtype": "fp16", "num_stages": 2, "num_warps": 8}
# arch = sm_80


// ===== COMPILED SASS (sm_80) =====

	.target	sm_80

	.elftype	@"ET_EXEC"


//--------------------- .note.nv.tkinfo           --------------------------
	.section	.note.nv.tkinfo,"",@"SHT_NOTE"
	.sectionflags	@"SHF_NOTE_NV_TKINFO"
	.tkinfo
        /*0018*/ 	.word	0x00000002
        /*0030*/ 	.string	""
        /*0030*/ 	.string	"ptxas"
        /*0030*/ 	.string	"Cuda compilation tools, release 13.0, V13.0.88"
        /*0030*/ 	.string	"Build cuda_13.0.r13.0/compiler.36424714_0"
        /*0030*/ 	.string	"-v  -suppress-debug-info  -lineinfo  -arch sm_80 "



//--------------------- .note.nv.cuinfo           --------------------------
	.section	.note.nv.cuinfo,"",@"SHT_NOTE"
	.sectionflags	@"SHF_NOTE_NV_CUINFO"
        /*0018*/ 	.short	0x0002
        /*001a*/ 	.short	0x0050
        /*001c*/ 	.short	0x0082
	.zero		2


//--------------------- .nv.info                  --------------------------
	.section	.nv.info,"",@"SHT_CUDA_INFO"
	.align	4


	//----- nvinfo : EIATTR_REGCOUNT
	.align		4
        /*0000*/ 	.byte	0x04, 0x2f
        /*0002*/ 	.short	(.L_2 - .L_1)
	.align		4
.L_1:
        /*0004*/ 	.word	index@(attn_fwd)
        /*0008*/ 	.word	0x000000ff


	//----- nvinfo : EIATTR_FRAME_SIZE
	.align		4
.L_2:
        /*000c*/ 	.byte	0x04, 0x11
        /*000e*/ 	.short	(.L_4 - .L_3)
	.align		4
.L_3:
        /*0010*/ 	.word	index@(attn_fwd)
        /*0014*/ 	.word	0x000008a8


	//----- nvinfo : EIATTR_MIN_STACK_SIZE
	.align		4
.L_4:
        /*0018*/ 	.byte	0x04, 0x12
        /*001a*/ 	.short	(.L_6 - .L_5)
	.align		4
.L_5:
        /*001c*/ 	.word	index@(attn_fwd)
        /*0020*/ 	.word	0x000008a8
.L_6:


//--------------------- .nv.info.attn_fwd         --------------------------
	.section	.nv.info.attn_fwd,"",@"SHT_CUDA_INFO"
	.sectionflags	@""
	.align	4


	//----- nvinfo : EIATTR_CUDA_API_VERSION
	.align		4
        /*0000*/ 	.byte	0x04, 0x37
        /*0002*/ 	.short	(.L_8 - .L_7)
.L_7:
        /*0004*/ 	.word	0x00000082


	//----- nvinfo : EIATTR_SW2861232_WAR
	.align		4
.L_8:
        /*0008*/ 	.byte	0x01, 0x35
	.zero		2


	//----- nvinfo : EIATTR_PARAM_CBANK
	.align		4
        /*000c*/ 	.byte	0x04, 0x0a
        /*000e*/ 	.short	(.L_10 - .L_9)
	.align		4
.L_9:
        /*0010*/ 	.word	index@(.nv.constant0.attn_fwd)
        /*0014*/ 	.short	0x0160
        /*0016*/ 	.short	0x0088


	//----- nvinfo : EIATTR_CBANK_PARAM_SIZE
	.align		4
.L_10:
        /*0018*/ 	.byte	0x03, 0x19
        /*001a*/ 	.short	0x0088


	//----- nvinfo : EIATTR_KPARAM_INFO
	.align		4
        /*001c*/ 	.byte	0x04, 0x17
        /*001e*/ 	.short	(.L_12 - .L_11)
.L_11:
        /*0020*/ 	.word	0x00000000
        /*0024*/ 	.short	0x0019
        /*0026*/ 	.short	0x0080
        /*0028*/ 	.byte	0x00, 0xf4, 0x21, 0x00


	//----- nvinfo : EIATTR_KPARAM_INFO
	.align		4
.L_12:
        /*002c*/ 	.byte	0x04, 0x17
        /*002e*/ 	.short	(.L_14 - .L_13)
.L_13:
        /*0030*/ 	.word	0x00000000
        /*0034*/ 	.short	0x0018
        /*0036*/ 	.short	0x0078
        /*0038*/ 	.byte	0x00, 0xf4, 0x21, 0x00


	//----- nvinfo : EIATTR_KPARAM_INFO
	.align		4
.L_14:
        /*003c*/ 	.byte	0x04, 0x17
        /*003e*/ 	.short	(.L_16 - .L_15)
.L_15:
        /*0040*/ 	.word	0x00000000
        /*0044*/ 	.short	0x0017
        /*0046*/ 	.short	0x0070
        /*0048*/ 	.byte	0x00, 0xf0, 0x11, 0x00


	//----- nvinfo : EIATTR_KPARAM_INFO
	.align		4
.L_16:
        /*004c*/ 	.byte	0x04, 0x17
        /*004e*/ 	.short	(.L_18 - .L_17)
.L_17:
        /*0050*/ 	.word	0x00000000
        /*0054*/ 	.short	0x0016
        /*0056*/ 	.short	0x006c
        /*0058*/ 	.byte	0x00, 0xf0, 0x11, 0x00


	//----- nvinfo : EIATTR_KPARAM_INFO
	.align		4
.L_18:
        /*005c*/ 	.byte	0x04, 0x17
        /*005e*/ 	.short	(.L_20 - .L_19)
.L_19:
        /*0060*/ 	.word	0x00000000
        /*0064*/ 	.short	0x0015
        /*0066*/ 	.short	0x0068
        /*0068*/ 	.byte	0x00, 0xf0, 0x11, 0x00


	//----- nvinfo : EIATTR_KPARAM_INFO
	.align		4
.L_20:
        /*006c*/ 	.byte	0x04, 0x17
        /*006e*/ 	.short	(.L_22 - .L_21)
.L_21:
        /*0070*/ 	.word	0x00000000
        /*0074*/ 	.short	0x0014
        /*0076*/ 	.short	0x0064
        /*0078*/ 	.byte	0x00, 0xf0, 0x11, 0x00


	//----- nvinfo : EIATTR_KPARAM_INFO
	.align		4
.L_22:
        /*007c*/ 	.byte	0x04, 0x17
        /*007e*/ 	.short	(.L_24 - .L_23)
.L_23:
        /*0080*/ 	.word	0x00000000
        /*0084*/ 	.short	0x0013
        /*0086*/ 	.short	0x0060
        /*0088*/ 	.byte	0x00, 0xf0, 0x11, 0x00


	//----- nvinfo : EIATTR_KPARAM_INFO
	.align		4
.L_24:
        /*008c*/ 	.byte	0x04, 0x17
        /*008e*/ 	.short	(.L_26 - .L_25)
.L_25:
        /*0090*/ 	.word	0x00000000
        /*0094*/ 	.short	0x0012
        /*0096*/ 	.short	0x005c
        /*0098*/ 	.byte	0x00, 0xf0, 0x11, 0x00


	//----- nvinfo : EIATTR_KPARAM_INFO
	.align		4
.L_26:
        /*009c*/ 	.byte	0x04, 0x17
        /*009e*/ 	.short	(.L_28 - .L_27)
.L_27:
        /*00a0*/ 	.word	0x00000000
        /*00a4*/ 	.short	0x0011
        /*00a6*/ 	.short	0x0058
        /*00a8*/ 	.byte	0x00, 0xf0, 0x11, 0x00


	//----- nvinfo : EIATTR_KPARAM_INFO
	.align		4
.L_28:
        /*00ac*/ 	.byte	0x04, 0x17
        /*00ae*/ 	.short	(.L_30 - .L_29)
.L_29:
        /*00b0*/ 	.word	0x00000000
        /*00b4*/ 	.short	0x0010
        /*00b6*/ 	.short	0x0054
        /*00b8*/ 	.byte	0x00, 0xf0, 0x11, 0x00


	//----- nvinfo : EIATTR_KPARAM_INFO
	.align		4
.L_30:
        /*00bc*/ 	.byte	0x04, 0x17
        /*00be*/ 	.short	(.L_32 - .L_31)
.L_31:
        /*00c0*/ 	.word	0x00000000
        /*00c4*/ 	.short	0x000f
        /*00c6*/ 	.short	0x0050
        /*00c8*/ 	.byte	0x00, 0xf0, 0x11, 0x00


	//----- nvinfo : EIATTR_KPARAM_INFO
	.align		4
.L_32:
        /*00cc*/ 	.byte	0x04, 0x17
        /*00ce*/ 	.short	(.L_34 - .L_33)
.L_33:
        /*00d0*/ 	.word	0x00000000
        /*00d4*/ 	.short	0x000e
        /*00d6*/ 	.short	0x004c
        /*00d8*/ 	.byte	0x00, 0xf0, 0x11, 0x00


	//----- nvinfo : EIATTR_KPARAM_INFO
	.align		4
.L_34:
        /*00dc*/ 	.byte	0x04, 0x17
        /*00de*/ 	.short	(.L_36 - .L_35)
.L_35:
        /*00e0*/ 	.word	0x00000000
        /*00e4*/ 	.short	0x000d
        /*00e6*/ 	.short	0x0048
        /*00e8*/ 	.byte	0x00, 0xf0, 0x11, 0x00


	//----- nvinfo : EIATTR_KPARAM_INFO
	.align		4
.L_36:
        /*00ec*/ 	.byte	0x04, 0x17
        /*00ee*/ 	.short	(.L_38 - .L_37)
.L_37:
        /*00f0*/ 	.word	0x00000000
        /*00f4*/ 	.short	0x000c
        /*00f6*/ 	.short	0x0044
        /*00f8*/ 	.byte	0x00, 0xf0, 0x11, 0x00


	//----- nvinfo : EIATTR_KPARAM_INFO
	.align		4
.L_38:
        /*00fc*/ 	.byte	0x04, 0x17
        /*00fe*/ 	.short	(.L_40 - .L_39)
.L_39:
        /*0100*/ 	.word	0x00000000
        /*0104*/ 	.short	0x000b
        /*0106*/ 	.short	0x0040
        /*0108*/ 	.byte	0x00, 0xf0, 0x11, 0x00


	//----- nvinfo : EIATTR_KPARAM_INFO
	.align		4
.L_40:
        /*010c*/ 	.byte	0x04, 0x17
        /*010e*/ 	.short	(.L_42 - .L_41)
.L_41:
        /*0110*/ 	.word	0x00000000
        /*0114*/ 	.short	0x000a
        /*0116*/ 	.short	0x003c
        /*0118*/ 	.byte	0x00, 0xf0, 0x11, 0x00


	//----- nvinfo : EIATTR_KPARAM_INFO
	.align		4
.L_42:
        /*011c*/ 	.byte	0x04, 0x17
        /*011e*/ 	.short	(.L_44 - .L_43)
.L_43:
        /*0120*/ 	.word	0x00000000
        /*0124*/ 	.short	0x0009
        /*0126*/ 	.short	0x0038
        /*0128*/ 	.byte	0x00, 0xf0, 0x11, 0x00


	//----- nvinfo : EIATTR_KPARAM_INFO
	.align		4
.L_44:
        /*012c*/ 	.byte	0x04, 0x17
        /*012e*/ 	.short	(.L_46 - .L_45)
.L_45:
        /*0130*/ 	.word	0x00000000
        /*0134*/ 	.short	0x0008
        /*0136*/ 	.short	0x0034
        /*0138*/ 	.byte	0x00, 0xf0, 0x11, 0x00


	//----- nvinfo : EIATTR_KPARAM_INFO
	.align		4
.L_46:
        /*013c*/ 	.byte	0x04, 0x17
        /*013e*/ 	.short	(.L_48 - .L_47)
.L_47:
        /*0140*/ 	.word	0x00000000
        /*0144*/ 	.short	0x0007
        /*0146*/ 	.short	0x0030
        /*0148*/ 	.byte	0x00, 0xf0, 0x11, 0x00


	//----- nvinfo : EIATTR_KPARAM_INFO
	.align		4
.L_48:
        /*014c*/ 	.byte	0x04, 0x17
        /*014e*/ 	.short	(.L_50 - .L_49)
.L_49:
        /*0150*/ 	.word	0x00000000
        /*0154*/ 	.short	0x0006
        /*0156*/ 	.short	0x002c
        /*0158*/ 	.byte	0x00, 0xf0, 0x11, 0x00


	//----- nvinfo : EIATTR_KPARAM_INFO
	.align		4
.L_50:
        /*015c*/ 	.byte	0x04, 0x17
        /*015e*/ 	.short	(.L_52 - .L_51)
.L_51:
        /*0160*/ 	.word	0x00000000
        /*0164*/ 	.short	0x0005
        /*0166*/ 	.short	0x0028
        /*0168*/ 	.byte	0x00, 0xf0, 0x11, 0x00


	//----- nvinfo : EIATTR_KPARAM_INFO
	.align		4
.L_52:
        /*016c*/ 	.byte	0x04, 0x17
        /*016e*/ 	.short	(.L_54 - .L_53)
.L_53:
        /*0170*/ 	.word	0x00000000
        /*0174*/ 	.short	0x0004
        /*0176*/ 	.short	0x0020
        /*0178*/ 	.byte	0x00, 0xf4, 0x21, 0x00


	//----- nvinfo : EIATTR_KPARAM_INFO
	.align		4
.L_54:
        /*017c*/ 	.byte	0x04, 0x17
        /*017e*/ 	.short	(.L_56 - .L_55)
.L_55:
        /*0180*/ 	.word	0x00000000
        /*0184*/ 	.short	0x0003
        /*0186*/ 	.short	0x0018
        /*0188*/ 	.byte	0x00, 0xf4, 0x21, 0x00


	//----- nvinfo : EIATTR_KPARAM_INFO
	.align		4
.L_56:
        /*018c*/ 	.byte	0x04, 0x17
        /*018e*/ 	.short	(.L_58 - .L_57)
.L_57:
        /*0190*/ 	.word	0x00000000
        /*0194*/ 	.short	0x0002
        /*0196*/ 	.short	0x0010
        /*0198*/ 	.byte	0x00, 0xf4, 0x21, 0x00


	//----- nvinfo : EIATTR_KPARAM_INFO
	.align		4
.L_58:
        /*019c*/ 	.byte	0x04, 0x17
        /*019e*/ 	.short	(.L_60 - .L_59)
.L_59:
        /*01a0*/ 	.word	0x00000000
        /*01a4*/ 	.short	0x0001
        /*01a6*/ 	.short	0x0008
        /*01a8*/ 	.byte	0x00, 0xf4, 0x21, 0x00


	//----- nvinfo : EIATTR_KPARAM_INFO
	.align		4
.L_60:
        /*01ac*/ 	.byte	0x04, 0x17
        /*01ae*/ 	.short	(.L_62 - .L_61)
.L_61:
        /*01b0*/ 	.word	0x00000000
        /*01b4*/ 	.short	0x0000
        /*01b6*/ 	.short	0x0000
        /*01b8*/ 	.byte	0x00, 0xf4, 0x21, 0x00


	//----- nvinfo : EIATTR_MAXREG_COUNT
	.align		4
.L_62:
        /*01bc*/ 	.byte	0x03, 0x1b
        /*01be*/ 	.short	0x00ff


	//----- nvinfo : EIATTR_NUM_BARRIERS
	.align		4
        /*01c0*/ 	.byte	0x02, 0x4c
        /*01c2*/ 	.byte	0x01
	.zero		1


	//----- nvinfo : EIATTR_ANNOTATIONS
	.align		4
        /*01c4*/ 	.byte	0x04, 0x55
        /*01c6*/ 	.short	(.L_64 - .L_63)


	//   ....[0]....
.L_63:
        /*01c8*/ 	.word	0x00000001
        /*01cc*/ 	.byte	0x00, 0x14, 0x00, 0x00, 0x01, 0x00, 0x00, 0x00, 0x10, 0x14, 0x00, 0x00, 0x01, 0x00, 0x00, 0x00
        /* <DEDUP_REMOVED lines=294> */
        /*143c*/ 	.byte	0x30, 0xef, 0x00, 0x00


	//----- nvinfo : EIATTR_MERCURY_ISA_VERSION
	.align		4
.L_64:
        /*1440*/ 	.byte	0x03, 0x5f
        /*1442*/ 	.short	0x0000


	//----- nvinfo : EIATTR_COOP_GROUP_MASK_REGIDS
	.align		4
        /*1444*/ 	.byte	0x04, 0x29
        /*1446*/ 	.short	(.L_66 - .L_65)


	//   ....[0]....
.L_65:
        /*1448*/ 	.word	0xffffffff


	//   ....[1]....
        /*144c*/ 	.word	0xffffffff


	//   ....[2]....
        /*1450*/ 	.word	0xffffffff


	//   ....[3]....
        /*1454*/ 	.word	0xffffffff


	//   ....[4]....
        /*1458*/ 	.word	0xffffffff


	//   ....[5]....
        /*145c*/ 	.word	0xffffffff


	//   ....[6]....
        /*1460*/ 	.word	0xffffffff


	//   ....[7]....
        /*1464*/ 	.word	0xffffffff


	//   ....[8]....
        /*1468*/ 	.word	0xffffffff


	//   ....[9]....
        /*146c*/ 	.word	0xffffffff


	//   ....[10]....
        /*1470*/ 	.word	0xffffffff


	//   ....[11]....
        /*1474*/ 	.word	0xffffffff


	//   ....[12]....
        /*1478*/ 	.word	0xffffffff


	//   ....[13]....
        /*147c*/ 	.word	0xffffffff


	//   ....[14]....
        /*1480*/ 	.word	0xffffffff


	//   ....[15]....
        /*1484*/ 	.word	0xffffffff


	//   ....[16]....
        /*1488*/ 	.word	0xffffffff


	//   ....[17]....
        /*148c*/ 	.word	0xffffffff


	//   ....[18]....
        /*1490*/ 	.word	0xffffffff


	//   ....[19]....
        /*1494*/ 	.word	0xffffffff


	//   ....[20]....
        /*1498*/ 	.word	0xffffffff


	//   ....[21]....
        /*149c*/ 	.word	0xffffffff


	//   ....[22]....
        /*14a0*/ 	.word	0xffffffff


	//   ....[23]....
        /*14a4*/ 	.word	0xffffffff


	//   ....[24]....
        /*14a8*/ 	.word	0xffffffff


	//   ....[25]....
        /*14ac*/ 	.word	0xffffffff


	//   ....[26]....
        /*14b0*/ 	.word	0xffffffff


	//   ....[27]....
        /*14b4*/ 	.word	0xffffffff


	//   ....[28]....
        /*14b8*/ 	.word	0xffffffff


	//   ....[29]....
        /*14bc*/ 	.word	0xffffffff


	//   ....[30]....
        /*14c0*/ 	.word	0xffffffff


	//   ....[31]....
        /*14c4*/ 	.word	0xffffffff


	//   ....[32]....
        /*14c8*/ 	.word	0xffffffff


	//   ....[33]....
        /*14cc*/ 	.word	0xffffffff


	//   ....[34]....
        /*14d0*/ 	.word	0xffffffff


	//   ....[35]....
        /*14d4*/ 	.word	0xffffffff


	//   ....[36]....
        /*14d8*/ 	.word	0xffffffff


	//   ....[37]....
        /*14dc*/ 	.word	0xffffffff


	//   ....[38]....
        /*14e0*/ 	.word	0xffffffff


	//   ....[39]....
        /*14e4*/ 	.word	0xffffffff


	//   ....[40]....
        /*14e8*/ 	.word	0xffffffff


	//   ....[41]....
        /*14ec*/ 	.word	0xffffffff


	//   ....[42]....
        /*14f0*/ 	.word	0xffffffff


	//   ....[43]....
        /*14f4*/ 	.word	0xffffffff


	//----- nvinfo : EIATTR_COOP_GROUP_INSTR_OFFSETS
	.align		4
.L_66:
        /*14f8*/ 	.byte	0x04, 0x28
        /*14fa*/ 	.short	(.L_68 - .L_67)


	//   ....[0]....
.L_67:
        /*14fc*/ 	.word	0x00009ea0


	//   ....[1]....
        /*1500*/ 	.word	0x00009eb0


	//   ....[2]....
        /*1504*/ 	.word	0x00009ec0


	//   ....[3]....
        /*1508*/ 	.word	0x00009ed0


	//   ....[4]....
        /*150c*/ 	.word	0x00009ee0


	//   ....[5]....
        /*1510*/ 	.word	0x00009ef0


	//   ....[6]....
        /*1514*/ 	.word	0x00009f90


	//   ....[7]....
        /*1518*/ 	.word	0x00009fb0


	//   ....[8]....
        /*151c*/ 	.word	0x0000a010


	//   ....[9]....
        /*1520*/ 	.word	0x0000a020


	//   ....[10]....
        /*1524*/ 	.word	0x0000a030


	//   ....[11]....
        /*1528*/ 	.word	0x0000a040


	//   ....[12]....
        /*152c*/ 	.word	0x0000a050


	//   ....[13]....
        /*1530*/ 	.word	0x0000a060


	//   ....[14]....
        /*1534*/ 	.word	0x0000a0a0


	//   ....[15]....
        /*1538*/ 	.word	0x0000a0c0


	//   ....[16]....
        /*153c*/ 	.word	0x0000a4d0


	//   ....[17]....
        /*1540*/ 	.word	0x0000a4e0


	//   ....[18]....
        /*1544*/ 	.word	0x0000a510


	//   ....[19]....
        /*1548*/ 	.word	0x0000a520


	//   ....[20]....
        /*154c*/ 	.word	0x0000a550


	//   ....[21]....
        /*1550*/ 	.word	0x0000a560


	//   ....[22]....
        /*1554*/ 	.word	0x0000aa20


	//   ....[23]....
        /*1558*/ 	.word	0x0000ad00


	//   ....[24]....
        /*155c*/ 	.word	0x0000ad70


	//   ....[25]....
        /*1560*/ 	.word	0x0000ade0


	//   ....[26]....
        /*1564*/ 	.word	0x0000ae00


	//   ....[27]....
        /*1568*/ 	.word	0x0000ae50


	//   ....[28]....
        /*156c*/ 	.word	0x0000af50


	//   ....[29]....
        /*1570*/ 	.word	0x0000b020


	//   ....[30]....
        /*1574*/ 	.word	0x0000b060


	//   ....[31]....
        /*1578*/ 	.word	0x0000b070


	//   ....[32]....
        /*157c*/ 	.word	0x0000b090


	//   ....[33]....
        /*1580*/ 	.word	0x0000b0c0


	//   ....[34]....
        /*1584*/ 	.word	0x0000b0e0


	//   ....[35]....
        /*1588*/ 	.word	0x0000b0f0


	//   ....[36]....
        /*158c*/ 	.word	0x0000b110


	//   ....[37]....
        /*1590*/ 	.word	0x0000b120


	//   ....[38]....
        /*1594*/ 	.word	0x0000b610


	//   ....[39]....
        /*1598*/ 	.word	0x0000b620


	//   ....[40]....
        /*159c*/ 	.word	0x0000b650


	//   ....[41]....
        /*15a0*/ 	.word	0x0000b660


	//   ....[42]....
        /*15a4*/ 	.word	0x0000b690


	//   ....[43]....
        /*15a8*/ 	.word	0x0000b6a0


	//----- nvinfo : EIATTR_EXIT_INSTR_OFFSETS
	.align		4
.L_68:
        /*15ac*/ 	.byte	0x04, 0x1c
        /*15ae*/ 	.short	(.L_70 - .L_69)


	//   ....[0]....
.L_69:
        /*15b0*/ 	.word	0x000127c0


	//   ....[1]....
        /*15b4*/ 	.word	0x00012860


	//----- nvinfo : EIATTR_REQNTID
	.align		4
.L_70:
        /*15b8*/ 	.byte	0x04, 0x10
        /*15ba*/ 	.short	(.L_72 - .L_71)
.L_71:
        /*15bc*/ 	.word	0x00000100
        /*15c0*/ 	.word	0x00000001
        /*15c4*/ 	.word	0x00000001


	//----- nvinfo : EIATTR_CRS_STACK_SIZE
	.align		4
.L_72:
        /*15c8*/ 	.byte	0x04, 0x1e
        /*15ca*/ 	.short	(.L_74 - .L_73)
.L_73:
        /*15cc*/ 	.word	0x00000000
.L_74:


//--------------------- .nv.callgraph             --------------------------
	.section	.nv.callgraph,"",@"SHT_CUDA_CALLGRAPH"
	.align	4
	.sectionentsize	8
	.align		4
        /*0000*/ 	.word	0x00000000
	.align		4
        /*0004*/ 	.word	0xffffffff
	.align		4
        /*0008*/ 	.word	0x00000000
	.align		4
        /*000c*/ 	.word	0xfffffffe
	.align		4
        /*0010*/ 	.word	0x00000000
	.align		4
        /*0014*/ 	.word	0xfffffffd
	.align		4
        /*0018*/ 	.word	0x00000000
	.align		4
        /*001c*/ 	.word	0xfffffffc


//--------------------- .nv.rel.action            --------------------------
	.section	.nv.rel.action,"",@"SHT_CUDA_RELOCINFO"
	.align	8
	.sectionentsize	8
        /*0000*/ 	.byte	0x73, 0x00, 0x00, 0x00, 0x00, 0x00, 0x00, 0x00, 0x00, 0x00, 0x00, 0x11, 0x25, 0x00, 0x05, 0x36


//--------------------- .nv.constant4             --------------------------
	.section	.nv.constant4,"a",@progbits
	.align	8
	.align		8
.nv.constant4:
        /*0000*/ 	.dword	_$_str


//--------------------- .nv.constant0.attn_fwd    --------------------------
	.section	.nv.constant0.attn_fwd,"a",@progbits
	.sectionflags	@""
	.align	4
.nv.constant0.attn_fwd:
	.zero		488


//--------------------- .text.attn_fwd            --------------------------
	.section	.text.attn_fwd,"ax",@progbits
	.sectioninfo	@"SHI_REGISTERS=255"
	.align	128
        .global         attn_fwd
        .type           attn_fwd,@function
        .size           attn_fwd,(.L_x_21 - attn_fwd)
        .other          attn_fwd,@"STO_CUDA_ENTRY STV_DEFAULT"
attn_fwd:
.text.attn_fwd:
[----:B------:R-:W-:Y:S02]  /*0000*/  IMAD.MOV.U32 R1, RZ, RZ, c[0x0][0x28] ;  /* 0x00000a00ff017624 */ /* 0x000fe400078e00ff */
[----:B------:R-:W0:Y:S01]  /*0010*/  S2R R20, SR_CTAID.X ;  /* 0x0000000000147919 */ /* 0x000e220000002500 */
[----:B------:R-:W-:Y:S01]  /*0020*/  IMAD.MOV.U32 R4, RZ, RZ, c[0x0][0x198] ;  /* 0x00006600ff047624 */ /* 0x000fe200078e00ff */
[----:B------:R-:W-:Y:S01]  /*0030*/  ULDC.64 UR6, c[0x0][0x118] ;  /* 0x0000460000067ab9 */ /* 0x000fe20000000a00 */
[----:B------:R-:W-:Y:S01]  /*0040*/  IADD3 R1, R1, -0x8a8, RZ ;  /* 0xfffff75801017810 */ /* 0x000fe20007ffe0ff */
[----:B------:R-:W1:Y:S04]  /*0050*/  S2R R113, SR_TID.X ;  /* 0x0000000000717919 */ /* 0x000e680000002100 */
[----:B------:R-:W2:Y:S01]  /*0060*/  S2R R114, SR_CTAID.Y ;  /* 0x0000000000727919 */ /* 0x000ea20000002600 */
[----:B0-----:R-:W-:Y:S01]  /*0070*/  IMAD.SHL.U32 R20, R20, 0x40, RZ ;  /* 0x0000004014147824 */ /* 0x001fe200078e00ff */
[----:B-1----:R-:W-:-:S04]  /*0080*/  SHF.R.U32.HI R0, RZ, 0x6, R113 ;  /* 0x00000006ff007819 */ /* 0x002fc80000011671 */
[----:B------:R-:W-:Y:S02]  /*0090*/  LOP3.LUT R3, R20, 0x3f, R113, 0xf8, !PT ;  /* 0x0000003f14037812 */ /* 0x000fe400078ef871 */
[----:B------:R-:W-:Y:S01]  /*00a0*/  SGXT.U32 R2, R0, 0x2 ;  /* 0x000000020002781a */ /* 0x000fe20000000000 */
[----:B--2---:R-:W-:Y:S02]  /*00b0*/  IMAD R0, R114, c[0x0][0x190], RZ ;  /* 0x0000640072007a24 */ /* 0x004fe400078e02ff */
[----:B------:R-:W-:Y:S02]  /*00c0*/  IMAD R3, R3, c[0x0][0x194], RZ ;  /* 0x0000650003037a24 */ /* 0x000fe400078e02ff */
[----:B------:R-:W-:Y:S01]  /*00d0*/  IMAD R7, R2, c[0x0][0x198], RZ ;  /* 0x0000660002077a24 */ /* 0x000fe200078e02ff */
[C---:B------:R-:W-:Y:S01]  /*00e0*/  SHF.L.U32 R2, R0.reuse, 0x1, RZ ;  /* 0x0000000100027819 */ /* 0x040fe200000006ff */
[----:B------:R-:W-:Y:S02]  /*00f0*/  IMAD.SHL.U32 R5, R3, 0x2, RZ ;  /* 0x0000000203057824 */ /* 0x000fe400078e00ff */
[----:B------:R-:W-:-:S03]  /*0100*/  IMAD.HI R0, R0, 0x2, RZ ;  /* 0x0000000200007827 */ /* 0x000fc600078e02ff */
[----:B------:R-:W-:Y:S01]  /*0110*/  IADD3 R2, P0, P1, R5, c[0x0][0x160], R2 ;  /* 0x0000580005027a10 */ /* 0x000fe2000791e002 */
[----:B------:R-:W-:-:S04]  /*0120*/  IMAD.HI R3, R3, 0x2, RZ ;  /* 0x0000000203037827 */ /* 0x000fc800078e02ff */
[C---:B------:R-:W-:Y:S01]  /*0130*/  IMAD R11, R4.reuse, 0x4, R7 ;  /* 0x00000004040b7824 */ /* 0x040fe200078e0207 */
[----:B------:R-:W-:Y:S02]  /*0140*/  IADD3.X R0, R3, c[0x0][0x164], R0, P0, P1 ;  /* 0x0000590003007a10 */ /* 0x000fe400007e2400 */
[----:B------:R-:W-:Y:S01]  /*0150*/  LEA R8, P0, R7, R2, 0x1 ;  /* 0x0000000207087211 */ /* 0x000fe200078008ff */
[----:B------:R-:W-:-:S03]  /*0160*/  IMAD R5, R4, 0x4, R11 ;  /* 0x0000000404057824 */ /* 0x000fc600078e020b */
[----:B------:R-:W-:Y:S02]  /*0170*/  LEA.HI.X.SX32 R9, R7, R0, 0x1, P0 ;  /* 0x0000000007097211 */ /* 0x000fe400000f0eff */
[C---:B------:R-:W-:Y:S02]  /*0180*/  LEA R7, R4.reuse, R5, 0x2 ;  /* 0x0000000504077211 */ /* 0x040fe400078e10ff */
[-C--:B------:R-:W-:Y:S01]  /*0190*/  LEA R10, P0, R11, R2.reuse, 0x1 ;  /* 0x000000020b0a7211 */ /* 0x080fe200078008ff */
[----:B------:R0:W2:Y:S01]  /*01a0*/  LDG.E.U16 R3, [R8.64] ;  /* 0x0000000608037981 */ /* 0x0000a2000c1e1500 */
[----:B------:R-:W-:Y:S01]  /*01b0*/  LEA R12, P1, R5, R2, 0x1 ;  /* 0x00000002050c7211 */ /* 0x000fe200078208ff */
[C---:B------:R-:W-:Y:S01]  /*01c0*/  IMAD R17, R4.reuse, 0x4, R7 ;  /* 0x0000000404117824 */ /* 0x040fe200078e0207 */
[----:B------:R-:W-:Y:S02]  /*01d0*/  LEA.HI.X.SX32 R11, R11, R0, 0x1, P0 ;  /* 0x000000000b0b7211 */ /* 0x000fe400000f0eff */
[----:B------:R-:W-:Y:S01]  /*01e0*/  LEA R14, P0, R7, R2, 0x1 ;  /* 0x00000002070e7211 */ /* 0x000fe200078008ff */
[C---:B------:R-:W-:Y:S01]  /*01f0*/  IMAD R19, R4.reuse, 0x4, R17 ;  /* 0x0000000404137824 */ /* 0x040fe200078e0211 */
[-C--:B------:R-:W-:Y:S01]  /*0200*/  LEA.HI.X.SX32 R13, R5, R0.reuse, 0x1, P1 ;  /* 0x00000000050d7211 */ /* 0x080fe200008f0eff */
[----:B------:R1:W3:Y:S01]  /*0210*/  LDG.E.U16 R6, [R10.64] ;  /* 0x000000060a067981 */ /* 0x0002e2000c1e1500 */
[----:B------:R-:W-:Y:S01]  /*0220*/  LEA.HI.X.SX32 R15, R7, R0, 0x1, P0 ;  /* 0x00000000070f7211 */ /* 0x000fe200000f0eff */
[----:B------:R-:W-:Y:S01]  /*0230*/  IMAD R21, R4, 0x4, R19 ;  /* 0x0000000404157824 */ /* 0x000fe200078e0213 */
[C---:B------:R-:W-:Y:S01]  /*0240*/  LEA R16, P0, R17.reuse, R2, 0x1 ;  /* 0x0000000211107211 */ /* 0x040fe200078008ff */
[----:B------:R4:W5:Y:S03]  /*0250*/  LDG.E.U16 R5, [R12.64] ;  /* 0x000000060c057981 */ /* 0x000966000c1e1500 */
[----:B------:R-:W-:Y:S01]  /*0260*/  LEA.HI.X.SX32 R17, R17, R0, 0x1, P0 ;  /* 0x0000000011117211 */ /* 0x000fe200000f0eff */
[----:B------:R1:W2:Y:S01]  /*0270*/  LDG.E.U16 R7, [R14.64] ;  /* 0x000000060e077981 */ /* 0x0002a2000c1e1500 */
[----:B------:R-:W-:-:S02]  /*0280*/  LEA R18, P0, R19, R2, 0x1 ;  /* 0x0000000213127211 */ /* 0x000fc400078008ff */
[C---:B0-----:R-:W-:Y:S01]  /*0290*/  LEA R9, R4.reuse, R21, 0x2 ;  /* 0x0000001504097211 */ /* 0x041fe200078e10ff */
[----:B------:R0:W2:Y:S01]  /*02a0*/  LDG.E.U16 R8, [R16.64] ;  /* 0x0000000610087981 */ /* 0x0000a2000c1e1500 */
[----:B------:R-:W-:Y:S02]  /*02b0*/  LEA.HI.X.SX32 R19, R19, R0, 0x1, P0 ;  /* 0x0000000013137211 */ /* 0x000fe400000f0eff */
[-C--:B----4-:R-:W-:Y:S01]  /*02c0*/  LEA R12, P0, R9, R2.reuse, 0x1 ;  /* 0x00000002090c7211 */ /* 0x090fe200078008ff */
[C---:B-1----:R-:W-:Y:S01]  /*02d0*/  IMAD R11, R4.reuse, 0x4, R9 ;  /* 0x00000004040b7824 */ /* 0x042fe200078e0209 */
[----:B------:R-:W-:Y:S01]  /*02e0*/  LEA R22, P1, R21, R2, 0x1 ;  /* 0x0000000215167211 */ /* 0x000fe200078208ff */
[----:B------:R1:W4:Y:S01]  /*02f0*/  LDG.E.U16 R30, [R18.64] ;  /* 0x00000006121e7981 */ /* 0x000322000c1e1500 */
[-C--:B------:R-:W-:Y:S01]  /*0300*/  LEA.HI.X.SX32 R13, R9, R0.reuse, 0x1, P0 ;  /* 0x00000000090d7211 */ /* 0x080fe200000f0eff */
[----:B------:R-:W-:Y:S01]  /*0310*/  IMAD R9, R4, 0x4, R11 ;  /* 0x0000000404097824 */ /* 0x000fe200078e020b */
[----:B------:R-:W-:-:S02]  /*0320*/  LEA.HI.X.SX32 R23, R21, R0, 0x1, P1 ;  /* 0x0000000015177211 */ /* 0x000fc400008f0eff */
[C---:B------:R-:W-:Y:S01]  /*0330*/  LEA R10, P0, R11.reuse, R2, 0x1 ;  /* 0x000000020b0a7211 */ /* 0x040fe200078008ff */
[C---:B------:R-:W-:Y:S01]  /*0340*/  IMAD R21, R4.reuse, 0x4, R9 ;  /* 0x0000000404157824 */ /* 0x040fe200078e0209 */
[----:B------:R0:W2:Y:S02]  /*0350*/  LDG.E.U16 R34, [R12.64] ;  /* 0x000000060c227981 */ /* 0x0000a4000c1e1500 */
[----:B------:R-:W-:Y:S02]  /*0360*/  LEA.HI.X.SX32 R11, R11, R0, 0x1, P0 ;  /* 0x000000000b0b7211 */ /* 0x000fe400000f0eff */
[C---:B------:R-:W-:Y:S01]  /*0370*/  LEA R14, P0, R9.reuse, R2, 0x1 ;  /* 0x00000002090e7211 */ /* 0x040fe200078008ff */
[----:B------:R0:W2:Y:S01]  /*0380*/  LDG.E.U16 R32, [R22.64] ;  /* 0x0000000616207981 */ /* 0x0000a2000c1e1500 */
[C---:B------:R-:W-:Y:S02]  /*0390*/  LEA R25, R4.reuse, R21, 0x2 ;  /* 0x0000001504197211 */ /* 0x040fe400078e10ff */
[----:B------:R-:W-:Y:S01]  /*03a0*/  LEA.HI.X.SX32 R15, R9, R0, 0x1, P0 ;  /* 0x00000000090f7211 */ /* 0x000fe200000f0eff */
[----:B------:R0:W2:Y:S01]  /*03b0*/  LDG.E.U16 R36, [R10.64] ;  /* 0x000000060a247981 */ /* 0x0000a2000c1e1500 */
[-C--:B-1----:R-:W-:Y:S01]  /*03c0*/  LEA R18, P0, R25, R2.reuse, 0x1 ;  /* 0x0000000219127211 */ /* 0x082fe200078008ff */
[----:B------:R-:W-:Y:S01]  /*03d0*/  IMAD R9, R4, 0x4, R25 ;  /* 0x0000000404097824 */ /* 0x000fe200078e0219 */
[----:B0-----:R-:W-:Y:S01]  /*03e0*/  LEA R16, P1, R21, R2, 0x1 ;  /* 0x0000000215107211 */ /* 0x001fe200078208ff */
[----:B------:R0:W2:Y:S01]  /*03f0*/  LDG.E.U16 R38, [R14.64] ;  /* 0x000000060e267981 */ /* 0x0000a2000c1e1500 */
[----:B------:R-:W-:-:S02]  /*0400*/  LEA.HI.X.SX32 R19, R25, R0, 0x1, P0 ;  /* 0x0000000019137211 */ /* 0x000fc400000f0eff */
[----:B------:R-:W-:Y:S01]  /*0410*/  LEA.HI.X.SX32 R17, R21, R0, 0x1, P1 ;  /* 0x0000000015117211 */ /* 0x000fe200008f0eff */
[C---:B------:R-:W-:Y:S01]  /*0420*/  IMAD R21, R4.reuse, 0x4, R9 ;  /* 0x0000000404157824 */ /* 0x040fe200078e0209 */
[C---:B------:R-:W-:Y:S01]  /*0430*/  LEA R12, P0, R9.reuse, R2, 0x1 ;  /* 0x00000002090c7211 */ /* 0x040fe200078008ff */
[----:B------:R1:W2:Y:S03]  /*0440*/  LDG.E.U16 R42, [R18.64] ;  /* 0x00000006122a7981 */ /* 0x0002a6000c1e1500 */
[----:B------:R-:W-:Y:S01]  /*0450*/  LEA.HI.X.SX32 R13, R9, R0, 0x1, P0 ;  /* 0x00000000090d7211 */ /* 0x000fe200000f0eff */
[C---:B------:R-:W-:Y:S01]  /*0460*/  IMAD R9, R4.reuse, 0x4, R21 ;  /* 0x0000000404097824 */ /* 0x040fe200078e0215 */
[-C--:B------:R-:W-:Y:S01]  /*0470*/  LEA R10, P0, R21, R2.reuse, 0x1 ;  /* 0x00000002150a7211 */ /* 0x080fe200078008ff */
[----:B------:R0:W2:Y:S03]  /*0480*/  LDG.E.U16 R40, [R16.64] ;  /* 0x0000000610287981 */ /* 0x0000a6000c1e1500 */
[----:B------:R-:W-:Y:S01]  /*0490*/  LEA R22, P1, R9, R2, 0x1 ;  /* 0x0000000209167211 */ /* 0x000fe200078208ff */
[----:B------:R1:W2:Y:S01]  /*04a0*/  LDG.E.U16 R44, [R12.64] ;  /* 0x000000060c2c7981 */ /* 0x0002a2000c1e1500 */
[----:B------:R-:W-:-:S02]  /*04b0*/  LEA R25, R4, R9, 0x2 ;  /* 0x0000000904197211 */ /* 0x000fc400078e10ff */
[-C--:B------:R-:W-:Y:S02]  /*04c0*/  LEA.HI.X.SX32 R11, R21, R0.reuse, 0x1, P0 ;  /* 0x00000000150b7211 */ /* 0x080fe400000f0eff */
[----:B------:R-:W-:Y:S01]  /*04d0*/  LEA.HI.X.SX32 R23, R9, R0, 0x1, P1 ;  /* 0x0000000009177211 */ /* 0x000fe200008f0eff */
[C---:B------:R-:W-:Y:S01]  /*04e0*/  IMAD R9, R4.reuse, 0x4, R25 ;  /* 0x0000000404097824 */ /* 0x040fe200078e0219 */
[C---:B0-----:R-:W-:Y:S01]  /*04f0*/  LEA R14, P0, R25.reuse, R2, 0x1 ;  /* 0x00000002190e7211 */ /* 0x041fe200078008ff */
[----:B------:R0:W2:Y:S03]  /*0500*/  LDG.E.U16 R45, [R10.64] ;  /* 0x000000060a2d7981 */ /* 0x0000a6000c1e1500 */
[----:B------:R-:W-:Y:S01]  /*0510*/  LEA.HI.X.SX32 R15, R25, R0, 0x1, P0 ;  /* 0x00000000190f7211 */ /* 0x000fe200000f0eff */
[C---:B-1----:R-:W-:Y:S01]  /*0520*/  IMAD R19, R4.reuse, 0x4, R9 ;  /* 0x0000000404137824 */ /* 0x042fe200078e0209 */
[C---:B------:R-:W-:Y:S01]  /*0530*/  LEA R16, P0, R9.reuse, R2, 0x1 ;  /* 0x0000000209107211 */ /* 0x040fe200078008ff */
[----:B------:R1:W2:Y:S03]  /*0540*/  LDG.E.U16 R46, [R22.64] ;  /* 0x00000006162e7981 */ /* 0x0002a6000c1e1500 */
[----:B------:R-:W-:Y:S01]  /*0550*/  LEA.HI.X.SX32 R17, R9, R0, 0x1, P0 ;  /* 0x0000000009117211 */ /* 0x000fe200000f0eff */
[C---:B------:R-:W-:Y:S01]  /*0560*/  IMAD R9, R4.reuse, 0x4, R19 ;  /* 0x0000000404097824 */ /* 0x040fe200078e0213 */
[-C--:B------:R-:W-:Y:S01]  /*0570*/  LEA R12, P0, R19, R2.reuse, 0x1 ;  /* 0x00000002130c7211 */ /* 0x080fe200078008ff */
[----:B------:R0:W2:Y:S03]  /*0580*/  LDG.E.U16 R47, [R14.64] ;  /* 0x000000060e2f7981 */ /* 0x0000a6000c1e1500 */
[----:B------:R-:W-:Y:S01]  /*0590*/  LEA R18, P1, R9, R2, 0x1 ;  /* 0x0000000209127211 */ /* 0x000fe200078208ff */
[----:B------:R1:W3:Y:S01]  /*05a0*/  LDG.E.U16 R48, [R16.64] ;  /* 0x0000000610307981 */ /* 0x0002e2000c1e1500 */
[----:B------:R-:W-:-:S02]  /*05b0*/  LEA R21, R4, R9, 0x2 ;  /* 0x0000000904157211 */ /* 0x000fc400078e10ff */
[-C--:B------:R-:W-:Y:S02]  /*05c0*/  LEA.HI.X.SX32 R13, R19, R0.reuse, 0x1, P0 ;  /* 0x00000000130d7211 */ /* 0x080fe400000f0eff */
[----:B------:R-:W-:Y:S01]  /*05d0*/  LEA.HI.X.SX32 R19, R9, R0, 0x1, P1 ;  /* 0x0000000009137211 */ /* 0x000fe200008f0eff */
[C---:B------:R-:W-:Y:S01]  /*05e0*/  IMAD R9, R4.reuse, 0x4, R21 ;  /* 0x0000000404097824 */ /* 0x040fe200078e0215 */
[C---:B0-----:R-:W-:Y:S01]  /*05f0*/  LEA R10, P0, R21.reuse, R2, 0x1 ;  /* 0x00000002150a7211 */ /* 0x041fe200078008ff */
[----:B------:R0:W3:Y:S03]  /*0600*/  LDG.E.U16 R49, [R12.64] ;  /* 0x000000060c317981 */ /* 0x0000e6000c1e1500 */
[----:B------:R-:W-:Y:S01]  /*0610*/  LEA.HI.X.SX32 R11, R21, R0, 0x1, P0 ;  /* 0x00000000150b7211 */ /* 0x000fe200000f0eff */
[C---:B------:R-:W-:Y:S01]  /*0620*/  IMAD R21, R4.reuse, 0x4, R9 ;  /* 0x0000000404157824 */ /* 0x040fe200078e0209 */
[C---:B------:R-:W-:Y:S01]  /*0630*/  LEA R14, P0, R9.reuse, R2, 0x1 ;  /* 0x00000002090e7211 */ /* 0x040fe200078008ff */
[----:B------:R0:W3:Y:S03]  /*0640*/  LDG.E.U16 R50, [R18.64] ;  /* 0x0000000612327981 */ /* 0x0000e6000c1e1500 */
[----:B------:R-:W-:Y:S01]  /*0650*/  LEA.HI.X.SX32 R15, R9, R0, 0x1, P0 ;  /* 0x00000000090f7211 */ /* 0x000fe200000f0eff */
[C---:B------:R-:W-:Y:S01]  /*0660*/  IMAD R9, R4.reuse, 0x4, R21 ;  /* 0x0000000404097824 */ /* 0x040fe200078e0215 */
[-C--:B-1----:R-:W-:Y:S01]  /*0670*/  LEA R16, P0, R21, R2.reuse, 0x1 ;  /* 0x0000000215107211 */ /* 0x082fe200078008ff */
[----:B------:R1:W3:Y:S03]  /*0680*/  LDG.E.U16 R51, [R10.64] ;  /* 0x000000060a337981 */ /* 0x0002e6000c1e1500 */
        /* <DEDUP_REMOVED lines=10> */
[C---:B-1----:R-:W-:Y:S01]  /*0730*/  LEA R10, P0, R9.reuse, R2, 0x1 ;  /* 0x00000002090a7211 */ /* 0x042fe200078008ff */
[----:B------:R1:W4:Y:S03]  /*0740*/  LDG.E.U16 R54, [R22.64] ;  /* 0x0000000616367981 */ /* 0x000326000c1e1500 */
[----:B------:R-:W-:Y:S01]  /*0750*/  LEA.HI.X.SX32 R11, R9, R0, 0x1, P0 ;  /* 0x00000000090b7211 */ /* 0x000fe200000f0eff */
[C---:B------:R-:W-:Y:S01]  /*0760*/  IMAD R9, R4.reuse, 0x4, R19 ;  /* 0x0000000404097824 */ /* 0x040fe200078e0213 */
[-C--:B------:R-:W-:Y:S01]  /*0770*/  LEA R14, P0, R19, R2.reuse, 0x1 ;  /* 0x00000002130e7211 */ /* 0x080fe200078008ff */
[----:B------:R0:W4:Y:S03]  /*0780*/  LDG.E.U16 R55, [R12.64] ;  /* 0x000000060c377981 */ /* 0x000126000c1e1500 */
[----:B------:R-:W-:Y:S01]  /*0790*/  LEA R18, P1, R9, R2, 0x1 ;  /* 0x0000000209127211 */ /* 0x000fe200078208ff */
[----:B------:R1:W4:Y:S01]  /*07a0*/  LDG.E.U16 R56, [R10.64] ;  /* 0x000000060a387981 */ /* 0x000322000c1e1500 */
[----:B------:R-:W-:-:S02]  /*07b0*/  LEA R21, R4, R9, 0x2 ;  /* 0x0000000904157211 */ /* 0x000fc400078e10ff */
[-C--:B------:R-:W-:Y:S02]  /*07c0*/  LEA.HI.X.SX32 R15, R19, R0.reuse, 0x1, P0 ;  /* 0x00000000130f7211 */ /* 0x080fe400000f0eff */
[----:B------:R-:W-:Y:S01]  /*07d0*/  LEA.HI.X.SX32 R19, R9, R0, 0x1, P1 ;  /* 0x0000000009137211 */ /* 0x000fe200008f0eff */
[C---:B------:R-:W-:Y:S01]  /*07e0*/  IMAD R9, R4.reuse, 0x4, R21 ;  /* 0x0000000404097824 */ /* 0x040fe200078e0215 */
[C---:B0-----:R-:W-:Y:S01]  /*07f0*/  LEA R16, P0, R21.reuse, R2, 0x1 ;  /* 0x0000000215107211 */ /* 0x041fe200078008ff */
[----:B------:R0:W4:Y:S03]  /*0800*/  LDG.E.U16 R57, [R14.64] ;  /* 0x000000060e397981 */ /* 0x000126000c1e1500 */
[----:B------:R-:W-:Y:S01]  /*0810*/  LEA.HI.X.SX32 R17, R21, R0, 0x1, P0 ;  /* 0x0000000015117211 */ /* 0x000fe200000f0eff */
[C---:B------:R-:W-:Y:S01]  /*0820*/  IMAD R21, R4.reuse, 0x4, R9 ;  /* 0x0000000404157824 */ /* 0x040fe200078e0209 */
[C---:B------:R-:W-:Y:S01]  /*0830*/  LEA R12, P0, R9.reuse, R2, 0x1 ;  /* 0x00000002090c7211 */ /* 0x040fe200078008ff */
[----:B------:R0:W4:Y:S03]  /*0840*/  LDG.E.U16 R58, [R18.64] ;  /* 0x00000006123a7981 */ /* 0x000126000c1e1500 */
[----:B------:R-:W-:Y:S01]  /*0850*/  LEA.HI.X.SX32 R13, R9, R0, 0x1, P0 ;  /* 0x00000000090d7211 */ /* 0x000fe200000f0eff */
[C---:B------:R-:W-:Y:S01]  /*0860*/  IMAD R9, R4.reuse, 0x4, R21 ;  /* 0x0000000404097824 */ /* 0x040fe200078e0215 */
[-C--:B-1----:R-:W-:Y:S01]  /*0870*/  LEA R10, P0, R21, R2.reuse, 0x1 ;  /* 0x00000002150a7211 */ /* 0x082fe200078008ff */
[----:B------:R1:W4:Y:S03]  /*0880*/  LDG.E.U16 R59, [R16.64] ;  /* 0x00000006103b7981 */ /* 0x000326000c1e1500 */
[----:B------:R-:W-:Y:S01]  /*0890*/  LEA R25, R4, R9, 0x2 ;  /* 0x0000000904197211 */ /* 0x000fe200078e10ff */
[----:B------:R1:W4:Y:S01]  /*08a0*/  LDG.E.U16 R60, [R12.64] ;  /* 0x000000060c3c7981 */ /* 0x000322000c1e1500 */
[----:B------:R-:W-:-:S02]  /*08b0*/  LEA R22, P1, R9, R2, 0x1 ;  /* 0x0000000209167211 */ /* 0x000fc400078208ff */
[-C--:B------:R-:W-:Y:S01]  /*08c0*/  LEA.HI.X.SX32 R11, R21, R0.reuse, 0x1, P0 ;  /* 0x00000000150b7211 */ /* 0x080fe200000f0eff */
[C---:B------:R-:W-:Y:S01]  /*08d0*/  IMAD R21, R4.reuse, 0x4, R25 ;  /* 0x0000000404157824 */ /* 0x040fe200078e0219 */
[----:B------:R-:W-:Y:S02]  /*08e0*/  LEA.HI.X.SX32 R23, R9, R0, 0x1, P1 ;  /* 0x0000000009177211 */ /* 0x000fe400008f0eff */
[C---:B0-----:R-:W-:Y:S01]  /*08f0*/  LEA R14, P0, R25.reuse, R2, 0x1 ;  /* 0x00000002190e7211 */ /* 0x041fe200078008ff */
[C---:B------:R-:W-:Y:S01]  /*0900*/  IMAD R9, R4.reuse, 0x4, R21 ;  /* 0x0000000404097824 */ /* 0x040fe200078e0215 */
[----:B------:R0:W4:Y:S02]  /*0910*/  LDG.E.U16 R61, [R10.64] ;  /* 0x000000060a3d7981 */ /* 0x000124000c1e1500 */
[----:B------:R-:W-:Y:S01]  /*0920*/  LEA.HI.X.SX32 R15, R25, R0, 0x1, P0 ;  /* 0x00000000190f7211 */ /* 0x000fe200000f0eff */
[C---:B------:R-:W-:Y:S01]  /*0930*/  IMAD R19, R4.reuse, 0x4, R9 ;  /* 0x0000000404137824 */ /* 0x040fe200078e0209 */
[C---:B-1----:R-:W-:Y:S01]  /*0940*/  LEA R16, P0, R21.reuse, R2, 0x1 ;  /* 0x0000000215107211 */ /* 0x042fe200078008ff */
[----:B------:R1:W4:Y:S03]  /*0950*/  LDG.E.U16 R62, [R22.64] ;  /* 0x00000006163e7981 */ /* 0x000326000c1e1500 */
[----:B------:R-:W-:Y:S01]  /*0960*/  LEA.HI.X.SX32 R17, R21, R0, 0x1, P0 ;  /* 0x0000000015117211 */ /* 0x000fe200000f0eff */
[----:B------:R0:W4:Y:S01]  /*0970*/  LDG.E.U16 R63, [R14.64] ;  /* 0x000000060e3f7981 */ /* 0x000122000c1e1500 */
[----:B------:R-:W-:-:S02]  /*0980*/  LEA R21, R4, R19, 0x2 ;  /* 0x0000001304157211 */ /* 0x000fc400078e10ff */
[C---:B------:R-:W-:Y:S01]  /*0990*/  LEA R12, P0, R9.reuse, R2, 0x1 ;  /* 0x00000002090c7211 */ /* 0x040fe200078008ff */
[----:B------:R1:W4:Y:S02]  /*09a0*/  LDG.E.U16 R64, [R16.64] ;  /* 0x0000000610407981 */ /* 0x000324000c1e1500 */
[----:B------:R-:W-:Y:S01]  /*09b0*/  IMAD R25, R4, 0x4, R21 ;  /* 0x0000000404197824 */ /* 0x000fe200078e0215 */
[----:B------:R-:W-:-:S03]  /*09c0*/  LEA.HI.X.SX32 R13, R9, R0, 0x1, P0 ;  /* 0x00000000090d7211 */ /* 0x000fc600000f0eff */
[C---:B------:R-:W-:Y:S01]  /*09d0*/  IMAD R9, R4.reuse, 0x4, R25 ;  /* 0x0000000404097824 */ /* 0x040fe200078e0219 */
[C---:B0-----:R-:W-:Y:S01]  /*09e0*/  LEA R10, P0, R21.reuse, R2, 0x1 ;  /* 0x00000002150a7211 */ /* 0x041fe200078008ff */
[----:B------:R0:W4:Y:S02]  /*09f0*/  LDG.E.U16 R65, [R12.64] ;  /* 0x000000060c417981 */ /* 0x000124000c1e1500 */
[----:B-1----:R-:W-:Y:S01]  /*0a00*/  IMAD R23, R4, 0x4, R9 ;  /* 0x0000000404177824 */ /* 0x002fe200078e0209 */
[----:B------:R-:W-:-:S04]  /*0a10*/  LEA.HI.X.SX32 R11, R21, R0, 0x1, P0 ;  /* 0x00000000150b7211 */ /* 0x000fc800000f0eff */
[----:B------:R-:W-:Y:S01]  /*0a20*/  LEA R21, R4, R23, 0x2 ;  /* 0x0000001704157211 */ /* 0x000fe200078e10ff */
[----:B------:R1:W4:Y:S01]  /*0a30*/  LDG.E.U16 R67, [R10.64] ;  /* 0x000000060a437981 */ /* 0x000322000c1e1500 */
[----:B------:R-:W-:-:S03]  /*0a40*/  LEA R14, P0, R25, R2, 0x1 ;  /* 0x00000002190e7211 */ /* 0x000fc600078008ff */
[----:B------:R-:W-:Y:S01]  /*0a50*/  IMAD R27, R4, 0x4, R21 ;  /* 0x00000004041b7824 */ /* 0x000fe200078e0215 */
[----:B------:R-:W-:-:S03]  /*0a60*/  LEA.HI.X.SX32 R15, R25, R0, 0x1, P0 ;  /* 0x00000000190f7211 */ /* 0x000fc600000f0eff */
[C---:B------:R-:W-:Y:S01]  /*0a70*/  IMAD R25, R4.reuse, 0x4, R27 ;  /* 0x0000000404197824 */ /* 0x040fe200078e021b */
[C---:B------:R-:W-:Y:S01]  /*0a80*/  LEA R16, P0, R9.reuse, R2, 0x1 ;  /* 0x0000000209107211 */ /* 0x040fe200078008ff */
[----:B------:R1:W4:Y:S02]  /*0a90*/  LDG.E.U16 R68, [R14.64] ;  /* 0x000000060e447981 */ /* 0x000324000c1e1500 */
[----:B------:R-:W-:Y:S01]  /*0aa0*/  IMAD R29, R4, 0x4, R25 ;  /* 0x00000004041d7824 */ /* 0x000fe200078e0219 */
[----:B------:R-:W-:-:S04]  /*0ab0*/  LEA.HI.X.SX32 R17, R9, R0, 0x1, P0 ;  /* 0x0000000009117211 */ /* 0x000fc800000f0eff */
[----:B------:R-:W-:Y:S01]  /*0ac0*/  LEA R9, R4, R29, 0x2 ;  /* 0x0000001d04097211 */ /* 0x000fe200078e10ff */
[----:B------:R1:W4:Y:S01]  /*0ad0*/  LDG.E.U16 R69, [R16.64] ;  /* 0x0000000610457981 */ /* 0x000322000c1e1500 */
[----:B0-----:R-:W-:-:S03]  /*0ae0*/  LEA R12, P0, R21, R2, 0x1 ;  /* 0x00000002150c7211 */ /* 0x001fc600078008ff */
[C---:B------:R-:W-:Y:S01]  /*0af0*/  IMAD R31, R4.reuse, 0x4, R9 ;  /* 0x00000004041f7824 */ /* 0x040fe200078e0209 */
[----:B------:R-:W-:Y:S02]  /*0b00*/  LEA.HI.X.SX32 R13, R21, R0, 0x1, P0 ;  /* 0x00000000150d7211 */ /* 0x000fe400000f0eff */
[-C--:B-1----:R-:W-:Y:S01]  /*0b10*/  LEA R10, P0, R27, R2.reuse, 0x1 ;  /* 0x000000021b0a7211 */ /* 0x082fe200078008ff */
[C---:B------:R-:W-:Y:S01]  /*0b20*/  IMAD R21, R4.reuse, 0x4, R31 ;  /* 0x0000000404157824 */ /* 0x040fe200078e021f */
[----:B------:R-:W-:Y:S01]  /*0b30*/  LEA R18, P1, R19, R2, 0x1 ;  /* 0x0000000213127211 */ /* 0x000fe200078208ff */
[----:B------:R0:W4:Y:S01]  /*0b40*/  LDG.E.U16 R71, [R12.64] ;  /* 0x000000060c477981 */ /* 0x000122000c1e1500 */
[----:B------:R-:W-:Y:S01]  /*0b50*/  LEA.HI.X.SX32 R11, R27, R0, 0x1, P0 ;  /* 0x000000001b0b7211 */ /* 0x000fe200000f0eff */
[C---:B------:R-:W-:Y:S01]  /*0b60*/  IMAD R27, R4.reuse, 0x4, R21 ;  /* 0x00000004041b7824 */ /* 0x040fe200078e0215 */
[----:B------:R-:W-:Y:S02]  /*0b70*/  LEA R14, P0, R25, R2, 0x1 ;  /* 0x00000002190e7211 */ /* 0x000fe400078008ff */
[----:B------:R-:W-:Y:S01]  /*0b80*/  LEA.HI.X.SX32 R19, R19, R0, 0x1, P1 ;  /* 0x0000000013137211 */ /* 0x000fe200008f0eff */
[----:B------:R1:W4:Y:S01]  /*0b90*/  LDG.E.U16 R72, [R10.64] ;  /* 0x000000060a487981 */ /* 0x000322000c1e1500 */
[----:B------:R-:W-:-:S02]  /*0ba0*/  LEA R33, R4, R27, 0x2 ;  /* 0x0000001b04217211 */ /* 0x000fc400078e10ff */
[----:B------:R-:W-:Y:S01]  /*0bb0*/  LEA.HI.X.SX32 R15, R25, R0, 0x1, P0 ;  /* 0x00000000190f7211 */ /* 0x000fe200000f0eff */
[----:B------:R0:W4:Y:S02]  /*0bc0*/  LDG.E.U16 R66, [R18.64] ;  /* 0x0000000612427981 */ /* 0x000124000c1e1500 */
[C---:B------:R-:W-:Y:S01]  /*0bd0*/  IMAD R25, R4.reuse, 0x4, R33 ;  /* 0x0000000404197824 */ /* 0x040fe200078e0221 */
[-C--:B------:R-:W-:Y:S01]  /*0be0*/  LEA R22, P1, R23, R2.reuse, 0x1 ;  /* 0x0000000217167211 */ /* 0x080fe200078208ff */
[----:B------:R1:W4:Y:S02]  /*0bf0*/  LDG.E.U16 R73, [R14.64] ;  /* 0x000000060e497981 */ /* 0x000324000c1e1500 */
[----:B------:R-:W-:Y:S01]  /*0c00*/  IMAD R35, R4, 0x4, R25 ;  /* 0x0000000404237824 */ /* 0x000fe200078e0219 */
[----:B0-----:R-:W-:-:S04]  /*0c10*/  LEA R18, P0, R9, R2, 0x1 ;  /* 0x0000000209127211 */ /* 0x001fc800078008ff */
[----:B------:R-:W-:Y:S01]  /*0c20*/  LEA.HI.X.SX32 R19, R9, R0, 0x1, P0 ;  /* 0x0000000009137211 */ /* 0x000fe200000f0eff */
[C---:B------:R-:W-:Y:S01]  /*0c30*/  IMAD R9, R4.reuse, 0x4, R35 ;  /* 0x0000000404097824 */ /* 0x040fe200078e0223 */
[----:B------:R-:W-:Y:S02]  /*0c40*/  LEA R12, P0, R31, R2, 0x1 ;  /* 0x000000021f0c7211 */ /* 0x000fe400078008ff */
[-C--:B------:R-:W-:Y:S01]  /*0c50*/  LEA.HI.X.SX32 R23, R23, R0.reuse, 0x1, P1 ;  /* 0x0000000017177211 */ /* 0x080fe200008f0eff */
[----:B------:R0:W4:Y:S01]  /*0c60*/  LDG.E.U16 R75, [R18.64] ;  /* 0x00000006124b7981 */ /* 0x000122000c1e1500 */
[----:B------:R-:W-:Y:S02]  /*0c70*/  LEA.HI.X.SX32 R13, R31, R0, 0x1, P0 ;  /* 0x000000001f0d7211 */ /* 0x000fe400000f0eff */
[----:B------:R-:W-:Y:S01]  /*0c80*/  LEA R16, P1, R29, R2, 0x1 ;  /* 0x000000021d107211 */ /* 0x000fe200078208ff */
[----:B------:R0:W4:Y:S01]  /*0c90*/  LDG.E.U16 R70, [R22.64] ;  /* 0x0000000616467981 */ /* 0x000122000c1e1500 */
[----:B------:R-:W-:-:S02]  /*0ca0*/  LEA R31, R4, R9, 0x2 ;  /* 0x00000009041f7211 */ /* 0x000fc400078e10ff */
[----:B------:R-:W-:Y:S01]  /*0cb0*/  LEA.HI.X.SX32 R17, R29, R0, 0x1, P1 ;  /* 0x000000001d117211 */ /* 0x000fe200008f0eff */
[----:B------:R0:W4:Y:S01]  /*0cc0*/  LDG.E.U16 R76, [R12.64] ;  /* 0x000000060c4c7981 */ /* 0x000122000c1e1500 */
[C---:B-1----:R-:W-:Y:S01]  /*0cd0*/  LEA R10, P0, R21.reuse, R2, 0x1 ;  /* 0x00000002150a7211 */ /* 0x042fe200078008ff */
[C---:B------:R-:W-:Y:S02]  /*0ce0*/  IMAD R29, R4.reuse, 0x4, R31 ;  /* 0x00000004041d7824 */ /* 0x040fe400078e021f */
[----:B------:R1:W4:Y:S01]  /*0cf0*/  LDG.E.U16 R74, [R16.64] ;  /* 0x00000006104a7981 */ /* 0x000322000c1e1500 */
[----:B------:R-:W-:Y:S01]  /*0d00*/  LEA.HI.X.SX32 R11, R21, R0, 0x1, P0 ;  /* 0x00000000150b7211 */ /* 0x000fe200000f0eff */
[C---:B------:R-:W-:Y:S01]  /*0d10*/  IMAD R21, R4.reuse, 0x4, R29 ;  /* 0x0000000404157824 */ /* 0x040fe200078e021d */
[-C--:B0-----:R-:W-:Y:S02]  /*0d20*/  LEA R22, P1, R27, R2.reuse, 0x1 ;  /* 0x000000021b167211 */ /* 0x081fe400078208ff */
[----:B------:R-:W-:Y:S01]  /*0d30*/  LEA R14, P0, R25, R2, 0x1 ;  /* 0x00000002190e7211 */ /* 0x000fe200078008ff */
[----:B------:R0:W4:Y:S01]  /*0d40*/  LDG.E.U16 R77, [R10.64] ;  /* 0x000000060a4d7981 */ /* 0x000122000c1e1500 */
[-C--:B------:R-:W-:Y:S01]  /*0d50*/  LEA.HI.X.SX32 R23, R27, R0.reuse, 0x1, P1 ;  /* 0x000000001b177211 */ /* 0x080fe200008f0eff */
[----:B------:R-:W-:Y:S01]  /*0d60*/  IMAD R27, R4, 0x4, R21 ;  /* 0x00000004041b7824 */ /* 0x000fe200078e0215 */
[----:B------:R-:W-:-:S03]  /*0d70*/  LEA.HI.X.SX32 R15, R25, R0, 0x1, P0 ;  /* 0x00000000190f7211 */ /* 0x000fc600000f0eff */
[----:B------:R0:W4:Y:S01]  /*0d80*/  LDG.E.U16 R78, [R22.64] ;  /* 0x00000006164e7981 */ /* 0x000122000c1e1500 */
[C---:B------:R-:W-:Y:S02]  /*0d90*/  LEA R37, R4.reuse, R27, 0x2 ;  /* 0x0000001b04257211 */ /* 0x040fe400078e10ff */
[C---:B-1----:R-:W-:Y:S01]  /*0da0*/  LEA R16, P0, R9.reuse, R2, 0x1 ;  /* 0x0000000209107211 */ /* 0x042fe200078008ff */
[----:B------:R1:W4:Y:S02]  /*0db0*/  LDG.E.U16 R79, [R14.64] ;  /* 0x000000060e4f7981 */ /* 0x000324000c1e1500 */
[----:B------:R-:W-:Y:S01]  /*0dc0*/  IMAD R25, R4, 0x4, R37 ;  /* 0x0000000404197824 */ /* 0x000fe200078e0225 */
[----:B------:R-:W-:-:S03]  /*0dd0*/  LEA.HI.X.SX32 R17, R9, R0, 0x1, P0 ;  /* 0x0000000009117211 */ /* 0x000fc600000f0eff */
[C---:B------:R-:W-:Y:S01]  /*0de0*/  IMAD R9, R4.reuse, 0x4, R25 ;  /* 0x0000000404097824 */ /* 0x040fe200078e0219 */
[C---:B------:R-:W-:Y:S01]  /*0df0*/  LEA R12, P0, R27.reuse, R2, 0x1 ;  /* 0x000000021b0c7211 */ /* 0x040fe200078008ff */
[----:B------:R1:W4:Y:S02]  /*0e00*/  LDG.E.U16 R80, [R16.64] ;  /* 0x0000000610507981 */ /* 0x000324000c1e1500 */
[----:B0-----:R-:W-:Y:S01]  /*0e10*/  IMAD R11, R4, 0x4, R9 ;  /* 0x00000004040b7824 */ /* 0x001fe200078e0209 */
[----:B------:R-:W-:-:S04]  /*0e20*/  LEA.HI.X.SX32 R13, R27, R0, 0x1, P0 ;  /* 0x000000001b0d7211 */ /* 0x000fc800000f0eff */
[----:B------:R-:W-:Y:S01]  /*0e30*/  LEA R39, R4, R11, 0x2 ;  /* 0x0000000b04277211 */ /* 0x000fe200078e10ff */
[----:B------:R0:W4:Y:S01]  /*0e40*/  LDG.E.U16 R82, [R12.64] ;  /* 0x000000060c527981 */ /* 0x000122000c1e1500 */
[----:B------:R-:W-:-:S03]  /*0e50*/  LEA R22, P0, R25, R2, 0x1 ;  /* 0x0000000219167211 */ /* 0x000fc600078008ff */
[C---:B------:R-:W-:Y:S01]  /*0e60*/  IMAD R27, R4.reuse, 0x4, R39 ;  /* 0x00000004041b7824 */ /* 0x040fe200078e0227 */
[----:B------:R-:W-:Y:S02]  /*0e70*/  LEA R18, P1, R29, R2, 0x1 ;  /* 0x000000021d127211 */ /* 0x000fe400078208ff */
[----:B------:R-:W-:Y:S01]  /*0e80*/  LEA.HI.X.SX32 R23, R25, R0, 0x1, P0 ;  /* 0x0000000019177211 */ /* 0x000fe200000f0eff */
[C---:B------:R-:W-:Y:S01]  /*0e90*/  IMAD R41, R4.reuse, 0x4, R27 ;  /* 0x0000000404297824 */ /* 0x040fe200078e021b */
[----:B------:R-:W-:Y:S02]  /*0ea0*/  LEA R26, P0, R27, R2, 0x1 ;  /* 0x000000021b1a7211 */ /* 0x000fe400078008ff */
[----:B------:R-:W-:Y:S01]  /*0eb0*/  LEA.HI.X.SX32 R19, R29, R0, 0x1, P1 ;  /* 0x000000001d137211 */ /* 0x000fe200008f0eff */
[----:B------:R-:W-:Y:S01]  /*0ec0*/  IMAD R43, R4, 0x4, R41 ;  /* 0x00000004042b7824 */ /* 0x000fe200078e0229 */
[----:B------:R-:W-:Y:S01]  /*0ed0*/  LEA R24, P1, R11, R2, 0x1 ;  /* 0x000000020b187211 */ /* 0x000fe200078208ff */
[----:B------:R0:W4:Y:S01]  /*0ee0*/  LDG.E.U16 R83, [R22.64] ;  /* 0x0000000616537981 */ /* 0x000122000c1e1500 */
[----:B------:R-:W-:-:S02]  /*0ef0*/  LEA.HI.X.SX32 R27, R27, R0, 0x1, P0 ;  /* 0x000000001b1b7211 */ /* 0x000fc400000f0eff */
[----:B------:R-:W-:Y:S01]  /*0f00*/  LEA R10, P0, R33, R2, 0x1 ;  /* 0x00000002210a7211 */ /* 0x000fe200078008ff */
[----:B------:R0:W4:Y:S01]  /*0f10*/  LDG.E.U16 R81, [R18.64] ;  /* 0x0000000612517981 */ /* 0x000122000c1e1500 */
[----:B------:R-:W-:Y:S02]  /*0f20*/  LEA.HI.X.SX32 R25, R11, R0, 0x1, P1 ;  /* 0x000000000b197211 */ /* 0x000fe400008f0eff */
[----:B------:R-:W-:Y:S01]  /*0f30*/  LEA R28, P1, R43, R2, 0x1 ;  /* 0x000000022b1c7211 */ /* 0x000fe200078208ff */
[----:B------:R-:W4:Y:S01]  /*0f40*/  LDG.E.U16 R26, [R26.64] ;  /* 0x000000061a1a7981 */ /* 0x000f22000c1e1500 */
[----:B------:R-:W-:Y:S02]  /*0f50*/  LEA.HI.X.SX32 R11, R33, R0, 0x1, P0 ;  /* 0x00000000210b7211 */ /* 0x000fe400000f0eff */
[----:B-1----:R-:W-:Y:S01]  /*0f60*/  LEA R14, P0, R31, R2, 0x1 ;  /* 0x000000021f0e7211 */ /* 0x002fe200078008ff */
[----:B------:R1:W4:Y:S01]  /*0f70*/  LDG.E.U16 R84, [R24.64] ;  /* 0x0000000618547981 */ /* 0x000322000c1e1500 */
[----:B------:R-:W-:-:S02]  /*0f80*/  LEA.HI.X.SX32 R29, R43, R0, 0x1, P1 ;  /* 0x000000002b1d7211 */ /* 0x000fc400008f0eff */
[----:B0-----:R-:W-:Y:S01]  /*0f90*/  LEA R12, P1, R35, R2, 0x1 ;  /* 0x00000002230c7211 */ /* 0x001fe200078208ff */
[----:B------:R0:W4:Y:S01]  /*0fa0*/  LDG.E.U16 R33, [R10.64] ;  /* 0x000000060a217981 */ /* 0x000122000c1e1500 */
[----:B------:R-:W-:Y:S02]  /*0fb0*/  LEA.HI.X.SX32 R15, R31, R0, 0x1, P0 ;  /* 0x000000001f0f7211 */ /* 0x000fe400000f0eff */
[----:B------:R-:W-:Y:S01]  /*0fc0*/  LEA R18, P0, R37, R2, 0x1 ;  /* 0x0000000225127211 */ /* 0x000fe200078008ff */
[----:B------:R-:W4:Y:S01]  /*0fd0*/  LDG.E.U16 R28, [R28.64] ;  /* 0x000000061c1c7981 */ /* 0x000f22000c1e1500 */
[----:B------:R-:W-:Y:S02]  /*0fe0*/  LEA.HI.X.SX32 R13, R35, R0, 0x1, P1 ;  /* 0x00000000230d7211 */ /* 0x000fe400008f0eff */
[----:B------:R-:W-:Y:S01]  /*0ff0*/  LEA R16, P1, R21, R2, 0x1 ;  /* 0x0000000215107211 */ /* 0x000fe200078208ff */
[----:B------:R-:W4:Y:S01]  /*1000*/  LDG.E.U16 R14, [R14.64] ;  /* 0x000000060e0e7981 */ /* 0x000f22000c1e1500 */
[----:B------:R-:W-:-:S02]  /*1010*/  LEA.HI.X.SX32 R19, R37, R0, 0x1, P0 ;  /* 0x0000000025137211 */ /* 0x000fc400000f0eff */
[----:B------:R-:W-:Y:S02]  /*1020*/  LEA R22, P0, R9, R2, 0x1 ;  /* 0x0000000209167211 */ /* 0x000fe400078008ff */
[----:B------:R-:W-:Y:S01]  /*1030*/  LEA.HI.X.SX32 R17, R21, R0, 0x1, P1 ;  /* 0x0000000015117211 */ /* 0x000fe200008f0eff */
[----:B------:R-:W4:Y:S01]  /*1040*/  LDG.E.U16 R18, [R18.64] ;  /* 0x0000000612127981 */ /* 0x000f22000c1e1500 */
[----:B-1----:R-:W-:Y:S02]  /*1050*/  LEA R24, P1, R39, R2, 0x1 ;  /* 0x0000000227187211 */ /* 0x002fe400078208ff */
[----:B------:R-:W-:Y:S01]  /*1060*/  LEA R43, R4, R43, 0x2 ;  /* 0x0000002b042b7211 */ /* 0x000fe200078e10ff */
[----:B------:R1:W4:Y:S01]  /*1070*/  LDG.E.U16 R21, [R12.64] ;  /* 0x000000060c157981 */ /* 0x000322000c1e1500 */
[-C--:B------:R-:W-:Y:S02]  /*1080*/  LEA.HI.X.SX32 R23, R9, R0.reuse, 0x1, P0 ;  /* 0x0000000009177211 */ /* 0x080fe400000f0eff */
[----:B------:R-:W-:Y:S01]  /*1090*/  LEA.HI.X.SX32 R25, R39, R0, 0x1, P1 ;  /* 0x0000000027197211 */ /* 0x000fe200008f0eff */
[----:B------:R-:W4:Y:S01]  /*10a0*/  LDG.E.U16 R16, [R16.64] ;  /* 0x0000000610107981 */ /* 0x000f22000c1e1500 */
[----:B0-----:R-:W-:-:S03]  /*10b0*/  LEA R10, P0, R41, R2, 0x1 ;  /* 0x00000002290a7211 */ /* 0x001fc600078008ff */
[----:B------:R-:W4:Y:S01]  /*10c0*/  LDG.E.U16 R4, [R24.64] ;  /* 0x0000000618047981 */ /* 0x000f22000c1e1500 */
[----:B-1----:R-:W-:-:S03]  /*10d0*/  LEA R12, P1, R43, R2, 0x1 ;  /* 0x000000022b0c7211 */ /* 0x002fc600078208ff */
[----:B------:R-:W4:Y:S01]  /*10e0*/  LDG.E.U16 R2, [R22.64] ;  /* 0x0000000616027981 */ /* 0x000f22000c1e1500 */
[-C--:B------:R-:W-:Y:S02]  /*10f0*/  LEA.HI.X.SX32 R11, R41, R0.reuse, 0x1, P0 ;  /* 0x00000000290b7211 */ /* 0x080fe400000f0eff */
[----:B------:R-:W-:-:S03]  /*1100*/  LEA.HI.X.SX32 R13, R43, R0, 0x1, P1 ;  /* 0x000000002b0d7211 */ /* 0x000fc600008f0eff */
[----:B------:R-:W4:Y:S04]  /*1110*/  LDG.E.U16 R10, [R10.64] ;  /* 0x000000060a0a7981 */ /* 0x000f28000c1e1500 */
[----:B------:R-:W4:Y:S01]  /*1120*/  LDG.E.U16 R12, [R12.64] ;  /* 0x000000060c0c7981 */ /* 0x000f22000c1e1500 */
[C---:B------:R-:W-:Y:S02]  /*1130*/  LOP3.LUT R0, R113.reuse, 0xc0, RZ, 0xc0, !PT ;  /* 0x000000c071007812 */ /* 0x040fe400078ec0ff */
[----:B------:R-:W-:Y:S02]  /*1140*/  LOP3.LUT R112, R113, 0xff, RZ, 0xc0, !PT ;  /* 0x000000ff71707812 */ /* 0x000fe400078ec0ff */
[----:B------:R-:W-:-:S03]  /*1150*/  SHF.R.U32.HI R9, RZ, 0x2, R0 ;  /* 0x00000002ff097819 */ /* 0x000fc60000011600 */
[----:B------:R-:W-:-:S05]  /*1160*/  IMAD.SHL.U32 R0, R112, 0x2, RZ ;  /* 0x0000000270007824 */ /* 0x000fca00078e00ff */
[----:B------:R-:W-:-:S05]  /*1170*/  LOP3.LUT R9, R0, R9, RZ, 0x3c, !PT ;  /* 0x0000000900097212 */ /* 0x000fca00078e3cff */
[----:B--2---:R0:W-:Y:S04]  /*1180*/  STS.U16 [R9+0x10800], R8 ;  /* 0x0108000809007388 */ /* 0x0041e80000000400 */
[----:B------:R1:W-:Y:S01]  /*1190*/  STS.U16 [R9+0x10000], R3 ;  /* 0x0100000309007388 */ /* 0x0003e20000000400 */
[----:B0-----:R-:W-:-:S03]  /*11a0*/  LOP3.LUT R8, R9, 0x40, RZ, 0x3c, !PT ;  /* 0x0000004009087812 */ /* 0x001fc600078e3cff */
[----:B-----5:R-:W-:Y:S04]  /*11b0*/  STS.U16 [R9+0x10400], R5 ;  /* 0x0104000509007388 */ /* 0x020fe80000000400 */
[----:B------:R-:W-:Y:S04]  /*11c0*/  STS.U16 [R9+0x10c00], R32 ;  /* 0x010c002009007388 */ /* 0x000fe80000000400 */
[----:B------:R-:W-:Y:S04]  /*11d0*/  STS.U16 [R9+0x11000], R36 ;  /* 0x0110002409007388 */ /* 0x000fe80000000400 */
[----:B------:R-:W-:Y:S04]  /*11e0*/  STS.U16 [R9+0x11400], R40 ;  /* 0x0114002809007388 */ /* 0x000fe80000000400 */
[----:B------:R-:W-:Y:S04]  /*11f0*/  STS.U16 [R9+0x11800], R44 ;  /* 0x0118002c09007388 */ /* 0x000fe80000000400 */
[----:B------:R-:W-:Y:S04]  /*1200*/  STS.U16 [R9+0x11c00], R46 ;  /* 0x011c002e09007388 */ /* 0x000fe80000000400 */
[----:B---3--:R-:W-:Y:S04]  /*1210*/  STS.U16 [R9+0x12000], R48 ;  /* 0x0120003009007388 */ /* 0x008fe80000000400 */
[----:B------:R-:W-:Y:S04]  /*1220*/  STS.U16 [R9+0x12400], R50 ;  /* 0x0124003209007388 */ /* 0x000fe80000000400 */
[----:B------:R-:W-:Y:S04]  /*1230*/  STS.U16 [R9+0x12800], R52 ;  /* 0x0128003409007388 */ /* 0x000fe80000000400 */
[----:B----4-:R-:W-:Y:S04]  /*1240*/  STS.U16 [R9+0x12c00], R54 ;  /* 0x012c003609007388 */ /* 0x010fe80000000400 */
[----:B------:R-:W-:Y:S01]  /*1250*/  STS.U16 [R9+0x13000], R56 ;  /* 0x0130003809007388 */ /* 0x000fe20000000400 */
[----:B-1----:R-:W-:-:S03]  /*1260*/  MOV R3, 0x3f800000 ;  /* 0x3f80000000037802 */ /* 0x002fc60000000f00 */
[----:B------:R-:W-:Y:S04]  /*1270*/  STS.U16 [R9+0x13400], R58 ;  /* 0x0134003a09007388 */ /* 0x000fe80000000400 */
        /* <DEDUP_REMOVED lines=20> */
[----:B------:R0:W-:Y:S04]  /*13c0*/  STS.U16 [R8+0x17600], R4 ;  /* 0x0176000408007388 */ /* 0x0001e80000000400 */
[----:B------:R1:W-:Y:S01]  /*13d0*/  STS.U16 [R8+0x17200], R2 ;  /* 0x0172000208007388 */ /* 0x0003e20000000400 */
[----:B0-----:R-:W-:-:S02]  /*13e0*/  IMAD.MOV.U32 R4, RZ, RZ, 0x3f800000 ;  /* 0x3f800000ff047424 */ /* 0x001fc400078e00ff */
[----:B-1----:R-:W-:-:S05]  /*13f0*/  IMAD.MOV.U32 R2, RZ, RZ, 0x3f800000 ;  /* 0x3f800000ff027424 */ /* 0x002fca00078e00ff */
[----:B------:R-:W-:Y:S04]  /*1400*/  STL [R1+0x1c], R2 ;  /* 0x00001c0201007387 */ /* 0x000fe80000100800 */
[----:B------:R-:W-:Y:S04]  /*1410*/  STL [R1+0x18], R2 ;  /* 0x0000180201007387 */ /* 0x000fe80000100800 */
[----:B------:R-:W-:Y:S04]  /*1420*/  STL [R1+0x14], R4 ;  /* 0x0000140401007387 */ /* 0x000fe80000100800 */
[----:B------:R-:W-:Y:S04]  /*1430*/  STL [R1+0x10], R3 ;  /* 0x0000100301007387 */ /* 0x000fe80000100800 */
[----:B------:R-:W-:Y:S04]  /*1440*/  STL [R1+0xc], R2 ;  /* 0x00000c0201007387 */ /* 0x000fe80000100800 */
[----:B------:R-:W-:Y:S04]  /*1450*/  STL [R1+0x8], R4 ;  /* 0x0000080401007387 */ /* 0x000fe80000100800 */
[----:B------:R-:W-:Y:S04]  /*1460*/  STL [R1+0x4], R3 ;  /* 0x0000040301007387 */ /* 0x000fe80000100800 */
        /* <DEDUP_REMOVED lines=12> */
[----:B------:R0:W-:Y:S02]  /*1530*/  STL [R1], R2 ;  /* 0x0000000201007387 */ /* 0x0001e40000100800 */
[----:B0-----:R-:W-:-:S04]  /*1540*/  IADD3 R2, R20, 0x40, RZ ;  /* 0x0000004014027810 */ /* 0x001fc80007ffe0ff */
[----:B------:R-:W-:Y:S01]  /*1550*/  ISETP.GE.AND P0, PT, R2, 0x1, PT ;  /* 0x000000010200780c */ /* 0x000fe20003f06270 */
[----:B------:R0:W-:Y:S01]  /*1560*/  STS.U16 [R8+0x12200], R49 ;  /* 0x0122003108007388 */ /* 0x0001e20000000400 */
[----:B------:R-:W-:Y:S01]  /*1570*/  IMAD.MOV.U32 R22, RZ, RZ, -0x800000 ;  /* 0xff800000ff167424 */ /* 0x000fe200078e00ff */
[----:B------:R-:W-:Y:S01]  /*1580*/  MOV R23, 0xff800000 ;  /* 0xff80000000177802 */ /* 0x000fe20000000f00 */
[----:B------:R-:W-:Y:S01]  /*1590*/  IMAD.MOV.U32 R24, RZ, RZ, -0x800000 ;  /* 0xff800000ff187424 */ /* 0x000fe200078e00ff */
[----:B------:R1:W-:Y:S01]  /*15a0*/  STS.U16 [R8+0x12600], R51 ;  /* 0x0126003308007388 */ /* 0x0003e20000000400 */
[----:B------:R-:W-:Y:S01]  /*15b0*/  IMAD.MOV.U32 R25, RZ, RZ, -0x800000 ;  /* 0xff800000ff197424 */ /* 0x000fe200078e00ff */
[----:B------:R-:W-:Y:S01]  /*15c0*/  MOV R27, 0xff800000 ;  /* 0xff800000001b7802 */ /* 0x000fe20000000f00 */
[----:B------:R-:W-:Y:S01]  /*15d0*/  IMAD.MOV.U32 R26, RZ, RZ, -0x800000 ;  /* 0xff800000ff1a7424 */ /* 0x000fe200078e00ff */
[----:B------:R2:W-:Y:S01]  /*15e0*/  STS.U16 [R8+0x12a00], R53 ;  /* 0x012a003508007388 */ /* 0x0005e20000000400 */
[----:B------:R-:W-:Y:S01]  /*15f0*/  IMAD.MOV.U32 R28, RZ, RZ, -0x800000 ;  /* 0xff800000ff1c7424 */ /* 0x000fe200078e00ff */
[----:B0-----:R-:W-:Y:S01]  /*1600*/  CS2R R48, SRZ ;  /* 0x0000000000307805 */ /* 0x001fe2000001ff00 */
[----:B------:R-:W-:Y:S01]  /*1610*/  IMAD.MOV.U32 R29, RZ, RZ, -0x800000 ;  /* 0xff800000ff1d7424 */ /* 0x000fe200078e00ff */
[----:B------:R0:W-:Y:S01]  /*1620*/  STS.U16 [R8+0x12e00], R55 ;  /* 0x012e003708007388 */ /* 0x0001e20000000400 */
[----:B------:R-:W-:Y:S01]  /*1630*/  CS2R R78, SRZ ;  /* 0x00000000004e7805 */ /* 0x000fe2000001ff00 */
[----:B-1----:R-:W-:Y:S01]  /*1640*/  CS2R R50, SRZ ;  /* 0x0000000000327805 */ /* 0x002fe2000001ff00 */
[----:B------:R-:W-:Y:S01]  /*1650*/  CS2R R80, SRZ ;  /* 0x0000000000507805 */ /* 0x000fe2000001ff00 */
[----:B------:R1:W-:Y:S01]  /*1660*/  STS.U16 [R8+0x13200], R57 ;  /* 0x0132003908007388 */ /* 0x0003e20000000400 */
[----:B------:R-:W-:Y:S01]  /*1670*/  CS2R R82, SRZ ;  /* 0x0000000000527805 */ /* 0x000fe2000001ff00 */
[----:B--2---:R-:W-:Y:S01]  /*1680*/  CS2R R52, SRZ ;  /* 0x0000000000347805 */ /* 0x004fe2000001ff00 */
[----:B------:R-:W-:Y:S01]  /*1690*/  CS2R R84, SRZ ;  /* 0x0000000000547805 */ /* 0x000fe2000001ff00 */
[----:B------:R2:W-:Y:S01]  /*16a0*/  STS.U16 [R8+0x13600], R59 ;  /* 0x0136003b08007388 */ /* 0x0005e20000000400 */
[----:B------:R-:W-:Y:S01]  /*16b0*/  CS2R R86, SRZ ;  /* 0x0000000000567805 */ /* 0x000fe2000001ff00 */
[----:B0-----:R-:W-:Y:S01]  /*16c0*/  CS2R R54, SRZ ;  /* 0x0000000000367805 */ /* 0x001fe2000001ff00 */
[----:B------:R-:W-:Y:S01]  /*16d0*/  CS2R R88, SRZ ;  /* 0x0000000000587805 */ /* 0x000fe2000001ff00 */
        /* <DEDUP_REMOVED lines=23> */
[C---:B------:R-:W-:Y:S01]  /*1850*/  LOP3.LUT R35, R113.reuse, 0x1c, RZ, 0xc0, !PT ;  /* 0x0000001c71237812 */ /* 0x040fe200078ec0ff */
[----:B------:R0:W-:Y:S01]  /*1860*/  STS.U16 [R8+0x15200], R73 ;  /* 0x0152004908007388 */ /* 0x0001e20000000400 */
[C---:B------:R-:W-:Y:S01]  /*1870*/  LOP3.LUT R31, R113.reuse, 0xe0, RZ, 0xc0, !PT ;  /* 0x000000e0711f7812 */ /* 0x040fe200078ec0ff */
[----:B-1----:R-:W-:Y:S01]  /*1880*/  CS2R R68, SRZ ;  /* 0x0000000000447805 */ /* 0x002fe2000001ff00 */
[C---:B------:R-:W-:Y:S01]  /*1890*/  LOP3.LUT R5, R113.reuse, 0x80, RZ, 0xc0, !PT ;  /* 0x0000008071057812 */ /* 0x040fe200078ec0ff */
[----:B------:R1:W-:Y:S01]  /*18a0*/  STS.U16 [R8+0x15600], R75 ;  /* 0x0156004b08007388 */ /* 0x0003e20000000400 */
[----:B------:R-:W-:Y:S01]  /*18b0*/  IMAD.SHL.U32 R3, R113, 0x4, RZ ;  /* 0x0000000471037824 */ /* 0x000fe200078e00ff */
[----:B--2---:R-:W-:-:S02]  /*18c0*/  CS2R R70, SRZ ;  /* 0x0000000000467805 */ /* 0x004fc4000001ff00 */
[----:B------:R2:W-:Y:S01]  /*18d0*/  STS.U16 [R8+0x15a00], R77 ;  /* 0x015a004d08007388 */ /* 0x0005e20000000400 */
[----:B0-----:R-:W-:-:S03]  /*18e0*/  CS2R R72, SRZ ;  /* 0x0000000000487805 */ /* 0x001fc6000001ff00 */
[----:B------:R0:W-:Y:S01]  /*18f0*/  STS.U16 [R8+0x15e00], R33 ;  /* 0x015e002108007388 */ /* 0x0001e20000000400 */
[----:B-1----:R-:W-:Y:S01]  /*1900*/  CS2R R74, SRZ ;  /* 0x00000000004a7805 */ /* 0x002fe2000001ff00 */
[----:B--2---:R-:W-:Y:S01]  /*1910*/  CS2R R76, SRZ ;  /* 0x00000000004c7805 */ /* 0x004fe2000001ff00 */
[----:B0-----:R-:W-:Y:S01]  /*1920*/  LOP3.LUT R33, R113, 0x3, RZ, 0xc0, !PT ;  /* 0x0000000371217812 */ /* 0x001fe200078ec0ff */
[----:B------:R-:W-:Y:S05]  /*1930*/  @!P0 BRA `(.L_x_0) ;  /* 0x0000d49000008947 */ /* 0x000fea0003800000 */
[----:B------:R-:W-:Y:S01]  /*1940*/  SHF.R.U32.HI R2, RZ, 0x7, R113 ;  /* 0x00000007ff027819 */ /* 0x000fe20000011671 */
[----:B------:R-:W-:Y:S01]  /*1950*/  IMAD.MOV.U32 R11, RZ, RZ, c[0x0][0x1b8] ;  /* 0x00006e00ff0b7624 */ /* 0x000fe200078e00ff */
[----:B------:R-:W-:Y:S01]  /*1960*/  LOP3.LUT R7, R113, 0x7f, RZ, 0xc0, !PT ;  /* 0x0000007f71077812 */ /* 0x000fe200078ec0ff */
[----:B------:R-:W-:Y:S01]  /*1970*/  IMAD R4, R114, c[0x0][0x1a0], RZ ;  /* 0x0000680072047a24 */ /* 0x000fe200078e02ff */
[----:B------:R-:W-:Y:S01]  /*1980*/  SGXT.U32 R2, R2, 0x1 ;  /* 0x000000010202781a */ /* 0x000fe20000000000 */
[----:B------:R-:W-:Y:S01]  /*1990*/  IMAD R6, R112, c[0x0][0x1a8], RZ ;  /* 0x00006a0070067a24 */ /* 0x000fe200078e02ff */
[----:B------:R-:W-:Y:S01]  /*19a0*/  ISETP.NE.U32.AND P0, PT, R5, RZ, PT ;  /* 0x000000ff0500720c */ /* 0x000fe20003f05070 */
[----:B------:R-:W-:Y:S01]  /*19b0*/  IMAD.SHL.U32 R154, R4, 0x2, RZ ;  /* 0x00000002049a7824 */ /* 0x000fe200078e00ff */
[----:B------:R-:W-:Y:S01]  /*19c0*/  LOP3.LUT R5, R3, 0x7c, RZ, 0xc0, !PT ;  /* 0x0000007c03057812 */ /* 0x000fe200078ec0ff */
[----:B------:R-:W-:Y:S01]  /*19d0*/  IMAD R8, R2, c[0x0][0x1b8], RZ ;  /* 0x00006e0002087a24 */ /* 0x000fe200078e02ff */
[----:B------:R-:W-:Y:S01]  /*19e0*/  SHF.L.U32 R155, R6, 0x1, RZ ;  /* 0x00000001069b7819 */ /* 0x000fe200000006ff */
[----:B------:R-:W-:Y:S01]  /*19f0*/  IMAD.SHL.U32 R2, R7, 0x2, RZ ;  /* 0x0000000207027824 */ /* 0x000fe200078e00ff */
[----:B------:R-:W-:Y:S01]  /*1a00*/  SEL R3, RZ, 0x110, !P0 ;  /* 0x00000110ff037807 */ /* 0x000fe20004000000 */
[----:B------:R-:W-:Y:S01]  /*1a10*/  IMAD R10, R11, 0x2, R8 ;  /* 0x000000020b0a7824 */ /* 0x000fe200078e0208 */
[----:B------:R-:W-:Y:S01]  /*1a20*/  SHF.R.U32.HI R9, RZ, 0x1, R31 ;  /* 0x00000001ff097819 */ /* 0x000fe2000001161f */
[----:B------:R-:W-:Y:S01]  /*1a30*/  IMAD R12, R35, 0x40, R5 ;  /* 0x00000040230c7824 */ /* 0x000fe200078e0205 */
[----:B------:R-:W-:Y:S01]  /*1a40*/  LOP3.LUT R13, R113, 0x7, RZ, 0xc0, !PT ;  /* 0x00000007710d7812 */ /* 0x000fe200078ec0ff */
[----:B------:R-:W-:Y:S01]  /*1a50*/  IMAD.HI R5, R4, 0x2, RZ ;  /* 0x0000000204057827 */ /* 0x000fe200078e02ff */
[----:B------:R-:W-:-:S02]  /*1a60*/  LEA R14, R11, R10, 0x1 ;  /* 0x0000000a0b0e7211 */ /* 0x000fc400078e08ff */
[----:B------:R-:W-:Y:S01]  /*1a70*/  IADD3 R154, P1, P2, R155, c[0x0][0x168], R154 ;  /* 0x00005a009b9a7a10 */ /* 0x000fe20007a3e09a */
[----:B------:R-:W-:Y:S01]  /*1a80*/  IMAD.HI R6, R6, 0x2, RZ ;  /* 0x0000000206067827 */ /* 0x000fe200078e02ff */
[----:B------:R-:W-:Y:S02]  /*1a90*/  LOP3.LUT R2, R3, R2, RZ, 0x3c, !PT ;  /* 0x0000000203027212 */ /* 0x000fe400078e3cff */
[----:B------:R-:W-:Y:S01]  /*1aa0*/  LOP3.LUT R3, R12, R9, RZ, 0x3c, !PT ;  /* 0x000000090c037212 */ /* 0x000fe200078e3cff */
[----:B------:R-:W-:Y:S01]  /*1ab0*/  IMAD R16, R11, 0x2, R14 ;  /* 0x000000020b107824 */ /* 0x000fe200078e020e */
[----:B------:R-:W-:Y:S01]  /*1ac0*/  IADD3.X R155, R6, c[0x0][0x16c], R5, P1, P2 ;  /* 0x00005b00069b7a10 */ /* 0x000fe20000fe4405 */
[C---:B------:R-:W-:Y:S01]  /*1ad0*/  IMAD.SHL.U32 R9, R113.reuse, 0x2, RZ ;  /* 0x0000000271097824 */ /* 0x040fe200078e00ff */
[----:B------:R-:W-:Y:S01]  /*1ae0*/  LOP3.LUT R6, R113, 0x10, RZ, 0xc0, !PT ;  /* 0x0000001071067812 */ /* 0x000fe200078ec0ff */
[----:B------:R-:W-:Y:S01]  /*1af0*/  IMAD R18, R11, 0x2, R16 ;  /* 0x000000020b127824 */ /* 0x000fe200078e0210 */
[----:B------:R0:W-:Y:S01]  /*1b00*/  STL.64 [R1+0x888], R2 ;  /* 0x0008880201007387 */ /* 0x0001e20000100a00 */
[----:B------:R-:W-:Y:S01]  /*1b10*/  IMAD R12, R13, 0x90, RZ ;  /* 0x000000900d0c7824 */ /* 0x000fe200078e02ff */
[----:B------:R-:W-:Y:S01]  /*1b20*/  SHF.L.U32 R19, R113, 0x8, RZ ;  /* 0x0000000871137819 */ /* 0x000fe200000006ff */
[----:B------:R-:W-:Y:S01]  /*1b30*/  IMAD R22, R11, 0x2, R18 ;  /* 0x000000020b167824 */ /* 0x000fe200078e0212 */
[----:B------:R1:W-:Y:S01]  /*1b40*/  STL [R1+0x890], R3 ;  /* 0x0008900301007387 */ /* 0x0003e20000100800 */
[----:B------:R-:W-:Y:S01]  /*1b50*/  IMAD.SHL.U32 R30, R13, 0x10, RZ ;  /* 0x000000100d1e7824 */ /* 0x000fe200078e00ff */
[--C-:B------:R-:W-:Y:S01]  /*1b60*/  LOP3.LUT R15, R12, 0x10, R9.reuse, 0x78, !PT ;  /* 0x000000100c0f7812 */ /* 0x100fe200078e7809 */
[----:B------:R-:W-:Y:S01]  /*1b70*/  IMAD R4, R114, c[0x0][0x1b0], RZ ;  /* 0x00006c0072047a24 */ /* 0x000fe200078e02ff */
[----:B------:R-:W-:Y:S01]  /*1b80*/  LEA R24, R11, R22, 0x1 ;  /* 0x000000160b187211 */ /* 0x000fe200078e08ff */
[----:B------:R-:W-:Y:S01]  /*1b90*/  IMAD R5, R7, c[0x0][0x1b4], RZ ;  /* 0x00006d0007057a24 */ /* 0x000fe200078e02ff */
[----:B------:R-:W-:Y:S01]  /*1ba0*/  LOP3.LUT R17, R30, 0x30, R9, 0x78, !PT ;  /* 0x000000301e117812 */ /* 0x000fe200078e7809 */
[----:B------:R-:W-:Y:S01]  /*1bb0*/  IMAD.SHL.U32 R12, R4, 0x2, RZ ;  /* 0x00000002040c7824 */ /* 0x000fe200078e00ff */
[----:B------:R-:W-:Y:S01]  /*1bc0*/  LOP3.LUT R30, R30, 0xf00, R19, 0xf8, !PT ;  /* 0x00000f001e1e7812 */ /* 0x000fe200078ef813 */
[----:B------:R-:W-:Y:S01]  /*1bd0*/  IMAD R26, R11, 0x2, R24 ;  /* 0x000000020b1a7824 */ /* 0x000fe200078e0218 */
[----:B------:R-:W-:Y:S01]  /*1be0*/  SHF.L.U32 R9, R5, 0x1, RZ ;  /* 0x0000000105097819 */ /* 0x000fe200000006ff */
[----:B------:R-:W-:Y:S01]  /*1bf0*/  IMAD.HI R7, R4, 0x2, RZ ;  /* 0x0000000204077827 */ /* 0x000fe200078e02ff */
[----:B------:R-:W-:-:S02]  /*1c00*/  SHF.L.U32 R93, R35, 0x3, RZ ;  /* 0x00000003235d7819 */ /* 0x000fc400000006ff */
[----:B------:R-:W-:Y:S01]  /*1c10*/  IADD3 R12, P0, P1, R9, c[0x0][0x170], R12 ;  /* 0x00005c00090c7a10 */ /* 0x000fe2000791e00c */
[C---:B------:R-:W-:Y:S02]  /*1c20*/  IMAD R28, R11.reuse, 0x2, R26 ;  /* 0x000000020b1c7824 */ /* 0x040fe400078e021a */
[----:B------:R-:W-:Y:S02]  /*1c30*/  IMAD.SHL.U32 R4, R6, 0x40, RZ ;  /* 0x0000004006047824 */ /* 0x000fe400078e00ff */
[----:B------:R-:W-:Y:S02]  /*1c40*/  IMAD R32, R11, 0x2, R28 ;  /* 0x000000020b207824 */ /* 0x000fe400078e021c */
[----:B------:R-:W-:Y:S01]  /*1c50*/  IMAD.HI R6, R5, 0x2, RZ ;  /* 0x0000000205067827 */ /* 0x000fe200078e02ff */
[----:B------:R-:W-:Y:S02]  /*1c60*/  LOP3.LUT R4, R15, R4, RZ, 0xfc, !PT ;  /* 0x000000040f047212 */ /* 0x000fe400078efcff */
[----:B------:R-:W-:Y:S01]  /*1c70*/  LEA R34, R11, R32, 0x1 ;  /* 0x000000200b227211 */ /* 0x000fe200078e08ff */
[----:B------:R-:W-:Y:S01]  /*1c80*/  IMAD R104, R13, 0x4, R31 ;  /* 0x000000040d687824 */ /* 0x000fe200078e021f */
[----:B------:R-:W-:-:S02]  /*1c90*/  IADD3.X R7, R6, c[0x0][0x174], R7, P0, P1 ;  /* 0x00005d0006077a10 */ /* 0x000fc400007e2407 */
[-C--:B0-----:R-:W-:Y:S01]  /*1ca0*/  LEA R2, P0, R8, R12.reuse, 0x1 ;  /* 0x0000000c08027211 */ /* 0x081fe200078008ff */
[C---:B------:R-:W-:Y:S01]  /*1cb0*/  IMAD R36, R11.reuse, 0x2, R34 ;  /* 0x000000020b247824 */ /* 0x040fe200078e0222 */
[----:B------:R-:W-:Y:S01]  /*1cc0*/  LEA R106, P1, R10, R12, 0x1 ;  /* 0x0000000c0a6a7211 */ /* 0x000fe200078208ff */
[--C-:B------:R-:W-:Y:S01]  /*1cd0*/  IMAD.U32 R5, R104, 0x80, R17.reuse ;  /* 0x0000008068057824 */ /* 0x100fe200078e0011 */
[-C--:B-1----:R-:W-:Y:S01]  /*1ce0*/  LEA.HI.X.SX32 R3, R8, R7.reuse, 0x1, P0 ;  /* 0x0000000708037211 */ /* 0x082fe200000f0eff */
[C---:B------:R-:W-:Y:S01]  /*1cf0*/  IMAD R38, R11.reuse, 0x2, R36 ;  /* 0x000000020b267824 */ /* 0x040fe200078e0224 */
[----:B------:R-:W-:Y:S01]  /*1d00*/  LEA.HI.X.SX32 R107, R10, R7, 0x1, P1 ;  /* 0x000000070a6b7211 */ /* 0x000fe200008f0eff */
[----:B------:R-:W-:Y:S01]  /*1d10*/  IMAD.U32 R6, R104, 0x40, R17 ;  /* 0x0000004068067824 */ /* 0x000fe200078e0011 */
[----:B------:R0:W-:Y:S01]  /*1d20*/  STL.64 [R1+0x898], R4 ;  /* 0x0008980401007387 */ /* 0x0001e20000100a00 */
[----:B------:R-:W-:-:S03]  /*1d30*/  IMAD R40, R11, 0x2, R38 ;  /* 0x000000020b287824 */ /* 0x000fc600078e0226 */
[----:B------:R1:W-:Y:S02]  /*1d40*/  STL.64 [R1+0x830], R2 ;  /* 0x0008300201007387 */ /* 0x0003e40000100a00 */
[C---:B------:R-:W-:Y:S02]  /*1d50*/  LEA R42, R11.reuse, R40, 0x1 ;  /* 0x000000280b2a7211 */ /* 0x040fe400078e08ff */
[----:B------:R2:W-:Y:S03]  /*1d60*/  STL.64 [R1+0x828], R106 ;  /* 0x0008286a01007387 */ /* 0x0005e60000100a00 */
[----:B------:R-:W-:Y:S01]  /*1d70*/  IMAD R44, R11, 0x2, R42 ;  /* 0x000000020b2c7824 */ /* 0x000fe200078e022a */
[----:B0-----:R-:W-:-:S03]  /*1d80*/  LEA R4, P0, R14, R12, 0x1 ;  /* 0x0000000c0e047211 */ /* 0x001fc600078008ff */
[C---:B------:R-:W-:Y:S01]  /*1d90*/  IMAD R46, R11.reuse, 0x2, R44 ;  /* 0x000000020b2e7824 */ /* 0x040fe200078e022c */
[-C--:B-1----:R-:W-:Y:S02]  /*1da0*/  LEA R2, P2, R16, R12.reuse, 0x1 ;  /* 0x0000000c10027211 */ /* 0x082fe400078408ff */
[-C--:B------:R-:W-:Y:S01]  /*1db0*/  LEA.HI.X.SX32 R5, R14, R7.reuse, 0x1, P0 ;  /* 0x000000070e057211 */ /* 0x080fe200000f0eff */
[C---:B------:R-:W-:Y:S01]  /*1dc0*/  IMAD R48, R11.reuse, 0x2, R46 ;  /* 0x000000020b307824 */ /* 0x040fe200078e022e */
[-C--:B------:R-:W-:Y:S02]  /*1dd0*/  LEA.HI.X.SX32 R3, R16, R7.reuse, 0x1, P2 ;  /* 0x0000000710037211 */ /* 0x080fe400010f0eff */
[C---:B--2---:R-:W-:Y:S01]  /*1de0*/  LEA R106, P0, R18.reuse, R12, 0x1 ;  /* 0x0000000c126a7211 */ /* 0x044fe200078008ff */
[----:B------:R0:W-:Y:S01]  /*1df0*/  STL.64 [R1+0x820], R4 ;  /* 0x0008200401007387 */ /* 0x0001e20000100a00 */
[C---:B------:R-:W-:Y:S02]  /*1e00*/  LEA R50, R11.reuse, R48, 0x1 ;  /* 0x000000300b327211 */ /* 0x040fe400078e08ff */
[----:B------:R-:W-:Y:S01]  /*1e10*/  LEA.HI.X.SX32 R107, R18, R7, 0x1, P0 ;  /* 0x00000007126b7211 */ /* 0x000fe200000f0eff */
[----:B------:R1:W-:Y:S02]  /*1e20*/  STL.64 [R1+0x818], R2 ;  /* 0x0008180201007387 */ /* 0x0003e40000100a00 */
[----:B------:R-:W-:-:S02]  /*1e30*/  IMAD R52, R11, 0x2, R50 ;  /* 0x000000020b347824 */ /* 0x000fc400078e0232 */
[----:B------:R-:W-:Y:S02]  /*1e40*/  STL.64 [R1+0x810], R106 ;  /* 0x0008106a01007387 */ /* 0x000fe40000100a00 */
[----:B------:R-:W-:Y:S01]  /*1e50*/  IMAD R54, R11, 0x2, R52 ;  /* 0x000000020b367824 */ /* 0x000fe200078e0234 */
[----:B0-----:R-:W-:-:S03]  /*1e60*/  LEA R4, P1, R22, R12, 0x1 ;  /* 0x0000000c16047211 */ /* 0x001fc600078208ff */
[C---:B------:R-:W-:Y:S01]  /*1e70*/  IMAD R56, R11.reuse, 0x2, R54 ;  /* 0x000000020b387824 */ /* 0x040fe200078e0236 */
[----:B-1----:R-:W-:Y:S02]  /*1e80*/  LEA R2, P2, R24, R12, 0x1 ;  /* 0x0000000c18027211 */ /* 0x002fe400078408ff */
[-C--:B------:R-:W-:Y:S02]  /*1e90*/  LEA.HI.X.SX32 R5, R22, R7.reuse, 0x1, P1 ;  /* 0x0000000716057211 */ /* 0x080fe400008f0eff */
[C---:B------:R-:W-:Y:S02]  /*1ea0*/  LEA R58, R11.reuse, R56, 0x1 ;  /* 0x000000380b3a7211 */ /* 0x040fe400078e08ff */
[----:B------:R-:W-:Y:S01]  /*1eb0*/  LEA.HI.X.SX32 R3, R24, R7, 0x1, P2 ;  /* 0x0000000718037211 */ /* 0x000fe200010f0eff */
[----:B------:R0:W-:Y:S01]  /*1ec0*/  STL.64 [R1+0x808], R4 ;  /* 0x0008080401007387 */ /* 0x0001e20000100a00 */
[----:B------:R-:W-:Y:S01]  /*1ed0*/  LEA R22, P0, R26, R12, 0x1 ;  /* 0x0000000c1a167211 */ /* 0x000fe200078008ff */
[----:B------:R-:W-:-:S02]  /*1ee0*/  IMAD R60, R11, 0x2, R58 ;  /* 0x000000020b3c7824 */ /* 0x000fc400078e023a */
[----:B------:R1:W-:Y:S01]  /*1ef0*/  STL.64 [R1+0x800], R2 ;  /* 0x0008000201007387 */ /* 0x0003e20000100a00 */
[----:B------:R-:W-:Y:S01]  /*1f00*/  LEA.HI.X.SX32 R23, R26, R7, 0x1, P0 ;  /* 0x000000071a177211 */ /* 0x000fe200000f0eff */
[----:B------:R-:W-:Y:S01]  /*1f10*/  IMAD R62, R11, 0x2, R60 ;  /* 0x000000020b3e7824 */ /* 0x000fe200078e023c */
[----:B------:R-:W-:-:S03]  /*1f20*/  LEA R26, P0, R34, R12, 0x1 ;  /* 0x0000000c221a7211 */ /* 0x000fc600078008ff */
[C---:B------:R-:W-:Y:S01]  /*1f30*/  IMAD R64, R11.reuse, 0x2, R62 ;  /* 0x000000020b407824 */ /* 0x040fe200078e023e */
[----:B------:R-:W-:Y:S01]  /*1f40*/  STL.64 [R1+0x7f8], R22 ;  /* 0x0007f81601007387 */ /* 0x000fe20000100a00 */
[----:B0-----:R-:W-:Y:S02]  /*1f50*/  LEA R4, P1, R28, R12, 0x1 ;  /* 0x0000000c1c047211 */ /* 0x001fe400078208ff */
[-C--:B------:R-:W-:Y:S02]  /*1f60*/  LEA.HI.X.SX32 R27, R34, R7.reuse, 0x1, P0 ;  /* 0x00000007221b7211 */ /* 0x080fe400000f0eff */
[C---:B------:R-:W-:Y:S02]  /*1f70*/  LEA R66, R11.reuse, R64, 0x1 ;  /* 0x000000400b427211 */ /* 0x040fe400078e08ff */
[----:B-1----:R-:W-:Y:S02]  /*1f80*/  LEA R2, P2, R32, R12, 0x1 ;  /* 0x0000000c20027211 */ /* 0x002fe400078408ff */
[-C--:B------:R-:W-:Y:S01]  /*1f90*/  LEA.HI.X.SX32 R5, R28, R7.reuse, 0x1, P1 ;  /* 0x000000071c057211 */ /* 0x080fe200008f0eff */
[----:B------:R-:W-:Y:S01]  /*1fa0*/  IMAD R68, R11, 0x2, R66 ;  /* 0x000000020b447824 */ /* 0x000fe200078e0242 */
[----:B------:R-:W-:-:S03]  /*1fb0*/  LEA.HI.X.SX32 R3, R32, R7, 0x1, P2 ;  /* 0x0000000720037211 */ /* 0x000fc600010f0eff */
[C---:B------:R-:W-:Y:S01]  /*1fc0*/  IMAD R70, R11.reuse, 0x2, R68 ;  /* 0x000000020b467824 */ /* 0x040fe200078e0244 */
[----:B------:R0:W-:Y:S03]  /*1fd0*/  STL.64 [R1+0x7f0], R4 ;  /* 0x0007f00401007387 */ /* 0x0001e60000100a00 */
[C---:B------:R-:W-:Y:S01]  /*1fe0*/  IMAD R72, R11.reuse, 0x2, R70 ;  /* 0x000000020b487824 */ /* 0x040fe200078e0246 */
[----:B------:R1:W-:Y:S04]  /*1ff0*/  STL.64 [R1+0x7e8], R2 ;  /* 0x0007e80201007387 */ /* 0x0003e80000100a00 */
[----:B------:R-:W-:Y:S01]  /*2000*/  LEA R74, R11, R72, 0x1 ;  /* 0x000000480b4a7211 */ /* 0x000fe200078e08ff */
[----:B------:R-:W-:Y:S01]  /*2010*/  STL.64 [R1+0x7e0], R26 ;  /* 0x0007e01a01007387 */ /* 0x000fe20000100a00 */
[----:B0-----:R-:W-:-:S03]  /*2020*/  LEA R4, P1, R36, R12, 0x1 ;  /* 0x0000000c24047211 */ /* 0x001fc600078208ff */
[----:B------:R-:W-:Y:S01]  /*2030*/  IMAD R76, R11, 0x2, R74 ;  /* 0x000000020b4c7824 */ /* 0x000fe200078e024a */
[----:B-1----:R-:W-:-:S03]  /*2040*/  LEA R2, P2, R38, R12, 0x1 ;  /* 0x0000000c26027211 */ /* 0x002fc600078408ff */
[C---:B------:R-:W-:Y:S01]  /*2050*/  IMAD R78, R11.reuse, 0x2, R76 ;  /* 0x000000020b4e7824 */ /* 0x040fe200078e024c */
[-C--:B------:R-:W-:Y:S02]  /*2060*/  LEA.HI.X.SX32 R5, R36, R7.reuse, 0x1, P1 ;  /* 0x0000000724057211 */ /* 0x080fe400008f0eff */
[-C--:B------:R-:W-:Y:S01]  /*2070*/  LEA.HI.X.SX32 R3, R38, R7.reuse, 0x1, P2 ;  /* 0x0000000726037211 */ /* 0x080fe200010f0eff */
[C---:B------:R-:W-:Y:S01]  /*2080*/  IMAD R80, R11.reuse, 0x2, R78 ;  /* 0x000000020b507824 */ /* 0x040fe200078e024e */
[C---:B------:R-:W-:Y:S01]  /*2090*/  LEA R36, P0, R40.reuse, R12, 0x1 ;  /* 0x0000000c28247211 */ /* 0x040fe200078008ff */
[----:B------:R0:W-:Y:S02]  /*20a0*/  STL.64 [R1+0x7d8], R4 ;  /* 0x0007d80401007387 */ /* 0x0001e40000100a00 */
[C---:B------:R-:W-:Y:S01]  /*20b0*/  IMAD R82, R11.reuse, 0x2, R80 ;  /* 0x000000020b527824 */ /* 0x040fe200078e0250 */
[----:B------:R-:W-:Y:S01]  /*20c0*/  LEA.HI.X.SX32 R37, R40, R7, 0x1, P0 ;  /* 0x0000000728257211 */ /* 0x000fe200000f0eff */
[----:B------:R1:W-:Y:S03]  /*20d0*/  STL.64 [R1+0x7d0], R2 ;  /* 0x0007d00201007387 */ /* 0x0003e60000100a00 */
[C---:B------:R-:W-:Y:S01]  /*20e0*/  LEA R84, R11.reuse, R82, 0x1 ;  /* 0x000000520b547211 */ /* 0x040fe200078e08ff */
[----:B------:R2:W-:Y:S04]  /*20f0*/  STL.64 [R1+0x7c8], R36 ;  /* 0x0007c82401007387 */ /* 0x0005e80000100a00 */
        /* <DEDUP_REMOVED lines=11> */
[----:B------:R1:W-:Y:S01]  /*21b0*/  STL.64 [R1+0x7b8], R2 ;  /* 0x0007b80201007387 */ /* 0x0003e20000100a00 */
[----:B------:R-:W-:Y:S01]  /*21c0*/  LEA R40, P0, R52, R12, 0x1 ;  /* 0x0000000c34287211 */ /* 0x000fe200078008ff */
[----:B------:R-:W-:-:S02]  /*21d0*/  IMAD R94, R11, 0x2, R92 ;  /* 0x000000020b5e7824 */ /* 0x000fc400078e025c */
[----:B------:R-:W-:Y:S01]  /*21e0*/  STL.64 [R1+0x7b0], R36 ;  /* 0x0007b02401007387 */ /* 0x000fe20000100a00 */
[-C--:B------:R-:W-:Y:S01]  /*21f0*/  LEA.HI.X.SX32 R41, R52, R7.reuse, 0x1, P0 ;  /* 0x0000000734297211 */ /* 0x080fe200000f0eff */
[C---:B------:R-:W-:Y:S01]  /*2200*/  IMAD R96, R11.reuse, 0x2, R94 ;  /* 0x000000020b607824 */ /* 0x040fe200078e025e */
[-C--:B------:R-:W-:Y:S02]  /*2210*/  LEA R44, P0, R58, R12.reuse, 0x1 ;  /* 0x0000000c3a2c7211 */ /* 0x080fe400078008ff */
[-C--:B0-----:R-:W-:Y:S01]  /*2220*/  LEA R4, P1, R48, R12.reuse, 0x1 ;  /* 0x0000000c30047211 */ /* 0x081fe200078208ff */
[C---:B------:R-:W-:Y:S01]  /*2230*/  IMAD R98, R11.reuse, 0x2, R96 ;  /* 0x000000020b627824 */ /* 0x040fe200078e0260 */
[----:B------:R-:W-:Y:S02]  /*2240*/  LEA.HI.X.SX32 R45, R58, R7, 0x1, P0 ;  /* 0x000000073a2d7211 */ /* 0x000fe400000f0eff */
[----:B-1----:R-:W-:Y:S02]  /*2250*/  LEA R2, P2, R50, R12, 0x1 ;  /* 0x0000000c32027211 */ /* 0x002fe400078408ff */
[----:B------:R-:W-:-:S02]  /*2260*/  LEA R100, R11, R98, 0x1 ;  /* 0x000000620b647211 */ /* 0x000fc400078e08ff */
[-C--:B------:R-:W-:Y:S02]  /*2270*/  LEA.HI.X.SX32 R5, R48, R7.reuse, 0x1, P1 ;  /* 0x0000000730057211 */ /* 0x080fe400008f0eff */
[-C--:B------:R-:W-:Y:S01]  /*2280*/  LEA.HI.X.SX32 R3, R50, R7.reuse, 0x1, P2 ;  /* 0x0000000732037211 */ /* 0x080fe200010f0eff */
[C---:B------:R-:W-:Y:S01]  /*2290*/  IMAD R102, R11.reuse, 0x2, R100 ;  /* 0x000000020b667824 */ /* 0x040fe200078e0264 */
[C---:B------:R-:W-:Y:S01]  /*22a0*/  LEA R48, P0, R64.reuse, R12, 0x1 ;  /* 0x0000000c40307211 */ /* 0x040fe200078008ff */
[----:B------:R0:W-:Y:S03]  /*22b0*/  STL.64 [R1+0x7a8], R4 ;  /* 0x0007a80401007387 */ /* 0x0001e60000100a00 */
[----:B------:R-:W-:Y:S01]  /*22c0*/  LEA R104, R11, R102, 0x1 ;  /* 0x000000660b687211 */ /* 0x000fe200078e08ff */
[----:B------:R1:W-:Y:S01]  /*22d0*/  STL.64 [R1+0x7a0], R2 ;  /* 0x0007a00201007387 */ /* 0x0003e20000100a00 */
[----:B------:R-:W-:-:S02]  /*22e0*/  LEA.HI.X.SX32 R49, R64, R7, 0x1, P0 ;  /* 0x0000000740317211 */ /* 0x000fc400000f0eff */
[CC--:B------:R-:W-:Y:S01]  /*22f0*/  LEA R52, P0, R70.reuse, R12.reuse, 0x1 ;  /* 0x0000000c46347211 */ /* 0x0c0fe200078008ff */
[C---:B------:R-:W-:Y:S01]  /*2300*/  IMAD R8, R11.reuse, 0x2, R104 ;  /* 0x000000020b087824 */ /* 0x040fe200078e0268 */
[----:B------:R-:W-:Y:S02]  /*2310*/  STL.64 [R1+0x798], R40 ;  /* 0x0007982801007387 */ /* 0x000fe40000100a00 */
[----:B------:R-:W-:Y:S01]  /*2320*/  LEA.HI.X.SX32 R53, R70, R7, 0x1, P0 ;  /* 0x0000000746357211 */ /* 0x000fe200000f0eff */
        /* <DEDUP_REMOVED lines=12> */
[C---:B------:R-:W-:Y:S02]  /*23f0*/  IMAD R22, R11.reuse, 0x2, R18 ;  /* 0x000000020b167824 */ /* 0x040fe400078e0212 */
[----:B------:R-:W-:Y:S02]  /*2400*/  STL.64 [R1+0x780], R44 ;  /* 0x0007802c01007387 */ /* 0x000fe40000100a00 */
[----:B------:R-:W-:Y:S01]  /*2410*/  IMAD R24, R11, 0x2, R22 ;  /* 0x000000020b187824 */ /* 0x000fe200078e0216 */
[----:B0-----:R-:W-:-:S04]  /*2420*/  LEA R4, P1, R60, R12, 0x1 ;  /* 0x0000000c3c047211 */ /* 0x001fc800078208ff */
[C---:B------:R-:W-:Y:S02]  /*2430*/  LEA R26, R11.reuse, R24, 0x1 ;  /* 0x000000180b1a7211 */ /* 0x040fe400078e08ff */
[-C--:B-1----:R-:W-:Y:S02]  /*2440*/  LEA R2, P2, R62, R12.reuse, 0x1 ;  /* 0x0000000c3e027211 */ /* 0x082fe400078408ff */
[-C--:B------:R-:W-:Y:S01]  /*2450*/  LEA.HI.X.SX32 R5, R60, R7.reuse, 0x1, P1 ;  /* 0x000000073c057211 */ /* 0x080fe200008f0eff */
[C---:B------:R-:W-:Y:S01]  /*2460*/  IMAD R28, R11.reuse, 0x2, R26 ;  /* 0x000000020b1c7824 */ /* 0x040fe200078e021a */
[----:B------:R-:W-:Y:S02]  /*2470*/  LEA.HI.X.SX32 R3, R62, R7, 0x1, P2 ;  /* 0x000000073e037211 */ /* 0x000fe400010f0eff */
[----:B------:R-:W-:Y:S01]  /*2480*/  LEA R60, P0, R82, R12, 0x1 ;  /* 0x0000000c523c7211 */ /* 0x000fe200078008ff */
[----:B------:R0:W-:Y:S01]  /*2490*/  STL.64 [R1+0x778], R4 ;  /* 0x0007780401007387 */ /* 0x0001e20000100a00 */
[----:B------:R-:W-:-:S02]  /*24a0*/  IMAD R32, R11, 0x2, R28 ;  /* 0x000000020b207824 */ /* 0x000fc400078e021c */
[-C--:B------:R-:W-:Y:S01]  /*24b0*/  LEA.HI.X.SX32 R61, R82, R7.reuse, 0x1, P0 ;  /* 0x00000007523d7211 */ /* 0x080fe200000f0eff */
[----:B------:R1:W-:Y:S01]  /*24c0*/  STL.64 [R1+0x770], R2 ;  /* 0x0007700201007387 */ /* 0x0003e20000100a00 */
[C---:B------:R-:W-:Y:S01]  /*24d0*/  IMAD R34, R11.reuse, 0x2, R32 ;  /* 0x000000020b227824 */ /* 0x040fe200078e0220 */
[----:B------:R-:W-:Y:S01]  /*24e0*/  LEA R64, P0, R88, R12, 0x1 ;  /* 0x0000000c58407211 */ /* 0x000fe200078008ff */
[----:B------:R-:W-:Y:S01]  /*24f0*/  CS2R R82, SRZ ;  /* 0x0000000000527805 */ /* 0x000fe2000001ff00 */
[----:B------:R-:W-:Y:S02]  /*2500*/  STL.64 [R1+0x768], R48 ;  /* 0x0007683001007387 */ /* 0x000fe40000100a00 */
[C---:B------:R-:W-:Y:S02]  /*2510*/  LEA R36, R11.reuse, R34, 0x1 ;  /* 0x000000220b247211 */ /* 0x040fe400078e08ff */
[-C--:B0-----:R-:W-:Y:S02]  /*2520*/  LEA R4, P1, R66, R12.reuse, 0x1 ;  /* 0x0000000c42047211 */ /* 0x081fe400078208ff */
[----:B------:R-:W-:Y:S01]  /*2530*/  LEA.HI.X.SX32 R65, R88, R7, 0x1, P0 ;  /* 0x0000000758417211 */ /* 0x000fe200000f0eff */
[----:B------:R-:W-:Y:S01]  /*2540*/  IMAD R38, R11, 0x2, R36 ;  /* 0x000000020b267824 */ /* 0x000fe200078e0224 */
[----:B-1----:R-:W-:-:S02]  /*2550*/  LEA R2, P2, R68, R12, 0x1 ;  /* 0x0000000c44027211 */ /* 0x002fc400078408ff */
[-C--:B------:R-:W-:Y:S01]  /*2560*/  LEA.HI.X.SX32 R5, R66, R7.reuse, 0x1, P1 ;  /* 0x0000000742057211 */ /* 0x080fe200008f0eff */
[C---:B------:R-:W-:Y:S01]  /*2570*/  IMAD R40, R11.reuse, 0x2, R38 ;  /* 0x000000020b287824 */ /* 0x040fe200078e0226 */
[-C--:B------:R-:W-:Y:S02]  /*2580*/  LEA.HI.X.SX32 R3, R68, R7.reuse, 0x1, P2 ;  /* 0x0000000744037211 */ /* 0x080fe400010f0eff */
[C---:B------:R-:W-:Y:S01]  /*2590*/  LEA R68, P0, R94.reuse, R12, 0x1 ;  /* 0x0000000c5e447211 */ /* 0x040fe200078008ff */
[----:B------:R0:W-:Y:S01]  /*25a0*/  STL.64 [R1+0x760], R4 ;  /* 0x0007600401007387 */ /* 0x0001e20000100a00 */
[C---:B------:R-:W-:Y:S02]  /*25b0*/  IMAD R42, R11.reuse, 0x2, R40 ;  /* 0x000000020b2a7824 */ /* 0x040fe400078e0228 */
[----:B------:R-:W-:Y:S01]  /*25c0*/  LEA.HI.X.SX32 R69, R94, R7, 0x1, P0 ;  /* 0x000000075e457211 */ /* 0x000fe200000f0eff */
[----:B------:R1:W-:Y:S02]  /*25d0*/  STL.64 [R1+0x758], R2 ;  /* 0x0007580201007387 */ /* 0x0003e40000100a00 */
[----:B------:R-:W-:-:S02]  /*25e0*/  LEA R44, R11, R42, 0x1 ;  /* 0x0000002a0b2c7211 */ /* 0x000fc400078e08ff */
        /* <DEDUP_REMOVED lines=8> */
[C---:B------:R-:W-:Y:S01]  /*2670*/  LEA R72, P0, R100.reuse, R12, 0x1 ;  /* 0x0000000c64487211 */ /* 0x040fe200078008ff */
[----:B------:R0:W-:Y:S01]  /*2680*/  STL.64 [R1+0x748], R4 ;  /* 0x0007480401007387 */ /* 0x0001e20000100a00 */
[C---:B--2---:R-:W-:Y:S02]  /*2690*/  LEA R52, R11.reuse, R50, 0x1 ;  /* 0x000000320b347211 */ /* 0x044fe400078e08ff */
[----:B------:R-:W-:Y:S01]  /*26a0*/  LEA.HI.X.SX32 R73, R100, R7, 0x1, P0 ;  /* 0x0000000764497211 */ /* 0x000fe200000f0eff */
[----:B------:R1:W-:Y:S01]  /*26b0*/  STL.64 [R1+0x740], R2 ;  /* 0x0007400201007387 */ /* 0x0003e20000100a00 */
[----:B------:R-:W-:Y:S01]  /*26c0*/  LEA R76, P0, R8, R12, 0x1 ;  /* 0x0000000c084c7211 */ /* 0x000fe200078008ff */
[----:B------:R-:W-:-:S02]  /*26d0*/  IMAD R54, R11, 0x2, R52 ;  /* 0x000000020b367824 */ /* 0x000fc400078e0234 */
[----:B------:R2:W-:Y:S01]  /*26e0*/  STL.64 [R1+0x738], R56 ;  /* 0x0007383801007387 */ /* 0x0005e20000100a00 */
[-C--:B------:R-:W-:Y:S02]  /*26f0*/  LEA.HI.X.SX32 R77, R8, R7.reuse, 0x1, P0 ;  /* 0x00000007084d7211 */ /* 0x080fe400000f0eff */
[-C--:B0-----:R-:W-:Y:S02]  /*2700*/  LEA R4, P1, R78, R12.reuse, 0x1 ;  /* 0x0000000c4e047211 */ /* 0x081fe400078208ff */
[----:B-1----:R-:W-:Y:S02]  /*2710*/  LEA R2, P2, R80, R12, 0x1 ;  /* 0x0000000c50027211 */ /* 0x002fe400078408ff */
[-C--:B------:R-:W-:Y:S02]  /*2720*/  LEA.HI.X.SX32 R5, R78, R7.reuse, 0x1, P1 ;  /* 0x000000074e057211 */ /* 0x080fe400008f0eff */
[----:B------:R-:W-:Y:S01]  /*2730*/  LEA.HI.X.SX32 R3, R80, R7, 0x1, P2 ;  /* 0x0000000750037211 */ /* 0x000fe200010f0eff */
[C---:B--2---:R-:W-:Y:S01]  /*2740*/  IMAD R56, R11.reuse, 0x2, R54 ;  /* 0x000000020b387824 */ /* 0x044fe200078e0236 */
[----:B------:R-:W-:Y:S01]  /*2750*/  CS2R R78, SRZ ;  /* 0x00000000004e7805 */ /* 0x000fe2000001ff00 */
[----:B------:R0:W-:Y:S01]  /*2760*/  STL.64 [R1+0x730], R4 ;  /* 0x0007300401007387 */ /* 0x0001e20000100a00 */
[----:B------:R-:W-:Y:S01]  /*2770*/  CS2R R80, SRZ ;  /* 0x0000000000507805 */ /* 0x000fe2000001ff00 */
[----:B------:R-:W-:-:S02]  /*2780*/  IMAD R58, R11, 0x2, R56 ;  /* 0x000000020b3a7824 */ /* 0x000fc400078e0238 */
[----:B------:R1:W-:Y:S04]  /*2790*/  STL.64 [R1+0x728], R2 ;  /* 0x0007280201007387 */ /* 0x0003e80000100a00 */
[----:B------:R2:W-:Y:S01]  /*27a0*/  STL.64 [R1+0x720], R60 ;  /* 0x0007203c01007387 */ /* 0x0005e20000100a00 */
[-C--:B0-----:R-:W-:Y:S02]  /*27b0*/  LEA R4, P1, R84, R12.reuse, 0x1 ;  /* 0x0000000c54047211 */ /* 0x081fe400078208ff */
[----:B-1----:R-:W-:Y:S02]  /*27c0*/  LEA R2, P2, R86, R12, 0x1 ;  /* 0x0000000c56027211 */ /* 0x002fe400078408ff */
[-C--:B------:R-:W-:Y:S02]  /*27d0*/  LEA.HI.X.SX32 R5, R84, R7.reuse, 0x1, P1 ;  /* 0x0000000754057211 */ /* 0x080fe400008f0eff */
[----:B------:R-:W-:-:S02]  /*27e0*/  LEA.HI.X.SX32 R3, R86, R7, 0x1, P2 ;  /* 0x0000000756037211 */ /* 0x000fc400010f0eff */
[C---:B--2---:R-:W-:Y:S01]  /*27f0*/  LEA R60, R11.reuse, R58, 0x1 ;  /* 0x0000003a0b3c7211 */ /* 0x044fe200078e08ff */
[----:B------:R0:W-:Y:S04]  /*2800*/  STL.64 [R1+0x718], R4 ;  /* 0x0007180401007387 */ /* 0x0001e80000100a00 */
[----:B------:R1:W-:Y:S01]  /*2810*/  STL.64 [R1+0x710], R2 ;  /* 0x0007100201007387 */ /* 0x0003e20000100a00 */
[----:B------:R-:W-:-:S03]  /*2820*/  IMAD R62, R11, 0x2, R60 ;  /* 0x000000020b3e7824 */ /* 0x000fc600078e023c */
[----:B------:R2:W-:Y:S01]  /*2830*/  STL.64 [R1+0x708], R64 ;  /* 0x0007084001007387 */ /* 0x0005e20000100a00 */
[-C--:B0-----:R-:W-:Y:S02]  /*2840*/  LEA R4, P1, R90, R12.reuse, 0x1 ;  /* 0x0000000c5a047211 */ /* 0x081fe400078208ff */
[----:B-1----:R-:W-:Y:S02]  /*2850*/  LEA R2, P2, R92, R12, 0x1 ;  /* 0x0000000c5c027211 */ /* 0x002fe400078408ff */
[-C--:B------:R-:W-:Y:S02]  /*2860*/  LEA.HI.X.SX32 R5, R90, R7.reuse, 0x1, P1 ;  /* 0x000000075a057211 */ /* 0x080fe400008f0eff */
[----:B------:R-:W-:Y:S01]  /*2870*/  LEA.HI.X.SX32 R3, R92, R7, 0x1, P2 ;  /* 0x000000075c037211 */ /* 0x000fe200010f0eff */
[C---:B--2---:R-:W-:Y:S02]  /*2880*/  IMAD R64, R11.reuse, 0x2, R62 ;  /* 0x000000020b407824 */ /* 0x044fe400078e023e */
[----:B------:R0:W-:Y:S02]  /*2890*/  STL.64 [R1+0x700], R4 ;  /* 0x0007000401007387 */ /* 0x0001e40000100a00 */
        /* <DEDUP_REMOVED lines=19> */
[----:B------:R1:W-:Y:S03]  /*29d0*/  STL.64 [R1+0x6c8], R2 ;  /* 0x0006c80201007387 */ /* 0x0003e60000100a00 */
[C---:B------:R-:W-:Y:S01]  /*29e0*/  LEA R8, R11.reuse, R74, 0x1 ;  /* 0x0000004a0b087211 */ /* 0x040fe200078e08ff */
[----:B------:R2:W-:Y:S01]  /*29f0*/  STL.64 [R1+0x6c0], R76 ;  /* 0x0006c04c01007387 */ /* 0x0005e20000100a00 */
[-C--:B0-----:R-:W-:Y:S02]  /*2a00*/  LEA R4, P1, R10, R12.reuse, 0x1 ;  /* 0x0000000c0a047211 */ /* 0x081fe400078208ff */
[-C--:B-1----:R-:W-:Y:S02]  /*2a10*/  LEA R2, P2, R14, R12.reuse, 0x1 ;  /* 0x0000000c0e027211 */ /* 0x082fe400078408ff */
[-C--:B------:R-:W-:Y:S02]  /*2a20*/  LEA.HI.X.SX32 R5, R10, R7.reuse, 0x1, P1 ;  /* 0x000000070a057211 */ /* 0x080fe400008f0eff */
[-C--:B------:R-:W-:Y:S01]  /*2a30*/  LEA.HI.X.SX32 R3, R14, R7.reuse, 0x1, P2 ;  /* 0x000000070e037211 */ /* 0x080fe200010f0eff */
[C---:B------:R-:W-:Y:S01]  /*2a40*/  IMAD R14, R11.reuse, 0x2, R8 ;  /* 0x000000020b0e7824 */ /* 0x040fe200078e0208 */
[C---:B--2---:R-:W-:Y:S01]  /*2a50*/  LEA R76, P0, R16.reuse, R12, 0x1 ;  /* 0x0000000c104c7211 */ /* 0x044fe200078008ff */
[----:B------:R0:W-:Y:S03]  /*2a60*/  STL.64 [R1+0x6b8], R4 ;  /* 0x0006b80401007387 */ /* 0x0001e60000100a00 */
[----:B------:R-:W-:Y:S01]  /*2a70*/  LEA.HI.X.SX32 R77, R16, R7, 0x1, P0 ;  /* 0x00000007104d7211 */ /* 0x000fe200000f0eff */
[----:B------:R1:W-:Y:S01]  /*2a80*/  STL.64 [R1+0x6b0], R2 ;  /* 0x0006b00201007387 */ /* 0x0003e20000100a00 */
[----:B------:R-:W-:-:S03]  /*2a90*/  IMAD R16, R11, 0x2, R14 ;  /* 0x000000020b107824 */ /* 0x000fc600078e020e */
[----:B------:R2:W-:Y:S01]  /*2aa0*/  STL.64 [R1+0x6a8], R76 ;  /* 0x0006a84c01007387 */ /* 0x0005e20000100a00 */
[-C--:B0-----:R-:W-:Y:S02]  /*2ab0*/  LEA R4, P1, R18, R12.reuse, 0x1 ;  /* 0x0000000c12047211 */ /* 0x081fe400078208ff */
[-C--:B-1----:R-:W-:Y:S02]  /*2ac0*/  LEA R2, P2, R22, R12.reuse, 0x1 ;  /* 0x0000000c16027211 */ /* 0x082fe400078408ff */
[-C--:B------:R-:W-:Y:S01]  /*2ad0*/  LEA.HI.X.SX32 R5, R18, R7.reuse, 0x1, P1 ;  /* 0x0000000712057211 */ /* 0x080fe200008f0eff */
[C---:B------:R-:W-:Y:S01]  /*2ae0*/  IMAD R18, R11.reuse, 0x2, R16 ;  /* 0x000000020b127824 */ /* 0x040fe200078e0210 */
[----:B------:R-:W-:Y:S02]  /*2af0*/  LEA.HI.X.SX32 R3, R22, R7, 0x1, P2 ;  /* 0x0000000716037211 */ /* 0x000fe400010f0eff */
[----:B--2---:R-:W-:Y:S01]  /*2b00*/  LEA R76, P0, R24, R12, 0x1 ;  /* 0x0000000c184c7211 */ /* 0x004fe200078008ff */
[----:B------:R0:W-:Y:S01]  /*2b10*/  STL.64 [R1+0x6a0], R4 ;  /* 0x0006a00401007387 */ /* 0x0001e20000100a00 */
[----:B------:R-:W-:-:S02]  /*2b20*/  LEA R22, R11, R18, 0x1 ;  /* 0x000000120b167211 */ /* 0x000fc400078e08ff */
[-C--:B------:R-:W-:Y:S01]  /*2b30*/  LEA.HI.X.SX32 R77, R24, R7.reuse, 0x1, P0 ;  /* 0x00000007184d7211 */ /* 0x080fe200000f0eff */
[----:B------:R1:W-:Y:S02]  /*2b40*/  STL.64 [R1+0x698], R2 ;  /* 0x0006980201007387 */ /* 0x0003e40000100a00 */
[----:B------:R-:W-:Y:S02]  /*2b50*/  IMAD R24, R11, 0x2, R22 ;  /* 0x000000020b187824 */ /* 0x000fe400078e0216 */
[----:B------:R2:W-:Y:S01]  /*2b60*/  STL.64 [R1+0x690], R76 ;  /* 0x0006904c01007387 */ /* 0x0005e20000100a00 */
[-C--:B0-----:R-:W-:Y:S02]  /*2b70*/  LEA R4, P1, R26, R12.reuse, 0x1 ;  /* 0x0000000c1a047211 */ /* 0x081fe400078208ff */
[----:B-1----:R-:W-:Y:S02]  /*2b80*/  LEA R2, P2, R28, R12, 0x1 ;  /* 0x0000000c1c027211 */ /* 0x002fe400078408ff */
[----:B------:R-:W-:-:S02]  /*2b90*/  LEA.HI.X.SX32 R5, R26, R7, 0x1, P1 ;  /* 0x000000071a057211 */ /* 0x000fc400008f0eff */
[-C--:B------:R-:W-:Y:S01]  /*2ba0*/  LEA.HI.X.SX32 R3, R28, R7.reuse, 0x1, P2 ;  /* 0x000000071c037211 */ /* 0x080fe200010f0eff */
[----:B--2---:R-:W-:Y:S01]  /*2bb0*/  CS2R R76, SRZ ;  /* 0x00000000004c7805 */ /* 0x004fe2000001ff00 */
[CC--:B------:R-:W-:Y:S01]  /*2bc0*/  LEA R26, P0, R32.reuse, R12.reuse, 0x1 ;  /* 0x0000000c201a7211 */ /* 0x0c0fe200078008ff */
[----:B------:R0:W-:Y:S03]  /*2bd0*/  STL.64 [R1+0x688], R4 ;  /* 0x0006880401007387 */ /* 0x0001e60000100a00 */
[----:B------:R-:W-:Y:S01]  /*2be0*/  LEA.HI.X.SX32 R27, R32, R7, 0x1, P0 ;  /* 0x00000007201b7211 */ /* 0x000fe200000f0eff */
[----:B------:R1:W-:Y:S01]  /*2bf0*/  STL.64 [R1+0x680], R2 ;  /* 0x0006800201007387 */ /* 0x0003e20000100a00 */
[----:B------:R-:W-:-:S03]  /*2c00*/  LEA R28, P0, R38, R12, 0x1 ;  /* 0x0000000c261c7211 */ /* 0x000fc600078008ff */
[----:B------:R2:W-:Y:S01]  /*2c10*/  STL.64 [R1+0x678], R26 ;  /* 0x0006781a01007387 */ /* 0x0005e20000100a00 */
[-C--:B------:R-:W-:Y:S02]  /*2c20*/  LEA.HI.X.SX32 R29, R38, R7.reuse, 0x1, P0 ;  /* 0x00000007261d7211 */ /* 0x080fe400000f0eff */
[-C--:B0-----:R-:W-:Y:S02]  /*2c30*/  LEA R4, P1, R34, R12.reuse, 0x1 ;  /* 0x0000000c22047211 */ /* 0x081fe400078208ff */
[----:B-1----:R-:W-:Y:S02]  /*2c40*/  LEA R2, P2, R36, R12, 0x1 ;  /* 0x0000000c24027211 */ /* 0x002fe400078408ff */
[-C--:B------:R-:W-:Y:S02]  /*2c50*/  LEA.HI.X.SX32 R5, R34, R7.reuse, 0x1, P1 ;  /* 0x0000000722057211 */ /* 0x080fe400008f0eff */
[----:B------:R-:W-:Y:S01]  /*2c60*/  LEA.HI.X.SX32 R3, R36, R7, 0x1, P2 ;  /* 0x0000000724037211 */ /* 0x000fe200010f0eff */
[----:B--2---:R-:W-:-:S02]  /*2c70*/  IMAD R26, R11, 0x2, R24 ;  /* 0x000000020b1a7824 */ /* 0x004fc400078e0218 */
[----:B------:R0:W-:Y:S02]  /*2c80*/  STL.64 [R1+0x670], R4 ;  /* 0x0006700401007387 */ /* 0x0001e40000100a00 */
[C---:B------:R-:W-:Y:S02]  /*2c90*/  IMAD R36, R11.reuse, 0x2, R26 ;  /* 0x000000020b247824 */ /* 0x040fe400078e021a */
[----:B------:R1:W-:Y:S03]  /*2ca0*/  STL.64 [R1+0x668], R2 ;  /* 0x0006680201007387 */ /* 0x0003e60000100a00 */
[----:B------:R-:W-:Y:S01]  /*2cb0*/  LEA R38, R11, R36, 0x1 ;  /* 0x000000240b267211 */ /* 0x000fe200078e08ff */
[----:B------:R2:W-:Y:S01]  /*2cc0*/  STL.64 [R1+0x660], R28 ;  /* 0x0006601c01007387 */ /* 0x0005e20000100a00 */
[-C--:B0-----:R-:W-:Y:S02]  /*2cd0*/  LEA R4, P1, R40, R12.reuse, 0x1 ;  /* 0x0000000c28047211 */ /* 0x081fe400078208ff */
[----:B-1----:R-:W-:-:S02]  /*2ce0*/  LEA R2, P2, R42, R12, 0x1 ;  /* 0x0000000c2a027211 */ /* 0x002fc400078408ff */
[-C--:B------:R-:W-:Y:S01]  /*2cf0*/  LEA.HI.X.SX32 R5, R40, R7.reuse, 0x1, P1 ;  /* 0x0000000728057211 */ /* 0x080fe200008f0eff */
[C---:B------:R-:W-:Y:S01]  /*2d00*/  IMAD R40, R11.reuse, 0x2, R38 ;  /* 0x000000020b287824 */ /* 0x040fe200078e0226 */
[-C--:B------:R-:W-:Y:S02]  /*2d10*/  LEA.HI.X.SX32 R3, R42, R7.reuse, 0x1, P2 ;  /* 0x000000072a037211 */ /* 0x080fe400010f0eff */
[C---:B--2---:R-:W-:Y:S01]  /*2d20*/  LEA R28, P0, R44.reuse, R12, 0x1 ;  /* 0x0000000c2c1c7211 */ /* 0x044fe200078008ff */
[----:B------:R0:W-:Y:S01]  /*2d30*/  STL.64 [R1+0x658], R4 ;  /* 0x0006580401007387 */ /* 0x0001e20000100a00 */
[C---:B------:R-:W-:Y:S02]  /*2d40*/  IMAD R42, R11.reuse, 0x2, R40 ;  /* 0x000000020b2a7824 */ /* 0x040fe400078e0228 */
[----:B------:R-:W-:Y:S01]  /*2d50*/  LEA.HI.X.SX32 R29, R44, R7, 0x1, P0 ;  /* 0x000000072c1d7211 */ /* 0x000fe200000f0eff */
[----:B------:R1:W-:Y:S01]  /*2d60*/  STL.64 [R1+0x650], R2 ;  /* 0x0006500201007387 */ /* 0x0003e20000100a00 */
[----:B------:R-:W-:-:S03]  /*2d70*/  IMAD R44, R11, 0x2, R42 ;  /* 0x000000020b2c7824 */ /* 0x000fc600078e022a */
[----:B------:R2:W-:Y:S01]  /*2d80*/  STL.64 [R1+0x648], R28 ;  /* 0x0006481c01007387 */ /* 0x0005e20000100a00 */
[-C--:B0-----:R-:W-:Y:S02]  /*2d90*/  LEA R4, P1, R46, R12.reuse, 0x1 ;  /* 0x0000000c2e047211 */ /* 0x081fe400078208ff */
[-C--:B-1----:R-:W-:Y:S02]  /*2da0*/  LEA R2, P2, R48, R12.reuse, 0x1 ;  /* 0x0000000c30027211 */ /* 0x082fe400078408ff */
[-C--:B------:R-:W-:Y:S02]  /*2db0*/  LEA.HI.X.SX32 R5, R46, R7.reuse, 0x1, P1 ;  /* 0x000000072e057211 */ /* 0x080fe400008f0eff */
[----:B------:R-:W-:Y:S02]  /*2dc0*/  LEA.HI.X.SX32 R3, R48, R7, 0x1, P2 ;  /* 0x0000000730037211 */ /* 0x000fe400010f0eff */
[----:B--2---:R-:W-:Y:S01]  /*2dd0*/  LEA R28, P0, R50, R12, 0x1 ;  /* 0x0000000c321c7211 */ /* 0x004fe200078008ff */
[----:B------:R0:W-:Y:S01]  /*2de0*/  STL.64 [R1+0x640], R4 ;  /* 0x0006400401007387 */ /* 0x0001e20000100a00 */
[----:B------:R-:W-:-:S02]  /*2df0*/  LEA R46, R11, R44, 0x1 ;  /* 0x0000002c0b2e7211 */ /* 0x000fc400078e08ff */
[----:B------:R-:W-:Y:S01]  /*2e00*/  LEA.HI.X.SX32 R29, R50, R7, 0x1, P0 ;  /* 0x00000007321d7211 */ /* 0x000fe200000f0eff */
[----:B------:R1:W-:Y:S02]  /*2e10*/  STL.64 [R1+0x638], R2 ;  /* 0x0006380201007387 */ /* 0x0003e40000100a00 */
[C---:B------:R-:W-:Y:S02]  /*2e20*/  IMAD R48, R11.reuse, 0x2, R46 ;  /* 0x000000020b307824 */ /* 0x040fe400078e022e */
[----:B------:R2:W-:Y:S02]  /*2e30*/  STL.64 [R1+0x630], R28 ;  /* 0x0006301c01007387 */ /* 0x0005e40000100a00 */
[----:B------:R-:W-:Y:S01]  /*2e40*/  IMAD R50, R11, 0x2, R48 ;  /* 0x000000020b327824 */ /* 0x000fe200078e0230 */
[-C--:B0-----:R-:W-:Y:S02]  /*2e50*/  LEA R4, P1, R52, R12.reuse, 0x1 ;  /* 0x0000000c34047211 */ /* 0x081fe400078208ff */
[----:B-1----:R-:W-:-:S02]  /*2e60*/  LEA R2, P2, R54, R12, 0x1 ;  /* 0x0000000c36027211 */ /* 0x002fc400078408ff */
        /* <DEDUP_REMOVED lines=9> */
[----:B------:R2:W-:Y:S02]  /*2f00*/  STL.64 [R1+0x618], R28 ;  /* 0x0006181c01007387 */ /* 0x0005e40000100a00 */
[C---:B------:R-:W-:Y:S01]  /*2f10*/  IMAD R56, R11.reuse, 0x2, R10 ;  /* 0x000000020b387824 */ /* 0x040fe200078e020a */
[-C--:B0-----:R-:W-:Y:S02]  /*2f20*/  LEA R4, P1, R58, R12.reuse, 0x1 ;  /* 0x0000000c3a047211 */ /* 0x081fe400078208ff */
[-C--:B-1----:R-:W-:Y:S02]  /*2f30*/  LEA R2, P2, R60, R12.reuse, 0x1 ;  /* 0x0000000c3c027211 */ /* 0x082fe400078408ff */
[-C--:B------:R-:W-:Y:S01]  /*2f40*/  LEA.HI.X.SX32 R5, R58, R7.reuse, 0x1, P1 ;  /* 0x000000073a057211 */ /* 0x080fe200008f0eff */
[----:B------:R-:W-:Y:S01]  /*2f50*/  IMAD R58, R11, 0x2, R56 ;  /* 0x000000020b3a7824 */ /* 0x000fe200078e0238 */
[----:B------:R-:W-:Y:S02]  /*2f60*/  LEA.HI.X.SX32 R3, R60, R7, 0x1, P2 ;  /* 0x000000073c037211 */ /* 0x000fe400010f0eff */
[----:B--2---:R-:W-:Y:S01]  /*2f70*/  LEA R28, P0, R62, R12, 0x1 ;  /* 0x0000000c3e1c7211 */ /* 0x004fe200078008ff */
[----:B------:R0:W-:Y:S01]  /*2f80*/  STL.64 [R1+0x610], R4 ;  /* 0x0006100401007387 */ /* 0x0001e20000100a00 */
[----:B------:R-:W-:-:S02]  /*2f90*/  CS2R R60, SRZ ;  /* 0x00000000003c7805 */ /* 0x000fc4000001ff00 */
[----:B------:R-:W-:Y:S01]  /*2fa0*/  LEA.HI.X.SX32 R29, R62, R7, 0x1, P0 ;  /* 0x000000073e1d7211 */ /* 0x000fe200000f0eff */
[----:B------:R1:W-:Y:S01]  /*2fb0*/  STL.64 [R1+0x608], R2 ;  /* 0x0006080201007387 */ /* 0x0003e20000100a00 */
[----:B------:R-:W-:-:S03]  /*2fc0*/  CS2R R62, SRZ ;  /* 0x00000000003e7805 */ /* 0x000fc6000001ff00 */
[----:B------:R2:W-:Y:S01]  /*2fd0*/  STL.64 [R1+0x600], R28 ;  /* 0x0006001c01007387 */ /* 0x0005e20000100a00 */
[-C--:B0-----:R-:W-:Y:S02]  /*2fe0*/  LEA R4, P1, R64, R12.reuse, 0x1 ;  /* 0x0000000c40047211 */ /* 0x081fe400078208ff */
[-C--:B-1----:R-:W-:Y:S02]  /*2ff0*/  LEA R2, P2, R66, R12.reuse, 0x1 ;  /* 0x0000000c42027211 */ /* 0x082fe400078408ff */
[-C--:B------:R-:W-:Y:S02]  /*3000*/  LEA.HI.X.SX32 R5, R64, R7.reuse, 0x1, P1 ;  /* 0x0000000740057211 */ /* 0x080fe400008f0eff */
[----:B------:R-:W-:Y:S01]  /*3010*/  LEA.HI.X.SX32 R3, R66, R7, 0x1, P2 ;  /* 0x0000000742037211 */ /* 0x000fe200010f0eff */
[----:B------:R-:W-:Y:S01]  /*3020*/  CS2R R64, SRZ ;  /* 0x0000000000407805 */ /* 0x000fe2000001ff00 */
        /* <DEDUP_REMOVED lines=22> */
[----:B------:R-:W-:Y:S02]  /*3190*/  LEA.HI.X.SX32 R3, R14, R7, 0x1, P2 ;  /* 0x000000070e037211 */ /* 0x000fe400010f0eff */
[----:B------:R-:W-:Y:S01]  /*31a0*/  LEA R8, P0, R16, R12, 0x1 ;  /* 0x0000000c10087211 */ /* 0x000fe200078008ff */
[----:B------:R0:W-:Y:S01]  /*31b0*/  STL.64 [R1+0x5c8], R4 ;  /* 0x0005c80401007387 */ /* 0x0001e20000100a00 */
[----:B--2---:R-:W-:-:S02]  /*31c0*/  LEA R28, R11, R58, 0x1 ;  /* 0x0000003a0b1c7211 */ /* 0x004fc400078e08ff */
[----:B------:R-:W-:Y:S01]  /*31d0*/  LEA.HI.X.SX32 R9, R16, R7, 0x1, P0 ;  /* 0x0000000710097211 */ /* 0x000fe200000f0eff */
[----:B------:R1:W-:Y:S02]  /*31e0*/  STL.64 [R1+0x5c0], R2 ;  /* 0x0005c00201007387 */ /* 0x0003e40000100a00 */
[C---:B------:R-:W-:Y:S02]  /*31f0*/  IMAD R32, R11.reuse, 0x2, R28 ;  /* 0x000000020b207824 */ /* 0x040fe400078e021c */
[----:B------:R2:W-:Y:S02]  /*3200*/  STL.64 [R1+0x5b8], R8 ;  /* 0x0005b80801007387 */ /* 0x0005e40000100a00 */
[----:B------:R-:W-:Y:S01]  /*3210*/  IMAD R34, R11, 0x2, R32 ;  /* 0x000000020b227824 */ /* 0x000fe200078e0220 */
[----:B0-----:R-:W-:-:S03]  /*3220*/  LEA R4, P1, R18, R12, 0x1 ;  /* 0x0000000c12047211 */ /* 0x001fc600078208ff */
[C---:B------:R-:W-:Y:S01]  /*3230*/  IMAD R14, R11.reuse, 0x2, R34 ;  /* 0x000000020b0e7824 */ /* 0x040fe200078e0222 */
[-C--:B-1----:R-:W-:Y:S02]  /*3240*/  LEA R2, P2, R22, R12.reuse, 0x1 ;  /* 0x0000000c16027211 */ /* 0x082fe400078408ff */
[-C--:B------:R-:W-:Y:S02]  /*3250*/  LEA.HI.X.SX32 R5, R18, R7.reuse, 0x1, P1 ;  /* 0x0000000712057211 */ /* 0x080fe400008f0eff */
[-C--:B------:R-:W-:Y:S02]  /*3260*/  LEA.HI.X.SX32 R3, R22, R7.reuse, 0x1, P2 ;  /* 0x0000000716037211 */ /* 0x080fe400010f0eff */
[C---:B--2---:R-:W-:Y:S01]  /*3270*/  LEA R8, P0, R24.reuse, R12, 0x1 ;  /* 0x0000000c18087211 */ /* 0x044fe200078008ff */
[----:B------:R0:W-:Y:S01]  /*3280*/  STL.64 [R1+0x5b0], R4 ;  /* 0x0005b00401007387 */ /* 0x0001e20000100a00 */
[----:B------:R-:W-:Y:S02]  /*3290*/  LEA R18, R11, R14, 0x1 ;  /* 0x0000000e0b127211 */ /* 0x000fe400078e08ff */
[----:B------:R-:W-:Y:S01]  /*32a0*/  LEA.HI.X.SX32 R9, R24, R7, 0x1, P0 ;  /* 0x0000000718097211 */ /* 0x000fe200000f0eff */
[----:B------:R1:W-:Y:S04]  /*32b0*/  STL.64 [R1+0x5a8], R2 ;  /* 0x0005a80201007387 */ /* 0x0003e80000100a00 */
[----:B------:R2:W-:Y:S01]  /*32c0*/  STL.64 [R1+0x5a0], R8 ;  /* 0x0005a00801007387 */ /* 0x0005e20000100a00 */
[----:B0-----:R-:W-:-:S02]  /*32d0*/  LEA R4, P1, R26, R12, 0x1 ;  /* 0x0000000c1a047211 */ /* 0x001fc400078208ff */
[-C--:B-1----:R-:W-:Y:S02]  /*32e0*/  LEA R2, P2, R36, R12.reuse, 0x1 ;  /* 0x0000000c24027211 */ /* 0x082fe400078408ff */
[-C--:B------:R-:W-:Y:S01]  /*32f0*/  LEA.HI.X.SX32 R5, R26, R7.reuse, 0x1, P1 ;  /* 0x000000071a057211 */ /* 0x080fe200008f0eff */
[----:B------:R-:W-:Y:S01]  /*3300*/  IMAD R26, R11, 0x2, R18 ;  /* 0x000000020b1a7824 */ /* 0x000fe200078e0212 */
[-C--:B------:R-:W-:Y:S02]  /*3310*/  LEA.HI.X.SX32 R3, R36, R7.reuse, 0x1, P2 ;  /* 0x0000000724037211 */ /* 0x080fe400010f0eff */
[CC--:B--2---:R-:W-:Y:S01]  /*3320*/  LEA R8, P0, R38.reuse, R12.reuse, 0x1 ;  /* 0x0000000c26087211 */ /* 0x0c4fe200078008ff */
        /* <DEDUP_REMOVED lines=16> */
[----:B0-----:R-:W-:-:S03]  /*3430*/  LEA R4, P1, R46, R12, 0x1 ;  /* 0x0000000c2e047211 */ /* 0x001fc600078208ff */
[----:B------:R-:W-:Y:S01]  /*3440*/  IMAD R9, R11, 0x2, R24 ;  /* 0x000000020b097824 */ /* 0x000fe200078e0218 */
[-C--:B-1----:R-:W-:Y:S02]  /*3450*/  LEA R2, P2, R48, R12.reuse, 0x1 ;  /* 0x0000000c30027211 */ /* 0x082fe400078408ff */
[-C--:B------:R-:W-:Y:S02]  /*3460*/  LEA.HI.X.SX32 R5, R46, R7.reuse, 0x1, P1 ;  /* 0x000000072e057211 */ /* 0x080fe400008f0eff */
[-C--:B------:R-:W-:Y:S02]  /*3470*/  LEA.HI.X.SX32 R3, R48, R7.reuse, 0x1, P2 ;  /* 0x0000000730037211 */ /* 0x080fe400010f0eff */
[CC--:B--2---:R-:W-:Y:S01]  /*3480*/  LEA R16, P0, R50.reuse, R12.reuse, 0x1 ;  /* 0x0000000c32107211 */ /* 0x0c4fe200078008ff */
[----:B------:R0:W-:Y:S01]  /*3490*/  STL.64 [R1+0x568], R4 ;  /* 0x0005680401007387 */ /* 0x0001e20000100a00 */
[----:B------:R-:W-:Y:S02]  /*34a0*/  CS2R R48, SRZ ;  /* 0x0000000000307805 */ /* 0x000fe4000001ff00 */
[----:B------:R-:W-:Y:S01]  /*34b0*/  LEA.HI.X.SX32 R17, R50, R7, 0x1, P0 ;  /* 0x0000000732117211 */ /* 0x000fe200000f0eff */
[----:B------:R1:W-:Y:S01]  /*34c0*/  STL.64 [R1+0x560], R2 ;  /* 0x0005600201007387 */ /* 0x0003e20000100a00 */
[----:B------:R-:W-:Y:S01]  /*34d0*/  LEA R36, P0, R10, R12, 0x1 ;  /* 0x0000000c0a247211 */ /* 0x000fe200078008ff */
[----:B------:R-:W-:-:S02]  /*34e0*/  CS2R R50, SRZ ;  /* 0x0000000000327805 */ /* 0x000fc4000001ff00 */
        /* <DEDUP_REMOVED lines=11> */
[----:B------:R1:W-:Y:S03]  /*35a0*/  STL.64 [R1+0x548], R2 ;  /* 0x0005480201007387 */ /* 0x0003e60000100a00 */
[----:B------:R-:W-:Y:S01]  /*35b0*/  LEA R10, R11, R21, 0x1 ;  /* 0x000000150b0a7211 */ /* 0x000fe200078e08ff */
[----:B------:R2:W-:Y:S01]  /*35c0*/  STL.64 [R1+0x540], R36 ;  /* 0x0005402401007387 */ /* 0x0005e20000100a00 */
[----:B0-----:R-:W-:-:S03]  /*35d0*/  LEA R4, P1, R56, R12, 0x1 ;  /* 0x0000000c38047211 */ /* 0x001fc600078208ff */
[----:B------:R-:W-:Y:S01]  /*35e0*/  IMAD R16, R11, 0x2, R10 ;  /* 0x000000020b107824 */ /* 0x000fe200078e020a */
[----:B-1----:R-:W-:-:S03]  /*35f0*/  LEA R2, P2, R58, R12, 0x1 ;  /* 0x0000000c3a027211 */ /* 0x002fc600078408ff */
[C---:B------:R-:W-:Y:S01]  /*3600*/  IMAD R19, R11.reuse, 0x2, R16 ;  /* 0x000000020b137824 */ /* 0x040fe200078e0210 */
[-C--:B------:R-:W-:Y:S02]  /*3610*/  LEA.HI.X.SX32 R5, R56, R7.reuse, 0x1, P1 ;  /* 0x0000000738057211 */ /* 0x080fe400008f0eff */
[-C--:B------:R-:W-:Y:S01]  /*3620*/  LEA.HI.X.SX32 R3, R58, R7.reuse, 0x1, P2 ;  /* 0x000000073a037211 */ /* 0x080fe200010f0eff */
[----:B------:R-:W-:Y:S01]  /*3630*/  IMAD R13, R11, 0x2, R19 ;  /* 0x000000020b0d7824 */ /* 0x000fe200078e0213 */
[CC--:B--2---:R-:W-:Y:S01]  /*3640*/  LEA R36, P0, R28.reuse, R12.reuse, 0x1 ;  /* 0x0000000c1c247211 */ /* 0x0c4fe200078008ff */
[----:B------:R0:W-:Y:S01]  /*3650*/  STL.64 [R1+0x538], R4 ;  /* 0x0005380401007387 */ /* 0x0001e20000100a00 */
[----:B------:R-:W-:Y:S01]  /*3660*/  CS2R R56, SRZ ;  /* 0x0000000000387805 */ /* 0x000fe2000001ff00 */
[----:B------:R-:W-:Y:S01]  /*3670*/  CS2R R58, SRZ ;  /* 0x00000000003a7805 */ /* 0x000fe2000001ff00 */
[----:B------:R-:W-:Y:S01]  /*3680*/  LEA.HI.X.SX32 R37, R28, R7, 0x1, P0 ;  /* 0x000000071c257211 */ /* 0x000fe200000f0eff */
[----:B------:R1:W-:Y:S01]  /*3690*/  STL.64 [R1+0x530], R2 ;  /* 0x0005300201007387 */ /* 0x0003e20000100a00 */
[----:B------:R-:W-:-:S03]  /*36a0*/  LEA R28, P0, R14, R12, 0x1 ;  /* 0x0000000c0e1c7211 */ /* 0x000fc600078008ff */
[----:B------:R-:W-:Y:S01]  /*36b0*/  STL.64 [R1+0x528], R36 ;  /* 0x0005282401007387 */ /* 0x000fe20000100a00 */
[----:B------:R-:W-:Y:S02]  /*36c0*/  LEA.HI.X.SX32 R29, R14, R7, 0x1, P0 ;  /* 0x000000070e1d7211 */ /* 0x000fe400000f0eff */
[----:B------:R-:W-:Y:S02]  /*36d0*/  LEA R14, R11, R13, 0x1 ;  /* 0x0000000d0b0e7211 */ /* 0x000fe400078e08ff */
[-C--:B0-----:R-:W-:Y:S02]  /*36e0*/  LEA R4, P1, R32, R12.reuse, 0x1 ;  /* 0x0000000c20047211 */ /* 0x081fe400078208ff */
[----:B-1----:R-:W-:Y:S02]  /*36f0*/  LEA R2, P2, R34, R12, 0x1 ;  /* 0x0000000c22027211 */ /* 0x002fe400078408ff */
[-C--:B------:R-:W-:Y:S02]  /*3700*/  LEA.HI.X.SX32 R5, R32, R7.reuse, 0x1, P1 ;  /* 0x0000000720057211 */ /* 0x080fe400008f0eff */
[----:B------:R-:W-:-:S03]  /*3710*/  LEA.HI.X.SX32 R3, R34, R7, 0x1, P2 ;  /* 0x0000000722037211 */ /* 0x000fc600010f0eff */
[----:B------:R0:W-:Y:S04]  /*3720*/  STL.64 [R1+0x520], R4 ;  /* 0x0005200401007387 */ /* 0x0001e80000100a00 */
[----:B------:R1:W-:Y:S04]  /*3730*/  STL.64 [R1+0x518], R2 ;  /* 0x0005180201007387 */ /* 0x0003e80000100a00 */
[----:B------:R2:W-:Y:S01]  /*3740*/  STL.64 [R1+0x510], R28 ;  /* 0x0005101c01007387 */ /* 0x0005e20000100a00 */
[-C--:B0-----:R-:W-:Y:S02]  /*3750*/  LEA R4, P1, R18, R12.reuse, 0x1 ;  /* 0x0000000c12047211 */ /* 0x081fe400078208ff */
[----:B-1----:R-:W-:-:S02]  /*3760*/  LEA R2, P2, R26, R12, 0x1 ;  /* 0x0000000c1a027211 */ /* 0x002fc400078408ff */
[-C--:B------:R-:W-:Y:S01]  /*3770*/  LEA.HI.X.SX32 R5, R18, R7.reuse, 0x1, P1 ;  /* 0x0000000712057211 */ /* 0x080fe200008f0eff */
[C---:B------:R-:W-:Y:S01]  /*3780*/  IMAD R18, R11.reuse, 0x2, R14 ;  /* 0x000000020b127824 */ /* 0x040fe200078e020e */
[-C--:B------:R-:W-:Y:S02]  /*3790*/  LEA.HI.X.SX32 R3, R26, R7.reuse, 0x1, P2 ;  /* 0x000000071a037211 */ /* 0x080fe400010f0eff */
[C---:B--2---:R-:W-:Y:S01]  /*37a0*/  LEA R28, P0, R8.reuse, R12, 0x1 ;  /* 0x0000000c081c7211 */ /* 0x044fe200078008ff */
[----:B------:R0:W-:Y:S03]  /*37b0*/  STL.64 [R1+0x508], R4 ;  /* 0x0005080401007387 */ /* 0x0001e60000100a00 */
[----:B------:R-:W-:Y:S01]  /*37c0*/  LEA.HI.X.SX32 R29, R8, R7, 0x1, P0 ;  /* 0x00000007081d7211 */ /* 0x000fe200000f0eff */
[----:B------:R1:W-:Y:S01]  /*37d0*/  STL.64 [R1+0x500], R2 ;  /* 0x0005000201007387 */ /* 0x0003e20000100a00 */
[----:B------:R-:W-:-:S03]  /*37e0*/  IMAD R8, R11, 0x2, R18 ;  /* 0x000000020b087824 */ /* 0x000fc600078e0212 */
[----:B------:R2:W-:Y:S01]  /*37f0*/  STL.64 [R1+0x4f8], R28 ;  /* 0x0004f81c01007387 */ /* 0x0005e20000100a00 */
[----:B------:R-:W-:Y:S01]  /*3800*/  IMAD R15, R11, 0x2, R8 ;  /* 0x000000020b0f7824 */ /* 0x000fe200078e0208 */
[-C--:B0-----:R-:W-:Y:S02]  /*3810*/  LEA R4, P1, R22, R12.reuse, 0x1 ;  /* 0x0000000c16047211 */ /* 0x081fe400078208ff */
[-C--:B-1----:R-:W-:Y:S02]  /*3820*/  LEA R2, P2, R24, R12.reuse, 0x1 ;  /* 0x0000000c18027211 */ /* 0x082fe400078408ff */
[-C--:B------:R-:W-:Y:S02]  /*3830*/  LEA.HI.X.SX32 R5, R22, R7.reuse, 0x1, P1 ;  /* 0x0000000716057211 */ /* 0x080fe400008f0eff */
[----:B------:R-:W-:Y:S02]  /*3840*/  LEA.HI.X.SX32 R3, R24, R7, 0x1, P2 ;  /* 0x0000000718037211 */ /* 0x000fe400010f0eff */
[----:B------:R-:W-:Y:S01]  /*3850*/  LEA R22, P0, R9, R12, 0x1 ;  /* 0x0000000c09167211 */ /* 0x000fe200078008ff */
[----:B------:R0:W-:Y:S01]  /*3860*/  STL.64 [R1+0x4f0], R4 ;  /* 0x0004f00401007387 */ /* 0x0001e20000100a00 */
[----:B--2---:R-:W-:-:S02]  /*3870*/  SHF.R.U32.HI R29, RZ, 0x2, R113 ;  /* 0x00000002ff1d7819 */ /* 0x004fc40000011671 */
[----:B------:R-:W-:Y:S01]  /*3880*/  LEA.HI.X.SX32 R23, R9, R7, 0x1, P0 ;  /* 0x0000000709177211 */ /* 0x000fe200000f0eff */
[----:B------:R1:W-:Y:S01]  /*3890*/  STL.64 [R1+0x4e8], R2 ;  /* 0x0004e80201007387 */ /* 0x0003e20000100a00 */
[----:B------:R-:W-:-:S03]  /*38a0*/  SGXT.U32 R29, R29, 0x3 ;  /* 0x000000031d1d781a */ /* 0x000fc60000000000 */
[----:B------:R2:W-:Y:S01]  /*38b0*/  STL.64 [R1+0x4e0], R22 ;  /* 0x0004e01601007387 */ /* 0x0005e20000100a00 */
[C---:B------:R-:W-:Y:S02]  /*38c0*/  LOP3.LUT R24, R29.reuse, 0x10, RZ, 0xfc, !PT ;  /* 0x000000101d187812 */ /* 0x040fe400078efcff */
[----:B------:R-:W-:Y:S02]  /*38d0*/  LOP3.LUT R25, R29, 0x18, RZ, 0xfc, !PT ;  /* 0x000000181d197812 */ /* 0x000fe400078efcff */
[-C--:B0-----:R-:W-:Y:S01]  /*38e0*/  LEA R4, P1, R17, R12.reuse, 0x1 ;  /* 0x0000000c11047211 */ /* 0x081fe200078208ff */
[----:B------:R-:W-:Y:S01]  /*38f0*/  IMAD.SHL.U32 R24, R24, 0x20, RZ ;  /* 0x0000002018187824 */ /* 0x000fe200078e00ff */
[----:B------:R-:W-:Y:S01]  /*3900*/  LOP3.LUT R26, R29, 0x20, RZ, 0xfc, !PT ;  /* 0x000000201d1a7812 */ /* 0x000fe200078efcff */
[----:B------:R-:W-:Y:S01]  /*3910*/  IMAD.SHL.U32 R25, R25, 0x20, RZ ;  /* 0x0000002019197824 */ /* 0x000fe200078e00ff */
[-C--:B-1----:R-:W-:Y:S02]  /*3920*/  LEA R2, P2, R21, R12.reuse, 0x1 ;  /* 0x0000000c15027211 */ /* 0x082fe400078408ff */
[-C--:B------:R-:W-:Y:S01]  /*3930*/  LEA.HI.X.SX32 R5, R17, R7.reuse, 0x1, P1 ;  /* 0x0000000711057211 */ /* 0x080fe200008f0eff */
[----:B------:R-:W-:Y:S01]  /*3940*/  IMAD.SHL.U32 R26, R26, 0x20, RZ ;  /* 0x000000201a1a7824 */ /* 0x000fe200078e00ff */
[----:B------:R-:W-:Y:S01]  /*3950*/  LEA.HI.X.SX32 R3, R21, R7, 0x1, P2 ;  /* 0x0000000715037211 */ /* 0x000fe200010f0eff */
[----:B------:R-:W-:Y:S01]  /*3960*/  IMAD.MOV.U32 R21, RZ, RZ, c[0x0][0x1a4] ;  /* 0x00006900ff157624 */ /* 0x000fe200078e00ff */
[CC--:B--2---:R-:W-:Y:S01]  /*3970*/  LEA R22, P0, R10.reuse, R12.reuse, 0x1 ;  /* 0x0000000c0a167211 */ /* 0x0c4fe200078008ff */
[----:B------:R0:W-:Y:S01]  /*3980*/  STL.64 [R1+0x4d8], R4 ;  /* 0x0004d80401007387 */ /* 0x0001e20000100a00 */
[----:B------:R-:W-:Y:S01]  /*3990*/  LEA R17, R11, R15, 0x1 ;  /* 0x0000000f0b117211 */ /* 0x000fe200078e08ff */
[C---:B------:R-:W-:Y:S01]  /*39a0*/  IMAD R126, R21.reuse, 0x82, RZ ;  /* 0x00000082157e7824 */ /* 0x040fe200078e02ff */
[-C--:B------:R-:W-:Y:S01]  /*39b0*/  LEA.HI.X.SX32 R23, R10, R7.reuse, 0x1, P0 ;  /* 0x000000070a177211 */ /* 0x080fe200000f0eff */
[----:B------:R1:W-:Y:S01]  /*39c0*/  STL.64 [R1+0x4d0], R2 ;  /* 0x0004d00201007387 */ /* 0x0003e20000100a00 */
[----:B------:R-:W-:Y:S01]  /*39d0*/  IMAD R130, R21, 0x41, RZ ;  /* 0x0000004115827824 */ /* 0x000fe200078e02ff */
[----:B------:R-:W-:Y:S01]  /*39e0*/  LOP3.LUT R27, R29, 0x28, RZ, 0xfc, !PT ;  /* 0x000000281d1b7812 */ /* 0x000fe200078efcff */
[----:B------:R-:W-:Y:S01]  /*39f0*/  IMAD R9, R11, 0x2, R17 ;  /* 0x000000020b097824 */ /* 0x000fe200078e0211 */
[----:B------:R2:W-:Y:S01]  /*3a00*/  STL.64 [R1+0x4c8], R22 ;  /* 0x0004c81601007387 */ /* 0x0005e20000100a00 */
[----:B------:R-:W-:Y:S01]  /*3a10*/  IMAD R127, R21, 0x84, RZ ;  /* 0x00000084157f7824 */ /* 0x000fe200078e02ff */
[----:B------:R-:W-:Y:S01]  /*3a20*/  LOP3.LUT R28, R29, 0x30, RZ, 0xfc, !PT ;  /* 0x000000301d1c7812 */ /* 0x000fe200078efcff */
[----:B------:R-:W-:Y:S01]  /*3a30*/  IMAD R10, R11, 0x2, R9 ;  /* 0x000000020b0a7824 */ /* 0x000fe200078e0209 */
[CC--:B0-----:R-:W-:Y:S01]  /*3a40*/  LEA R4, P1, R16.reuse, R12.reuse, 0x1 ;  /* 0x0000000c10047211 */ /* 0x0c1fe200078208ff */
[----:B------:R-:W-:Y:S01]  /*3a50*/  IMAD R131, R21, 0x21, RZ ;  /* 0x0000002115837824 */ /* 0x000fe200078e02ff */
[----:B------:R-:W-:Y:S01]  /*3a60*/  SHF.L.U32 R27, R27, 0x5, RZ ;  /* 0x000000051b1b7819 */ /* 0x000fe200000006ff */
[----:B------:R-:W-:Y:S01]  /*3a70*/  IMAD R128, R21, 0x86, RZ ;  /* 0x0000008615807824 */ /* 0x000fe200078e02ff */
[-C--:B-1----:R-:W-:Y:S01]  /*3a80*/  LEA R2, P2, R19, R12.reuse, 0x1 ;  /* 0x0000000c13027211 */ /* 0x082fe200078408ff */
[----:B------:R-:W-:Y:S01]  /*3a90*/  IMAD R129, R21, 0x88, RZ ;  /* 0x0000008815817824 */ /* 0x000fe200078e02ff */
[-C--:B------:R-:W-:Y:S01]  /*3aa0*/  LEA.HI.X.SX32 R5, R16, R7.reuse, 0x1, P1 ;  /* 0x0000000710057211 */ /* 0x080fe200008f0eff */
[----:B------:R-:W-:Y:S01]  /*3ab0*/  IMAD R16, R11, 0x2, R10 ;  /* 0x000000020b107824 */ /* 0x000fe200078e020a */
[----:B------:R-:W-:Y:S01]  /*3ac0*/  LEA.HI.X.SX32 R3, R19, R7, 0x1, P2 ;  /* 0x0000000713037211 */ /* 0x000fe200010f0eff */
[----:B------:R-:W-:Y:S01]  /*3ad0*/  IMAD R133, R21, 0x43, RZ ;  /* 0x0000004315857824 */ /* 0x000fe200078e02ff */
[----:B--2---:R-:W-:Y:S01]  /*3ae0*/  LEA R22, P0, R13, R12, 0x1 ;  /* 0x0000000c0d167211 */ /* 0x004fe200078008ff */
[----:B------:R0:W-:Y:S01]  /*3af0*/  STL.64 [R1+0x4c0], R4 ;  /* 0x0004c00401007387 */ /* 0x0001e20000100a00 */
[----:B------:R-:W-:-:S02]  /*3b00*/  IMAD R32, R21, 0x22, RZ ;  /* 0x0000002215207824 */ /* 0x000fc400078e02ff */
[----:B------:R-:W-:Y:S01]  /*3b10*/  LEA.HI.X.SX32 R23, R13, R7, 0x1, P0 ;  /* 0x000000070d177211 */ /* 0x000fe200000f0eff */
[----:B------:R1:W-:Y:S01]  /*3b20*/  STL.64 [R1+0x4b8], R2 ;  /* 0x0004b80201007387 */ /* 0x0003e20000100a00 */
[----:B------:R-:W-:Y:S01]  /*3b30*/  LEA R13, R11, R16, 0x1 ;  /* 0x000000100b0d7211 */ /* 0x000fe200078e08ff */
[C---:B------:R-:W-:Y:S02]  /*3b40*/  IMAD R135, R21.reuse, 0x11, RZ ;  /* 0x0000001115877824 */ /* 0x040fe400078e02ff */
[----:B------:R2:W-:Y:S01]  /*3b50*/  STL.64 [R1+0x4b0], R22 ;  /* 0x0004b01601007387 */ /* 0x0005e20000100a00 */
[C---:B------:R-:W-:Y:S02]  /*3b60*/  IMAD R132, R21.reuse, 0x8a, RZ ;  /* 0x0000008a15847824 */ /* 0x040fe400078e02ff */
[C---:B------:R-:W-:Y:S01]  /*3b70*/  IMAD R134, R21.reuse, 0x8c, RZ ;  /* 0x0000008c15867824 */ /* 0x040fe200078e02ff */
[----:B0-----:R-:W-:Y:S01]  /*3b80*/  LEA R4, P1, R14, R12, 0x1 ;  /* 0x0000000c0e047211 */ /* 0x001fe200078208ff */
[----:B------:R-:W-:-:S02]  /*3b90*/  IMAD R34, R21, 0x46, RZ ;  /* 0x0000004615227824 */ /* 0x000fc400078e02ff */
[C---:B------:R-:W-:Y:S01]  /*3ba0*/  IMAD R136, R21.reuse, 0x8e, RZ ;  /* 0x0000008e15887824 */ /* 0x040fe200078e02ff */
[-C--:B-1----:R-:W-:Y:S01]  /*3bb0*/  LEA R2, P2, R18, R12.reuse, 0x1 ;  /* 0x0000000c12027211 */ /* 0x082fe200078408ff */
[----:B------:R-:W-:Y:S01]  /*3bc0*/  IMAD R138, R21, 0x45, RZ ;  /* 0x00000045158a7824 */ /* 0x000fe200078e02ff */
[-C--:B------:R-:W-:Y:S01]  /*3bd0*/  LEA.HI.X.SX32 R5, R14, R7.reuse, 0x1, P1 ;  /* 0x000000070e057211 */ /* 0x080fe200008f0eff */
[----:B------:R-:W-:Y:S01]  /*3be0*/  IMAD R14, R11, 0x2, R13 ;  /* 0x000000020b0e7824 */ /* 0x000fe200078e020d */
[-C--:B------:R-:W-:Y:S01]  /*3bf0*/  LEA.HI.X.SX32 R3, R18, R7.reuse, 0x1, P2 ;  /* 0x0000000712037211 */ /* 0x080fe200010f0eff */
[C---:B------:R-:W-:Y:S01]  /*3c00*/  IMAD R139, R21.reuse, 0x23, RZ ;  /* 0x00000023158b7824 */ /* 0x040fe200078e02ff */
[CC--:B--2---:R-:W-:Y:S01]  /*3c10*/  LEA R22, P0, R8.reuse, R12.reuse, 0x1 ;  /* 0x0000000c08167211 */ /* 0x0c4fe200078008ff */
[----:B------:R0:W-:Y:S01]  /*3c20*/  STL.64 [R1+0x4a8], R4 ;  /* 0x0004a80401007387 */ /* 0x0001e20000100a00 */
[----:B------:R-:W-:Y:S02]  /*3c30*/  IMAD R140, R21, 0x47, RZ ;  /* 0x00000047158c7824 */ /* 0x000fe400078e02ff */
[----:B------:R-:W-:Y:S01]  /*3c40*/  LEA.HI.X.SX32 R23, R8, R7, 0x1, P0 ;  /* 0x0000000708177211 */ /* 0x000fe200000f0eff */
[----:B------:R1:W-:Y:S01]  /*3c50*/  STL.64 [R1+0x4a0], R2 ;  /* 0x0004a00201007387 */ /* 0x0003e20000100a00 */
[----:B------:R-:W-:Y:S01]  /*3c60*/  LEA R18, P0, R9, R12, 0x1 ;  /* 0x0000000c09127211 */ /* 0x000fe200078008ff */
[----:B------:R-:W-:-:S02]  /*3c70*/  IMAD R35, R21, 0x12, RZ ;  /* 0x0000001215237824 */ /* 0x000fc400078e02ff */
[----:B------:R2:W-:Y:S01]  /*3c80*/  STL.64 [R1+0x498], R22 ;  /* 0x0004981601007387 */ /* 0x0005e20000100a00 */
[-C--:B------:R-:W-:Y:S01]  /*3c90*/  LEA.HI.X.SX32 R19, R9, R7.reuse, 0x1, P0 ;  /* 0x0000000709137211 */ /* 0x080fe200000f0eff */
[----:B------:R-:W-:Y:S01]  /*3ca0*/  IMAD R142, R21, 0x9, RZ ;  /* 0x00000009158e7824 */ /* 0x000fe200078e02ff */
[-C--:B0-----:R-:W-:Y:S01]  /*3cb0*/  LEA R4, P1, R15, R12.reuse, 0x1 ;  /* 0x0000000c0f047211 */ /* 0x081fe200078208ff */
[C---:B------:R-:W-:Y:S02]  /*3cc0*/  IMAD R36, R21.reuse, 0x24, RZ ;  /* 0x0000002415247824 */ /* 0x040fe400078e02ff */
[----:B------:R-:W-:Y:S01]  /*3cd0*/  IMAD R37, R21, 0x48, RZ ;  /* 0x0000004815257824 */ /* 0x000fe200078e02ff */
[----:B-1----:R-:W-:Y:S01]  /*3ce0*/  LEA R2, P2, R17, R12, 0x1 ;  /* 0x0000000c11027211 */ /* 0x002fe200078408ff */
[----:B------:R-:W-:Y:S01]  /*3cf0*/  IMAD R137, R21, 0x90, RZ ;  /* 0x0000009015897824 */ /* 0x000fe200078e02ff */
[-C--:B------:R-:W-:Y:S01]  /*3d00*/  LEA.HI.X.SX32 R5, R15, R7.reuse, 0x1, P1 ;  /* 0x000000070f057211 */ /* 0x080fe200008f0eff */
[----:B------:R-:W-:Y:S01]  /*3d10*/  IMAD R15, R11, 0x2, R14 ;  /* 0x000000020b0f7824 */ /* 0x000fe200078e020e */
[----:B------:R-:W-:Y:S01]  /*3d20*/  LEA.HI.X.SX32 R3, R17, R7, 0x1, P2 ;  /* 0x0000000711037211 */ /* 0x000fe200010f0eff */
[----:B------:R-:W-:Y:S01]  /*3d30*/  IMAD R141, R21, 0x92, RZ ;  /* 0x00000092158d7824 */ /* 0x000fe200078e02ff */
[----:B--2---:R-:W-:Y:S01]  /*3d40*/  SHF.R.U32.HI R22, RZ, 0x3, R112 ;  /* 0x00000003ff167819 */ /* 0x004fe20000011670 */
[----:B------:R0:W-:Y:S01]  /*3d50*/  STL.64 [R1+0x490], R4 ;  /* 0x0004900401007387 */ /* 0x0001e20000100a00 */
[----:B------:R-:W-:Y:S01]  /*3d60*/  IMAD R8, R11, 0x2, R15 ;  /* 0x000000020b087824 */ /* 0x000fe200078e020f */
[----:B------:R-:W-:Y:S01]  /*3d70*/  LOP3.LUT R23, R29, 0x8, RZ, 0xfc, !PT ;  /* 0x000000081d177812 */ /* 0x000fe200078efcff */
[C---:B------:R-:W-:Y:S01]  /*3d80*/  IMAD R38, R21.reuse, 0x4a, RZ ;  /* 0x0000004a15267824 */ /* 0x040fe200078e02ff */
[----:B------:R1:W-:Y:S01]  /*3d90*/  STL.64 [R1+0x488], R2 ;  /* 0x0004880201007387 */ /* 0x0003e20000100a00 */
[----:B------:R-:W-:Y:S01]  /*3da0*/  LOP3.LUT R22, R22, 0x1c, RZ, 0xc0, !PT ;  /* 0x0000001c16167812 */ /* 0x000fe200078ec0ff */
[----:B------:R-:W-:Y:S01]  /*3db0*/  IMAD R146, R21, 0x49, RZ ;  /* 0x0000004915927824 */ /* 0x000fe200078e02ff */
[----:B------:R-:W-:Y:S01]  /*3dc0*/  LEA R9, R11, R8, 0x1 ;  /* 0x000000080b097211 */ /* 0x000fe200078e08ff */
[----:B------:R2:W-:Y:S01]  /*3dd0*/  STL.64 [R1+0x480], R18 ;  /* 0x0004801201007387 */ /* 0x0005e20000100a00 */
[----:B------:R-:W-:Y:S01]  /*3de0*/  IMAD R147, R21, 0x25, RZ ;  /* 0x0000002515937824 */ /* 0x000fe200078e02ff */
[----:B------:R-:W-:Y:S01]  /*3df0*/  SHF.L.U32 R23, R23, 0x5, RZ ;  /* 0x0000000517177819 */ /* 0x000fe200000006ff */
        /* <DEDUP_REMOVED lines=9> */
[----:B------:R-:W-:Y:S01]  /*3e90*/  IMAD R149, R21, 0x4b, RZ ;  /* 0x0000004b15957824 */ /* 0x000fe200078e02ff */
[----:B--2---:R-:W-:Y:S01]  /*3ea0*/  LEA R18, P0, R13, R12, 0x1 ;  /* 0x0000000c0d127211 */ /* 0x004fe200078008ff */
[----:B------:R0:W-:Y:S01]  /*3eb0*/  STL.64 [R1+0x478], R4 ;  /* 0x0004780401007387 */ /* 0x0001e20000100a00 */
[----:B------:R-:W-:Y:S02]  /*3ec0*/  IMAD R11, R11, 0x2, R10 ;  /* 0x000000020b0b7824 */ /* 0x000fe400078e020a */
[----:B------:R-:W-:Y:S01]  /*3ed0*/  LEA.HI.X.SX32 R19, R13, R7, 0x1, P0 ;  /* 0x000000070d137211 */ /* 0x000fe200000f0eff */
[----:B------:R1:W-:Y:S01]  /*3ee0*/  STL.64 [R1+0x470], R2 ;  /* 0x0004700201007387 */ /* 0x0003e20000100a00 */
[----:B------:R-:W-:-:S02]  /*3ef0*/  IMAD R151, R21, 0x13, RZ ;  /* 0x0000001315977824 */ /* 0x000fc400078e02ff */
[C---:B------:R-:W-:Y:S01]  /*3f00*/  IMAD R145, R21.reuse, 0x98, RZ ;  /* 0x0000009815917824 */ /* 0x040fe200078e02ff */
[----:B------:R2:W-:Y:S01]  /*3f10*/  STL.64 [R1+0x468], R18 ;  /* 0x0004681201007387 */ /* 0x0005e20000100a00 */
[C---:B------:R-:W-:Y:S02]  /*3f20*/  IMAD R41, R21.reuse, 0x4e, RZ ;  /* 0x0000004e15297824 */ /* 0x040fe400078e02ff */
[C---:B------:R-:W-:Y:S01]  /*3f30*/  IMAD R157, R21.reuse, 0x27, RZ ;  /* 0x00000027159d7824 */ /* 0x040fe200078e02ff */
[CC--:B0-----:R-:W-:Y:S01]  /*3f40*/  LEA R4, P1, R14.reuse, R12.reuse, 0x1 ;  /* 0x0000000c0e047211 */ /* 0x0c1fe200078208ff */
[C---:B------:R-:W-:Y:S02]  /*3f50*/  IMAD R148, R21.reuse, 0x9a, RZ ;  /* 0x0000009a15947824 */ /* 0x040fe400078e02ff */
[----:B------:R-:W-:Y:S01]  /*3f60*/  IMAD R150, R21, 0x9c, RZ ;  /* 0x0000009c15967824 */ /* 0x000fe200078e02ff */
[-C--:B-1----:R-:W-:Y:S01]  /*3f70*/  LEA R2, P2, R15, R12.reuse, 0x1 ;  /* 0x0000000c0f027211 */ /* 0x082fe200078408ff */
[C---:B------:R-:W-:Y:S01]  /*3f80*/  IMAD R152, R21.reuse, 0x9e, RZ ;  /* 0x0000009e15987824 */ /* 0x040fe200078e02ff */
[-C--:B------:R-:W-:Y:S01]  /*3f90*/  LEA.HI.X.SX32 R5, R14, R7.reuse, 0x1, P1 ;  /* 0x000000070e057211 */ /* 0x080fe200008f0eff */
[----:B------:R-:W-:Y:S01]  /*3fa0*/  IMAD R42, R21, 0xa, RZ ;  /* 0x0000000a152a7824 */ /* 0x000fe200078e02ff */
[-C--:B------:R-:W-:Y:S01]  /*3fb0*/  LEA.HI.X.SX32 R3, R15, R7.reuse, 0x1, P2 ;  /* 0x000000070f037211 */ /* 0x080fe200010f0eff */
[----:B------:R-:W-:Y:S01]  /*3fc0*/  IMAD R156, R21, 0x4d, RZ ;  /* 0x0000004d159c7824 */ /* 0x000fe200078e02ff */
[CC--:B--2---:R-:W-:Y:S01]  /*3fd0*/  LEA R18, P0, R8.reuse, R12.reuse, 0x1 ;  /* 0x0000000c08127211 */ /* 0x0c4fe200078008ff */
[----:B------:R0:W-:Y:S01]  /*3fe0*/  STL.64 [R1+0x460], R4 ;  /* 0x0004600401007387 */ /* 0x0001e20000100a00 */
[-C--:B------:R-:W-:Y:S01]  /*3ff0*/  LEA R16, P1, R9, R12.reuse, 0x1 ;  /* 0x0000000c09107211 */ /* 0x080fe200078208ff */
[----:B------:R-:W-:Y:S01]  /*4000*/  IMAD R158, R21, 0x4f, RZ ;  /* 0x0000004f159e7824 */ /* 0x000fe200078e02ff */
[-C--:B------:R-:W-:Y:S01]  /*4010*/  LEA.HI.X.SX32 R19, R8, R7.reuse, 0x1, P0 ;  /* 0x0000000708137211 */ /* 0x080fe200000f0eff */
[----:B------:R1:W-:Y:S01]  /*4020*/  STL.64 [R1+0x458], R2 ;  /* 0x0004580201007387 */ /* 0x0003e20000100a00 */
[----:B------:R-:W-:Y:S01]  /*4030*/  LEA.HI.X.SX32 R17, R9, R7, 0x1, P1 ;  /* 0x0000000709117211 */ /* 0x000fe200008f0eff */
[----:B------:R-:W-:Y:S01]  /*4040*/  IMAD R159, R21, 0x5, RZ ;  /* 0x00000005159f7824 */ /* 0x000fe200078e02ff */
[----:B------:R-:W-:Y:S01]  /*4050*/  ISETP.NE.U32.AND P1, PT, R33, RZ, PT ;  /* 0x000000ff2100720c */ /* 0x000fe20003f25070 */
[----:B------:R2:W-:Y:S01]  /*4060*/  STL.64 [R1+0x450], R18 ;  /* 0x0004501201007387 */ /* 0x0005e20000100a00 */
[----:B------:R-:W-:Y:S01]  /*4070*/  IMAD R43, R21, 0x14, RZ ;  /* 0x00000014152b7824 */ /* 0x000fe200078e02ff */
[----:B------:R-:W-:Y:S01]  /*4080*/  LOP3.LUT P0, RZ, R113, 0x7, RZ, 0xc0, !PT ;  /* 0x0000000771ff7812 */ /* 0x000fe2000780c0ff */
[C---:B------:R-:W-:Y:S01]  /*4090*/  IMAD R44, R21.reuse, 0x28, RZ ;  /* 0x00000028152c7824 */ /* 0x040fe200078e02ff */
[----:B0-----:R-:W-:Y:S01]  /*40a0*/  LEA R4, P2, R10, R12, 0x1 ;  /* 0x0000000c0a047211 */ /* 0x001fe200078408ff */
[----:B------:R0:W-:Y:S01]  /*40b0*/  STL.64 [R1+0x448], R16 ;  /* 0x0004481001007387 */ /* 0x0001e20000100a00 */
[----:B------:R-:W-:-:S02]  /*40c0*/  IMAD R45, R21, 0x50, RZ ;  /* 0x00000050152d7824 */ /* 0x000fc400078e02ff */
[----:B------:R-:W-:Y:S01]  /*40d0*/  IMAD R153, R21, 0xa0, RZ ;  /* 0x000000a015997824 */ /* 0x000fe200078e02ff */
[----:B-1----:R-:W-:Y:S01]  /*40e0*/  LEA R2, P3, R11, R12, 0x1 ;  /* 0x0000000c0b027211 */ /* 0x002fe200078608ff */
[C---:B------:R-:W-:Y:S01]  /*40f0*/  IMAD R160, R21.reuse, 0xa2, RZ ;  /* 0x000000a215a07824 */ /* 0x040fe200078e02ff */
[-C--:B------:R-:W-:Y:S01]  /*4100*/  LEA.HI.X.SX32 R5, R10, R7.reuse, 0x1, P2 ;  /* 0x000000070a057211 */ /* 0x080fe200010f0eff */
[----:B------:R-:W-:Y:S01]  /*4110*/  IMAD R46, R21, 0x52, RZ ;  /* 0x00000052152e7824 */ /* 0x000fe200078e02ff */
[----:B------:R-:W-:Y:S01]  /*4120*/  LEA.HI.X.SX32 R3, R11, R7, 0x1, P3 ;  /* 0x000000070b037211 */ /* 0x000fe200018f0eff */
[----:B------:R-:W-:Y:S01]  /*4130*/  IMAD.MOV.U32 R7, RZ, RZ, -0x800000 ;  /* 0xff800000ff077424 */ /* 0x000fe200078e00ff */
[C-C-:B--2---:R-:W-:Y:S01]  /*4140*/  LOP3.LUT R18, R20.reuse, 0x28, R29.reuse, 0xfe, !PT ;  /* 0x0000002814127812 */ /* 0x144fe200078efe1d */
[----:B------:R1:W-:Y:S01]  /*4150*/  STL.64 [R1+0x440], R4 ;  /* 0x0004400401007387 */ /* 0x0003e20000100a00 */
[----:B0-----:R-:W-:Y:S01]  /*4160*/  IMAD.SHL.U32 R17, R33, 0x2, RZ ;  /* 0x0000000221117824 */ /* 0x001fe200078e00ff */
[----:B------:R-:W-:Y:S01]  /*4170*/  LOP3.LUT R19, R20, 0x30, R29, 0xfe, !PT ;  /* 0x0000003014137812 */ /* 0x000fe200078efe1d */
[C---:B------:R-:W-:Y:S01]  /*4180*/  IMAD R33, R21.reuse, 0x44, RZ ;  /* 0x0000004415217824 */ /* 0x040fe200078e02ff */
[----:B------:R0:W-:Y:S01]  /*4190*/  STL.64 [R1+0x438], R2 ;  /* 0x0004380201007387 */ /* 0x0001e20000100a00 */
[----:B------:R-:W-:-:S02]  /*41a0*/  IMAD R161, R21, 0xa4, RZ ;  /* 0x000000a415a17824 */ /* 0x000fc400078e02ff */
[C---:B------:R-:W-:Y:S01]  /*41b0*/  IMAD R164, R21.reuse, 0x51, RZ ;  /* 0x0000005115a47824 */ /* 0x040fe200078e02ff */
[----:B------:R2:W-:Y:S01]  /*41c0*/  STL.64 [R1+0x8a0], R6 ;  /* 0x0008a00601007387 */ /* 0x0005e20000100a00 */
[C---:B------:R-:W-:Y:S02]  /*41d0*/  IMAD R165, R21.reuse, 0x29, RZ ;  /* 0x0000002915a57824 */ /* 0x040fe400078e02ff */
[C---:B------:R-:W-:Y:S01]  /*41e0*/  IMAD R162, R21.reuse, 0xa6, RZ ;  /* 0x000000a615a27824 */ /* 0x040fe200078e02ff */
[C---:B-1----:R-:W-:Y:S01]  /*41f0*/  LOP3.LUT R4, R0.reuse, 0x30, RZ, 0x3c, !PT ;  /* 0x0000003000047812 */ /* 0x042fe200078e3cff */
[C---:B------:R-:W-:Y:S01]  /*4200*/  IMAD R47, R21.reuse, 0x2a, RZ ;  /* 0x0000002a152f7824 */ /* 0x040fe200078e02ff */
[C---:B------:R-:W-:Y:S01]  /*4210*/  LOP3.LUT R4, R0.reuse, 0x60, RZ, 0x3c, !PT ;  /* 0x0000006000047812 */ /* 0x040fe200078e3cff */
[----:B------:R-:W-:Y:S01]  /*4220*/  IMAD.MOV.U32 R4, RZ, RZ, 0x3f800000 ;  /* 0x3f800000ff047424 */ /* 0x000fe200078e00ff */
[C---:B0-----:R-:W-:Y:S01]  /*4230*/  LOP3.LUT R2, R0.reuse, 0x20, RZ, 0x3c, !PT ;  /* 0x0000002000027812 */ /* 0x041fe200078e3cff */
[C---:B------:R-:W-:Y:S01]  /*4240*/  IMAD R84, R21.reuse, 0x54, RZ ;  /* 0x0000005415547824 */ /* 0x040fe200078e02ff */
[C---:B------:R-:W-:Y:S01]  /*4250*/  LOP3.LUT R2, R0.reuse, 0x50, RZ, 0x3c, !PT ;  /* 0x0000005000027812 */ /* 0x040fe200078e3cff */
[----:B------:R-:W-:Y:S01]  /*4260*/  IMAD.MOV.U32 R2, RZ, RZ, 0x3f800000 ;  /* 0x3f800000ff027424 */ /* 0x000fe200078e00ff */
[C---:B------:R-:W-:Y:S01]  /*4270*/  LOP3.LUT R3, R0.reuse, 0x10, RZ, 0x3c, !PT ;  /* 0x0000001000037812 */ /* 0x040fe200078e3cff */
[C---:B------:R-:W-:Y:S01]  /*4280*/  IMAD R167, R21.reuse, 0x53, RZ ;  /* 0x0000005315a77824 */ /* 0x040fe200078e02ff */
[C---:B------:R-:W-:Y:S01]  /*4290*/  LOP3.LUT R3, R0.reuse, 0x40, RZ, 0x3c, !PT ;  /* 0x0000004000037812 */ /* 0x040fe200078e3cff */
[C---:B------:R-:W-:Y:S01]  /*42a0*/  IMAD R163, R21.reuse, 0xa8, RZ ;  /* 0x000000a815a37824 */ /* 0x040fe200078e02ff */
[----:B------:R-:W-:Y:S01]  /*42b0*/  LOP3.LUT R3, R0, 0x70, RZ, 0x3c, !PT ;  /* 0x0000007000037812 */ /* 0x000fe200078e3cff */
[----:B------:R-:W-:Y:S01]  /*42c0*/  STL [R1+0x1c], R2 ;  /* 0x00001c0201007387 */ /* 0x000fe20000100800 */
[----:B------:R-:W-:Y:S01]  /*42d0*/  MOV R3, 0x3f800000 ;  /* 0x3f80000000037802 */ /* 0x000fe20000000f00 */
[C---:B------:R-:W-:Y:S01]  /*42e0*/  IMAD R169, R21.reuse, 0x15, RZ ;  /* 0x0000001515a97824 */ /* 0x040fe200078e02ff */
[-C--:B--2---:R-:W-:Y:S01]  /*42f0*/  IADD3 R6, P5, R126, R154.reuse, RZ ;  /* 0x0000009a7e067210 */ /* 0x084fe20007fbe0ff */
[----:B------:R-:W-:Y:S01]  /*4300*/  STL [R1+0x18], R2 ;  /* 0x0000180201007387 */ /* 0x000fe20000100800 */
[----:B------:R-:W-:Y:S01]  /*4310*/  IADD3 R126, P2, R128, R154, RZ ;  /* 0x0000009a807e7210 */ /* 0x000fe20007f5e0ff */
[C---:B------:R-:W-:Y:S01]  /*4320*/  IMAD R166, R21.reuse, 0xaa, RZ ;  /* 0x000000aa15a67824 */ /* 0x040fe200078e02ff */
[----:B------:R-:W-:Y:S01]  /*4330*/  LEA.HI.X.SX32 R7, R130, R155, 0x1, P5 ;  /* 0x0000009b82077211 */ /* 0x000fe200028f0eff */
[----:B------:R-:W-:Y:S01]  /*4340*/  STL [R1+0x14], R4 ;  /* 0x0000140401007387 */ /* 0x000fe20000100800 */
[----:B------:R-:W-:-:S02]  /*4350*/  IMAD R85, R21, 0x56, RZ ;  /* 0x0000005615557824 */ /* 0x000fc400078e02ff */
[C---:B------:R-:W-:Y:S01]  /*4360*/  IMAD R168, R21.reuse, 0xac, RZ ;  /* 0x000000ac15a87824 */ /* 0x040fe200078e02ff */
[----:B------:R-:W-:Y:S01]  /*4370*/  STL [R1+0x10], R3 ;  /* 0x0000100301007387 */ /* 0x000fe20000100800 */
[C---:B------:R-:W-:Y:S02]  /*4380*/  IMAD R170, R21.reuse, 0xae, RZ ;  /* 0x000000ae15aa7824 */ /* 0x040fe400078e02ff */
[C---:B------:R-:W-:Y:S01]  /*4390*/  IMAD R172, R21.reuse, 0x55, RZ ;  /* 0x0000005515ac7824 */ /* 0x040fe200078e02ff */
[----:B------:R-:W-:Y:S01]  /*43a0*/  STL [R1+0xc], R2 ;  /* 0x00000c0201007387 */ /* 0x000fe20000100800 */
[C---:B------:R-:W-:Y:S02]  /*43b0*/  IMAD R173, R21.reuse, 0x2b, RZ ;  /* 0x0000002b15ad7824 */ /* 0x040fe400078e02ff */
[C---:B------:R-:W-:Y:S01]  /*43c0*/  IMAD R174, R21.reuse, 0x57, RZ ;  /* 0x0000005715ae7824 */ /* 0x040fe200078e02ff */
[----:B------:R0:W-:Y:S01]  /*43d0*/  STL [R1+0x8], R4 ;  /* 0x0000080401007387 */ /* 0x0001e20000100800 */
[----:B------:R-:W-:-:S02]  /*43e0*/  IMAD R86, R21, 0x16, RZ ;  /* 0x0000001615567824 */ /* 0x000fc400078e02ff */
[C---:B------:R-:W-:Y:S01]  /*43f0*/  IMAD R87, R21.reuse, 0x2c, RZ ;  /* 0x0000002c15577824 */ /* 0x040fe200078e02ff */
[----:B------:R1:W-:Y:S01]  /*4400*/  STL [R1+0x4], R3 ;  /* 0x0000040301007387 */ /* 0x0003e20000100800 */
[C---:B------:R-:W-:Y:S02]  /*4410*/  IMAD R88, R21.reuse, 0x58, RZ ;  /* 0x0000005815587824 */ /* 0x040fe400078e02ff */
[C---:B------:R-:W-:Y:S01]  /*4420*/  IMAD R176, R21.reuse, 0xb, RZ ;  /* 0x0000000b15b07824 */ /* 0x040fe200078e02ff */
[----:B------:R2:W-:Y:S01]  /*4430*/  STL [R1], R2 ;  /* 0x0000000201007387 */ /* 0x0005e20000100800 */
[C---:B------:R-:W-:Y:S01]  /*4440*/  IMAD R171, R21.reuse, 0xb0, RZ ;  /* 0x000000b015ab7824 */ /* 0x040fe200078e02ff */
[C-C-:B0-----:R-:W-:Y:S01]  /*4450*/  LOP3.LUT R4, R20.reuse, 0x8, R29.reuse, 0xfe, !PT ;  /* 0x0000000814047812 */ /* 0x141fe200078efe1d */
[----:B------:R-:W-:Y:S01]  /*4460*/  IMAD R175, R21, 0xb2, RZ ;  /* 0x000000b215af7824 */ /* 0x000fe200078e02ff */
[----:B------:R-:W-:Y:S01]  /*4470*/  IADD3 R128, P5, R129, R154, RZ ;  /* 0x0000009a81807210 */ /* 0x000fe20007fbe0ff */
[----:B------:R0:W-:Y:S01]  /*4480*/  STL.64 [R1+0x230], R6 ;  /* 0x0002300601007387 */ /* 0x0001e20000100a00 */
[----:B-1----:R-:W-:Y:S01]  /*4490*/  LOP3.LUT R3, R20, 0x10, R29, 0xfe, !PT ;  /* 0x0000001014037812 */ /* 0x002fe200078efe1d */
[----:B------:R-:W-:-:S02]  /*44a0*/  IMAD R89, R21, 0x5a, RZ ;  /* 0x0000005a15597824 */ /* 0x000fc400078e02ff */
[----:B------:R-:W-:Y:S01]  /*44b0*/  IMAD R177, R21, 0xb4, RZ ;  /* 0x000000b415b17824 */ /* 0x000fe200078e02ff */
[----:B--2---:R-:W-:Y:S01]  /*44c0*/  LEA.HI R2, R31, R17, RZ, 0x1e ;  /* 0x000000111f027211 */ /* 0x004fe200078ff0ff */
[----:B------:R-:W-:Y:S01]  /*44d0*/  IMAD R31, R21, 0x42, RZ ;  /* 0x00000042151f7824 */ /* 0x000fe200078e02ff */
[----:B------:R-:W-:Y:S01]  /*44e0*/  LOP3.LUT R2, R29, R20, RZ, 0xfc, !PT ;  /* 0x000000141d027212 */ /* 0x000fe200078efcff */
[----:B------:R-:W-:Y:S01]  /*44f0*/  IMAD R180, R21, 0x59, RZ ;  /* 0x0000005915b47824 */ /* 0x000fe200078e02ff */
[C-C-:B------:R-:W-:Y:S01]  /*4500*/  LOP3.LUT R2, R20.reuse, 0x18, R29.reuse, 0xfe, !PT ;  /* 0x0000001814027812 */ /* 0x140fe200078efe1d */
[----:B------:R-:W-:Y:S01]  /*4510*/  IMAD.IADD R2, R93, 0x1, R22 ;  /* 0x000000015d027824 */ /* 0x000fe200078e0216 */
[-C--:B------:R-:W-:Y:S01]  /*4520*/  IADD3 R4, P4, R31, R154.reuse, RZ ;  /* 0x0000009a1f047210 */ /* 0x080fe20007f9e0ff */
[----:B0-----:R-:W2:Y:S01]  /*4530*/  LDL.LU.64 R6, [R1+0x8a0] ;  /* 0x0008a00001067983 */ /* 0x001ea20000300a00 */
[----:B------:R-:W-:Y:S01]  /*4540*/  IADD3 R2, P3, R127, R154, RZ ;  /* 0x0000009a7f027210 */ /* 0x000fe20007f7e0ff */
[----:B------:R-:W-:Y:S01]  /*4550*/  IMAD R181, R21, 0x2d, RZ ;  /* 0x0000002d15b57824 */ /* 0x000fe200078e02ff */
[-C--:B------:R-:W-:Y:S01]  /*4560*/  LEA.HI.X.SX32 R5, R131, R155.reuse, 0x1, P4 ;  /* 0x0000009b83057211 */ /* 0x080fe200020f0eff */
[----:B------:R-:W-:Y:S01]  /*4570*/  IMAD R178, R21, 0xb6, RZ ;  /* 0x000000b615b27824 */ /* 0x000fe200078e02ff */
[-C--:B------:R-:W-:Y:S01]  /*4580*/  LEA.HI.X.SX32 R3, R31, R155.reuse, 0x1, P3 ;  /* 0x0000009b1f037211 */ /* 0x080fe200018f0eff */
[----:B------:R-:W-:Y:S01]  /*4590*/  IMAD.MOV.U32 R130, RZ, RZ, R128 ;  /* 0x000000ffff827224 */ /* 0x000fe200078e0080 */
[----:B------:R-:W-:Y:S01]  /*45a0*/  LOP3.LUT R17, R20, 0x20, R29, 0xfe, !PT ;  /* 0x0000002014117812 */ /* 0x000fe200078efe1d */
[----:B------:R0:W-:Y:S01]  /*45b0*/  STL.64 [R1+0x330], R4 ;  /* 0x0003300401007387 */ /* 0x0001e20000100a00 */
[----:B------:R-:W-:Y:S01]  /*45c0*/  LEA.HI.X.SX32 R127, R133, R155, 0x1, P2 ;  /* 0x0000009b857f7211 */ /* 0x000fe200010f0eff */
[C---:B------:R-:W-:Y:S01]  /*45d0*/  IMAD R90, R21.reuse, 0x2e, RZ ;  /* 0x0000002e155a7824 */ /* 0x040fe200078e02ff */
[----:B------:R-:W-:Y:S01]  /*45e0*/  MOV R131, R129 ;  /* 0x0000008100837202 */ /* 0x000fe20000000f00 */
[----:B------:R-:W-:-:S02]  /*45f0*/  IMAD R91, R21, 0x5c, RZ ;  /* 0x0000005c155b7824 */ /* 0x000fc400078e02ff */
[C---:B------:R-:W-:Y:S02]  /*4600*/  IMAD R183, R21.reuse, 0x5b, RZ ;  /* 0x0000005b15b77824 */ /* 0x040fe400078e02ff */
[C---:B------:R-:W-:Y:S02]  /*4610*/  IMAD R185, R21.reuse, 0x17, RZ ;  /* 0x0000001715b97824 */ /* 0x040fe400078e02ff */
[C---:B------:R-:W-:Y:S02]  /*4620*/  IMAD R179, R21.reuse, 0xb8, RZ ;  /* 0x000000b815b37824 */ /* 0x040fe400078e02ff */
[C---:B------:R-:W-:Y:S01]  /*4630*/  IMAD R182, R21.reuse, 0xba, RZ ;  /* 0x000000ba15b67824 */ /* 0x040fe200078e02ff */
[----:B0-----:R-:W3:Y:S01]  /*4640*/  LDL.LU.64 R4, [R1+0x898] ;  /* 0x0008980001047983 */ /* 0x001ee20000300a00 */
[C---:B------:R-:W-:Y:S01]  /*4650*/  IMAD R92, R21.reuse, 0x5e, RZ ;  /* 0x0000005e155c7824 */ /* 0x040fe200078e02ff */
[----:B------:R-:W-:Y:S01]  /*4660*/  LOP3.LUT R20, R20, 0x38, R29, 0xfe, !PT ;  /* 0x0000003814147812 */ /* 0x000fe200078efe1d */
[----:B------:R-:W-:Y:S01]  /*4670*/  IMAD R184, R21, 0xbc, RZ ;  /* 0x000000bc15b87824 */ /* 0x000fe200078e02ff */
[----:B------:R0:W-:Y:S01]  /*4680*/  STL [R1+0x218], R128 ;  /* 0x0002188001007387 */ /* 0x0001e20000100800 */
[----:B------:R-:W-:Y:S01]  /*4690*/  LEA.HI.X.SX32 R131, R33, R155, 0x1, P5 ;  /* 0x0000009b21837211 */ /* 0x000fe200028f0eff */
[----:B------:R-:W-:Y:S01]  /*46a0*/  IMAD R188, R21, 0x5d, RZ ;  /* 0x0000005d15bc7824 */ /* 0x000fe200078e02ff */
[----:B------:R-:W-:Y:S01]  /*46b0*/  LOP3.LUT R29, R29, 0x38, RZ, 0xfc, !PT ;  /* 0x000000381d1d7812 */ /* 0x000fe200078efcff */
[----:B------:R1:W-:Y:S01]  /*46c0*/  STL.64 [R1+0x228], R2 ;  /* 0x0002280201007387 */ /* 0x0003e20000100a00 */
[----:B------:R-:W-:-:S02]  /*46d0*/  IMAD R189, R21, 0x2f, RZ ;  /* 0x0000002f15bd7824 */ /* 0x000fc400078e02ff */
[C---:B------:R-:W-:Y:S02]  /*46e0*/  IMAD R186, R21.reuse, 0xbe, RZ ;  /* 0x000000be15ba7824 */ /* 0x040fe400078e02ff */
[C---:B------:R-:W-:Y:S01]  /*46f0*/  IMAD R94, R21.reuse, 0x6, RZ ;  /* 0x00000006155e7824 */ /* 0x040fe200078e02ff */
[-C--:B0-----:R-:W-:Y:S01]  /*4700*/  IADD3 R128, P4, R32, R154.reuse, RZ ;  /* 0x0000009a20807210 */ /* 0x081fe20007f9e0ff */
[C---:B------:R-:W-:Y:S01]  /*4710*/  IMAD R95, R21.reuse, 0xc, RZ ;  /* 0x0000000c155f7824 */ /* 0x040fe200078e02ff */
[-C--:B------:R-:W-:Y:S01]  /*4720*/  IADD3 R130, P5, R136, R154.reuse, RZ ;  /* 0x0000009a88827210 */ /* 0x080fe20007fbe0ff */
[C---:B------:R-:W-:Y:S02]  /*4730*/  IMAD R190, R21.reuse, 0x5f, RZ ;  /* 0x0000005f15be7824 */ /* 0x040fe400078e02ff */
[----:B------:R-:W-:Y:S01]  /*4740*/  IMAD R191, R21, 0x3, RZ ;  /* 0x0000000315bf7824 */ /* 0x000fe200078e02ff */
[----:B-1----:R-:W4:Y:S01]  /*4750*/  LDL.LU R3, [R1+0x890] ;  /* 0x0008900001037983 */ /* 0x002f220000300800 */
[----:B------:R-:W-:Y:S01]  /*4760*/  IADD3 R2, P3, R33, R154, RZ ;  /* 0x0000009a21027210 */ /* 0x000fe20007f7e0ff */
[----:B------:R-:W-:Y:S01]  /*4770*/  IMAD R96, R21, 0x18, RZ ;  /* 0x0000001815607824 */ /* 0x000fe200078e02ff */
[----:B------:R-:W-:Y:S01]  /*4780*/  LEA.HI.X.SX32 R129, R135, R155, 0x1, P4 ;  /* 0x0000009b87817211 */ /* 0x000fe200020f0eff */
[----:B------:R0:W-:Y:S01]  /*4790*/  STL.64 [R1+0x220], R126 ;  /* 0x0002207e01007387 */ /* 0x0001e20000100a00 */
[----:B------:R-:W-:-:S02]  /*47a0*/  IMAD R97, R21, 0x30, RZ ;  /* 0x0000003015617824 */ /* 0x000fc400078e02ff */
[C---:B------:R-:W-:Y:S01]  /*47b0*/  IMAD R98, R21.reuse, 0x60, RZ ;  /* 0x0000006015627824 */ /* 0x040fe200078e02ff */
[----:B------:R1:W-:Y:S01]  /*47c0*/  STL [R1+0x328], R2 ;  /* 0x0003280201007387 */ /* 0x0003e20000100800 */
[C---:B------:R-:W-:Y:S02]  /*47d0*/  IMAD R187, R21.reuse, 0xc0, RZ ;  /* 0x000000c015bb7824 */ /* 0x040fe400078e02ff */
[C---:B------:R-:W-:Y:S02]  /*47e0*/  IMAD R192, R21.reuse, 0xc2, RZ ;  /* 0x000000c215c07824 */ /* 0x040fe400078e02ff */
[C---:B------:R-:W-:Y:S02]  /*47f0*/  IMAD R99, R21.reuse, 0x62, RZ ;  /* 0x0000006215637824 */ /* 0x040fe400078e02ff */
[----:B------:R-:W-:Y:S01]  /*4800*/  IMAD R193, R21, 0xc4, RZ ;  /* 0x000000c415c17824 */ /* 0x000fe200078e02ff */
[----:B0-----:R-:W-:Y:S01]  /*4810*/  IADD3 R126, P2, R132, R154, RZ ;  /* 0x0000009a847e7210 */ /* 0x001fe20007f5e0ff */
[----:B------:R-:W-:-:S02]  /*4820*/  IMAD.MOV.U32 R132, RZ, RZ, R2 ;  /* 0x000000ffff847224 */ /* 0x000fc400078e0002 */
[C---:B------:R-:W-:Y:S01]  /*4830*/  IMAD R196, R21.reuse, 0x61, RZ ;  /* 0x0000006115c47824 */ /* 0x040fe200078e02ff */
[----:B------:R-:W-:Y:S01]  /*4840*/  LEA.HI.X.SX32 R127, R138, R155, 0x1, P2 ;  /* 0x0000009b8a7f7211 */ /* 0x000fe200010f0eff */
[C---:B------:R-:W-:Y:S02]  /*4850*/  IMAD R197, R21.reuse, 0x31, RZ ;  /* 0x0000003115c57824 */ /* 0x040fe400078e02ff */
[C---:B------:R-:W-:Y:S02]  /*4860*/  IMAD R194, R21.reuse, 0xc6, RZ ;  /* 0x000000c615c27824 */ /* 0x040fe400078e02ff */
[C---:B------:R-:W-:Y:S02]  /*4870*/  IMAD R100, R21.reuse, 0x32, RZ ;  /* 0x0000003215647824 */ /* 0x040fe400078e02ff */
[C---:B------:R-:W-:Y:S02]  /*4880*/  IMAD R101, R21.reuse, 0x64, RZ ;  /* 0x0000006415657824 */ /* 0x040fe400078e02ff */
[----:B------:R-:W-:-:S02]  /*4890*/  IMAD R199, R21, 0x63, RZ ;  /* 0x0000006315c77824 */ /* 0x000fc400078e02ff */
[C---:B------:R-:W-:Y:S02]  /*48a0*/  IMAD R195, R21.reuse, 0xc8, RZ ;  /* 0x000000c815c37824 */ /* 0x040fe400078e02ff */
        /* <DEDUP_REMOVED lines=75> */
[C---:B------:R-:W-:Y:S02]  /*4d60*/  IMAD.SHL.U32 R125, R21.reuse, 0x2, RZ ;  /* 0x00000002157d7824 */ /* 0x040fe400078e00ff */
[C---:B------:R-:W-:Y:S01]  /*4d70*/  IMAD.SHL.U32 R252, R21.reuse, 0x4, RZ ;  /* 0x0000000415fc7824 */ /* 0x040fe200078e00ff */
[----:B------:R-:W-:Y:S01]  /*4d80*/  IADD3 R24, R22, R24, RZ ;  /* 0x0000001816187210 */ /* 0x000fe20007ffe0ff */
[----:B------:R-:W-:Y:S01]  /*4d90*/  IMAD R113, R21, 0x70, RZ ;  /* 0x0000007015717824 */ /* 0x000fe200078e02ff */
[----:B------:R-:W0:Y:S01]  /*4da0*/  S2R R93, SR_TID.X ;  /* 0x00000000005d7919 */ /* 0x000e220000002100 */
[----:B------:R-:W-:Y:S01]  /*4db0*/  IMAD.SHL.U32 R28, R28, 0x20, RZ ;  /* 0x000000201c1c7824 */ /* 0x000fe200078e00ff */
[----:B------:R-:W-:Y:S01]  /*4dc0*/  CS2R R8, SRZ ;  /* 0x0000000000087805 */ /* 0x000fe2000001ff00 */
[----:B------:R-:W-:Y:S01]  /*4dd0*/  IMAD.SHL.U32 R29, R29, 0x20, RZ ;  /* 0x000000201d1d7824 */ /* 0x000fe200078e00ff */
[----:B------:R-:W-:Y:S01]  /*4de0*/  MOV R10, 0xff800000 ;  /* 0xff800000000a7802 */ /* 0x000fe20000000f00 */
[----:B------:R-:W-:Y:S01]  /*4df0*/  IMAD.MOV.U32 R11, RZ, RZ, -0x800000 ;  /* 0xff800000ff0b7424 */ /* 0x000fe200078e00ff */
[----:B------:R-:W-:Y:S01]  /*4e00*/  MOV R14, 0xff800000 ;  /* 0xff800000000e7802 */ /* 0x000fe20000000f00 */
[----:B------:R-:W-:-:S02]  /*4e10*/  IMAD.MOV.U32 R12, RZ, RZ, -0x800000 ;  /* 0xff800000ff0c7424 */ /* 0x000fc400078e00ff */
[----:B------:R-:W-:Y:S02]  /*4e20*/  IMAD.MOV.U32 R13, RZ, RZ, -0x800000 ;  /* 0xff800000ff0d7424 */ /* 0x000fe400078e00ff */
[----:B------:R-:W-:Y:S02]  /*4e30*/  IMAD.MOV.U32 R15, RZ, RZ, -0x800000 ;  /* 0xff800000ff0f7424 */ /* 0x000fe400078e00ff */
[----:B------:R-:W-:Y:S02]  /*4e40*/  IMAD.MOV.U32 R16, RZ, RZ, -0x800000 ;  /* 0xff800000ff107424 */ /* 0x000fe400078e00ff */
[----:B----4-:R-:W-:Y:S01]  /*4e50*/  IMAD.MOV.U32 R133, RZ, RZ, R3 ;  /* 0x000000ffff857224 */ /* 0x010fe200078e0003 */
[----:B------:R-:W-:Y:S01]  /*4e60*/  LEA.HI.X.SX32 R133, R32, R155, 0x1, P3 ;  /* 0x0000009b20857211 */ /* 0x000fe200018f0eff */
[----:B-1----:R-:W4:Y:S01]  /*4e70*/  LDL.LU.64 R2, [R1+0x888] ;  /* 0x0008880001027983 */ /* 0x002f220000300a00 */
[----:B------:R-:W-:-:S03]  /*4e80*/  IADD3 R132, P3, R34, R154, RZ ;  /* 0x0000009a22847210 */ /* 0x000fc60007f7e0ff */
[----:B------:R1:W-:Y:S04]  /*4e90*/  STL.64 [R1+0x3b0], R128 ;  /* 0x0003b08001007387 */ /* 0x0003e80000100a00 */
[----:B------:R5:W-:Y:S01]  /*4ea0*/  STL [R1+0x32c], R133 ;  /* 0x00032c8501007387 */ /* 0x000be20000100800 */
[----:B-1----:R-:W-:-:S03]  /*4eb0*/  IADD3 R128, P4, R134, R154, RZ ;  /* 0x0000009a86807210 */ /* 0x002fc60007f9e0ff */
[----:B------:R1:W-:Y:S01]  /*4ec0*/  STL [R1+0x21c], R131 ;  /* 0x00021c8301007387 */ /* 0x0003e20000100800 */
[-C--:B-----5:R-:W-:Y:S02]  /*4ed0*/  LEA.HI.X.SX32 R133, R139, R155.reuse, 0x1, P3 ;  /* 0x0000009b8b857211 */ /* 0x0a0fe400018f0eff */
[-C--:B------:R-:W-:Y:S02]  /*4ee0*/  LEA.HI.X.SX32 R129, R34, R155.reuse, 0x1, P4 ;  /* 0x0000009b22817211 */ /* 0x080fe400020f0eff */
[----:B------:R-:W-:Y:S01]  /*4ef0*/  IADD3 R32, P3, R35, R154, RZ ;  /* 0x0000009a23207210 */ /* 0x000fe20007f7e0ff */
[----:B------:R5:W-:Y:S01]  /*4f00*/  STL.64 [R1+0x210], R126 ;  /* 0x0002107e01007387 */ /* 0x000be20000100a00 */
[----:B-1----:R-:W-:-:S03]  /*4f10*/  LEA.HI.X.SX32 R131, R140, R155, 0x1, P5 ;  /* 0x0000009b8c837211 */ /* 0x002fc600028f0eff */
[----:B------:R1:W-:Y:S01]  /*4f20*/  STL.64 [R1+0x208], R128 ;  /* 0x0002088001007387 */ /* 0x0003e20000100a00 */
[----:B------:R-:W-:-:S03]  /*4f30*/  LEA.HI.X.SX32 R33, R142, R155, 0x1, P3 ;  /* 0x0000009b8e217211 */ /* 0x000fc600018f0eff */
[----:B------:R-:W-:Y:S04]  /*4f40*/  STL.64 [R1+0x320], R132 ;  /* 0x0003208401007387 */ /* 0x000fe80000100a00 */
[----:B------:R0:W-:Y:S01]  /*4f50*/  STL.64 [R1+0x200], R130 ;  /* 0x0002008201007387 */ /* 0x0001e20000100a00 */
[-C--:B-----5:R-:W-:Y:S02]  /*4f60*/  IADD3 R126, P2, R137, R154.reuse, RZ ;  /* 0x0000009a897e7210 */ /* 0x0a0fe40007f5e0ff */
[----:B-1----:R-:W-:Y:S01]  /*4f70*/  IADD3 R128, P4, R36, R154, RZ ;  /* 0x0000009a24807210 */ /* 0x002fe20007f9e0ff */
[----:B------:R1:W-:Y:S01]  /*4f80*/  STL.64 [R1+0x3f0], R32 ;  /* 0x0003f02001007387 */ /* 0x0003e20000100a00 */
[-C--:B------:R-:W-:Y:S02]  /*4f90*/  LEA.HI.X.SX32 R127, R37, R155.reuse, 0x1, P2 ;  /* 0x0000009b257f7211 */ /* 0x080fe400010f0eff */
[----:B------:R-:W-:-:S02]  /*4fa0*/  LEA.HI.X.SX32 R129, R35, R155, 0x1, P4 ;  /* 0x0000009b23817211 */ /* 0x000fc400020f0eff */
[----:B0-----:R-:W-:-:S04]  /*4fb0*/  IADD3 R130, P5, R37, R154, RZ ;  /* 0x0000009a25827210 */ /* 0x001fc80007fbe0ff */
[-C--:B------:R-:W-:Y:S02]  /*4fc0*/  LEA.HI.X.SX32 R131, R36, R155.reuse, 0x1, P5 ;  /* 0x0000009b24837211 */ /* 0x080fe400028f0eff */
[-C--:B-1----:R-:W-:Y:S02]  /*4fd0*/  IADD3 R32, P3, R141, R154.reuse, RZ ;  /* 0x0000009a8d207210 */ /* 0x082fe40007f7e0ff */
[-C--:B------:R-:W-:Y:S01]  /*4fe0*/  IADD3 R34, P5, R38, R154.reuse, RZ ;  /* 0x0000009a26227210 */ /* 0x080fe20007fbe0ff */
[----:B------:R0:W-:Y:S01]  /*4ff0*/  STL.64 [R1+0x3a8], R128 ;  /* 0x0003a88001007387 */ /* 0x0001e20000100a00 */
[-C--:B------:R-:W-:Y:S02]  /*5000*/  LEA.HI.X.SX32 R33, R146, R155.reuse, 0x1, P3 ;  /* 0x0000009b92217211 */ /* 0x080fe400018f0eff */
[----:B------:R-:W-:Y:S01]  /*5010*/  LEA.HI.X.SX32 R35, R147, R155, 0x1, P5 ;  /* 0x0000009b93237211 */ /* 0x000fe200028f0eff */
[----:B------:R1:W-:Y:S01]  /*5020*/  STL.64 [R1+0x1f8], R126 ;  /* 0x0001f87e01007387 */ /* 0x0003e20000100a00 */
[----:B------:R-:W-:-:S03]  /*5030*/  IADD3 R36, P5, R39, R154, RZ ;  /* 0x0000009a27247210 */ /* 0x000fc60007fbe0ff */
[----:B------:R-:W-:Y:S01]  /*5040*/  STL.64 [R1+0x318], R130 ;  /* 0x0003188201007387 */ /* 0x000fe20000100a00 */
[----:B0-----:R-:W-:-:S03]  /*5050*/  IADD3 R128, P4, R143, R154, RZ ;  /* 0x0000009a8f807210 */ /* 0x001fc60007f9e0ff */
[----:B------:R-:W-:Y:S01]  /*5060*/  STL.64 [R1+0x1f0], R32 ;  /* 0x0001f02001007387 */ /* 0x000fe20000100a00 */
[----:B-1----:R-:W-:-:S03]  /*5070*/  IADD3 R126, P2, R144, R154, RZ ;  /* 0x0000009a907e7210 */ /* 0x002fc60007f5e0ff */
[----:B------:R0:W-:Y:S01]  /*5080*/  STL.64 [R1+0x310], R34 ;  /* 0x0003102201007387 */ /* 0x0001e20000100a00 */
[-C--:B------:R-:W-:Y:S02]  /*5090*/  LEA.HI.X.SX32 R129, R38, R155.reuse, 0x1, P4 ;  /* 0x0000009b26817211 */ /* 0x080fe400020f0eff */
[-C--:B------:R-:W-:Y:S02]  /*50a0*/  LEA.HI.X.SX32 R127, R149, R155.reuse, 0x1, P2 ;  /* 0x0000009b957f7211 */ /* 0x080fe400010f0eff */
[-C--:B------:R-:W-:Y:S02]  /*50b0*/  LEA.HI.X.SX32 R37, R151, R155.reuse, 0x1, P5 ;  /* 0x0000009b97257211 */ /* 0x080fe400028f0eff */
[-C--:B0-----:R-:W-:Y:S01]  /*50c0*/  IADD3 R34, P4, R40, R154.reuse, RZ ;  /* 0x0000009a28227210 */ /* 0x081fe20007f9e0ff */
[----:B------:R0:W-:Y:S03]  /*50d0*/  STL.64 [R1+0x1e0], R126 ;  /* 0x0001e07e01007387 */ /* 0x0001e60000100a00 */
[----:B------:R-:W-:Y:S01]  /*50e0*/  LEA.HI.X.SX32 R35, R39, R155, 0x1, P4 ;  /* 0x0000009b27237211 */ /* 0x000fe200020f0eff */
[----:B------:R-:W-:Y:S01]  /*50f0*/  STL.64 [R1+0x1e8], R128 ;  /* 0x0001e88001007387 */ /* 0x000fe20000100a00 */
[----:B------:R-:W-:-:S03]  /*5100*/  IADD3 R32, P3, R145, R154, RZ ;  /* 0x0000009a91207210 */ /* 0x000fc60007f7e0ff */
[----:B------:R-:W-:Y:S04]  /*5110*/  STL.64 [R1+0x3a0], R36 ;  /* 0x0003a02401007387 */ /* 0x000fe80000100a00 */
[----:B------:R1:W-:Y:S01]  /*5120*/  STL.64 [R1+0x308], R34 ;  /* 0x0003082201007387 */ /* 0x0003e20000100a00 */
[----:B------:R-:W-:Y:S02]  /*5130*/  LEA.HI.X.SX32 R33, R40, R155, 0x1, P3 ;  /* 0x0000009b28217211 */ /* 0x000fe400018f0eff */
[-C--:B0-----:R-:W-:Y:S02]  /*5140*/  IADD3 R126, P2, R148, R154.reuse, RZ ;  /* 0x0000009a947e7210 */ /* 0x081fe40007f5e0ff */
[----:B-1----:R-:W-:-:S04]  /*5150*/  IADD3 R34, P4, R41, R154, RZ ;  /* 0x0000009a29227210 */ /* 0x002fc80007f9e0ff */
[----:B------:R-:W-:Y:S01]  /*5160*/  LEA.HI.X.SX32 R35, R157, R155, 0x1, P4 ;  /* 0x0000009b9d237211 */ /* 0x000fe200020f0eff */
[----:B------:R0:W-:Y:S01]  /*5170*/  STL.64 [R1+0x1d8], R32 ;  /* 0x0001d82001007387 */ /* 0x0001e20000100a00 */
[----:B------:R-:W-:-:S03]  /*5180*/  IADD3 R36, P5, R150, R154, RZ ;  /* 0x0000009a96247210 */ /* 0x000fc60007fbe0ff */
[----:B------:R1:W-:Y:S01]  /*5190*/  STL.64 [R1+0x300], R34 ;  /* 0x0003002201007387 */ /* 0x0003e20000100a00 */
[-C--:B------:R-:W-:Y:S02]  /*51a0*/  LEA.HI.X.SX32 R127, R156, R155.reuse, 0x1, P2 ;  /* 0x0000009b9c7f7211 */ /* 0x080fe400010f0eff */
[-C--:B------:R-:W-:Y:S02]  /*51b0*/  LEA.HI.X.SX32 R37, R41, R155.reuse, 0x1, P5 ;  /* 0x0000009b29257211 */ /* 0x080fe400028f0eff */
[-C--:B0-----:R-:W-:Y:S02]  /*51c0*/  IADD3 R32, P3, R152, R154.reuse, RZ ;  /* 0x0000009a98207210 */ /* 0x081fe40007f7e0ff */
[-C--:B-1----:R-:W-:Y:S02]  /*51d0*/  IADD3 R34, P4, R42, R154.reuse, RZ ;  /* 0x0000009a2a227210 */ /* 0x082fe40007f9e0ff */
[-C--:B------:R-:W-:Y:S02]  /*51e0*/  LEA.HI.X.SX32 R33, R158, R155.reuse, 0x1, P3 ;  /* 0x0000009b9e217211 */ /* 0x080fe400018f0eff */
[----:B------:R-:W-:Y:S01]  /*51f0*/  LEA.HI.X.SX32 R35, R159, R155, 0x1, P4 ;  /* 0x0000009b9f237211 */ /* 0x000fe200020f0eff */
[----:B------:R-:W-:Y:S04]  /*5200*/  STL.64 [R1+0x1d0], R126 ;  /* 0x0001d07e01007387 */ /* 0x000fe80000100a00 */
[----:B------:R0:W-:Y:S04]  /*5210*/  STL.64 [R1+0x1c8], R36 ;  /* 0x0001c82401007387 */ /* 0x0001e80000100a00 */
[----:B------:R1:W-:Y:S04]  /*5220*/  STL.64 [R1+0x1c0], R32 ;  /* 0x0001c02001007387 */ /* 0x0003e80000100a00 */
[----:B------:R5:W-:Y:S01]  /*5230*/  STL.64 [R1+0x410], R34 ;  /* 0x0004102201007387 */ /* 0x000be20000100a00 */
[----:B0-----:R-:W-:-:S02]  /*5240*/  IADD3 R36, P5, R43, R154, RZ ;  /* 0x0000009a2b247210 */ /* 0x001fc40007fbe0ff */
[-C--:B-1----:R-:W-:Y:S02]  /*5250*/  IADD3 R32, P3, R44, R154.reuse, RZ ;  /* 0x0000009a2c207210 */ /* 0x082fe40007f7e0ff */
[-C--:B------:R-:W-:Y:S02]  /*5260*/  LEA.HI.X.SX32 R37, R42, R155.reuse, 0x1, P5 ;  /* 0x0000009b2a257211 */ /* 0x080fe400028f0eff */
[-C--:B-----5:R-:W-:Y:S02]  /*5270*/  IADD3 R34, P4, R45, R154.reuse, RZ ;  /* 0x0000009a2d227210 */ /* 0x0a0fe40007f9e0ff */
[-C--:B------:R-:W-:Y:S02]  /*5280*/  LEA.HI.X.SX32 R33, R43, R155.reuse, 0x1, P3 ;  /* 0x0000009b2b217211 */ /* 0x080fe400018f0eff */
[----:B------:R-:W-:Y:S01]  /*5290*/  LEA.HI.X.SX32 R35, R44, R155, 0x1, P4 ;  /* 0x0000009b2c237211 */ /* 0x000fe200020f0eff */
[----:B------:R0:W-:Y:S01]  /*52a0*/  STL.64 [R1+0x3e8], R36 ;  /* 0x0003e82401007387 */ /* 0x0001e20000100a00 */
[----:B------:R-:W-:-:S03]  /*52b0*/  IADD3 R38, P2, R153, R154, RZ ;  /* 0x0000009a99267210 */ /* 0x000fc60007f5e0ff */
[----:B------:R1:W-:Y:S01]  /*52c0*/  STL.64 [R1+0x398], R32 ;  /* 0x0003982001007387 */ /* 0x0003e20000100a00 */
[----:B------:R-:W-:-:S03]  /*52d0*/  LEA.HI.X.SX32 R39, R45, R155, 0x1, P2 ;  /* 0x0000009b2d277211 */ /* 0x000fc600010f0eff */
[----:B------:R5:W-:Y:S01]  /*52e0*/  STL.64 [R1+0x2f8], R34 ;  /* 0x0002f82201007387 */ /* 0x000be20000100a00 */
[-C--:B0-----:R-:W-:Y:S02]  /*52f0*/  IADD3 R36, P5, R160, R154.reuse, RZ ;  /* 0x0000009aa0247210 */ /* 0x081fe40007fbe0ff */
[-C--:B-1----:R-:W-:Y:S02]  /*5300*/  IADD3 R32, P3, R161, R154.reuse, RZ ;  /* 0x0000009aa1207210 */ /* 0x082fe40007f7e0ff */
[-C--:B-----5:R-:W-:Y:S02]  /*5310*/  IADD3 R34, P4, R46, R154.reuse, RZ ;  /* 0x0000009a2e227210 */ /* 0x0a0fe40007f9e0ff */
[-C--:B------:R-:W-:Y:S02]  /*5320*/  LEA.HI.X.SX32 R37, R164, R155.reuse, 0x1, P5 ;  /* 0x0000009ba4257211 */ /* 0x080fe400028f0eff */
[-C--:B------:R-:W-:Y:S02]  /*5330*/  LEA.HI.X.SX32 R35, R165, R155.reuse, 0x1, P4 ;  /* 0x0000009ba5237211 */ /* 0x080fe400020f0eff */
[----:B------:R-:W-:Y:S01]  /*5340*/  LEA.HI.X.SX32 R33, R46, R155, 0x1, P3 ;  /* 0x0000009b2e217211 */ /* 0x000fe200018f0eff */
[----:B------:R0:W-:Y:S04]  /*5350*/  STL.64 [R1+0x1b8], R38 ;  /* 0x0001b82601007387 */ /* 0x0001e80000100a00 */
[----:B------:R1:W-:Y:S04]  /*5360*/  STL.64 [R1+0x1b0], R36 ;  /* 0x0001b02401007387 */ /* 0x0003e80000100a00 */
[----:B------:R5:W-:Y:S01]  /*5370*/  STL.64 [R1+0x2f0], R34 ;  /* 0x0002f02201007387 */ /* 0x000be20000100a00 */
[----:B0-----:R-:W-:-:S03]  /*5380*/  IADD3 R38, P2, R162, R154, RZ ;  /* 0x0000009aa2267210 */ /* 0x001fc60007f5e0ff */
[----:B------:R0:W-:Y:S01]  /*5390*/  STL.64 [R1+0x1a8], R32 ;  /* 0x0001a82001007387 */ /* 0x0001e20000100a00 */
[-C--:B-1----:R-:W-:Y:S02]  /*53a0*/  IADD3 R36, P5, R163, R154.reuse, RZ ;  /* 0x0000009aa3247210 */ /* 0x082fe40007fbe0ff */
[-C--:B-----5:R-:W-:Y:S02]  /*53b0*/  IADD3 R34, P4, R47, R154.reuse, RZ ;  /* 0x0000009a2f227210 */ /* 0x0a0fe40007f9e0ff */
[-C--:B------:R-:W-:Y:S02]  /*53c0*/  LEA.HI.X.SX32 R39, R167, R155.reuse, 0x1, P2 ;  /* 0x0000009ba7277211 */ /* 0x080fe400010f0eff */
[C---:B0-----:R-:W-:Y:S02]  /*53d0*/  IADD3 R32, P3, R84.reuse, R154, RZ ;  /* 0x0000009a54207210 */ /* 0x041fe40007f7e0ff */
[-C--:B------:R-:W-:Y:S02]  /*53e0*/  LEA.HI.X.SX32 R35, R169, R155.reuse, 0x1, P4 ;  /* 0x0000009ba9237211 */ /* 0x080fe400020f0eff */
[-C--:B------:R-:W-:Y:S01]  /*53f0*/  LEA.HI.X.SX32 R33, R47, R155.reuse, 0x1, P3 ;  /* 0x0000009b2f217211 */ /* 0x080fe200018f0eff */
[----:B------:R0:W-:Y:S01]  /*5400*/  STL.64 [R1+0x1a0], R38 ;  /* 0x0001a02601007387 */ /* 0x0001e20000100a00 */
[----:B------:R-:W-:-:S03]  /*5410*/  LEA.HI.X.SX32 R37, R84, R155, 0x1, P5 ;  /* 0x0000009b54257211 */ /* 0x000fc600028f0eff */
[----:B------:R1:W-:Y:S04]  /*5420*/  STL.64 [R1+0x390], R34 ;  /* 0x0003902201007387 */ /* 0x0003e80000100a00 */
[----:B------:R5:W-:Y:S01]  /*5430*/  STL.64 [R1+0x2e8], R32 ;  /* 0x0002e82001007387 */ /* 0x000be20000100a00 */
[----:B0-----:R-:W-:-:S03]  /*5440*/  IADD3 R38, P2, R166, R154, RZ ;  /* 0x0000009aa6267210 */ /* 0x001fc60007f5e0ff */
[----:B------:R0:W-:Y:S01]  /*5450*/  STL.64 [R1+0x198], R36 ;  /* 0x0001982401007387 */ /* 0x0001e20000100a00 */
[-C--:B-1----:R-:W-:Y:S02]  /*5460*/  IADD3 R34, P4, R168, R154.reuse, RZ ;  /* 0x0000009aa8227210 */ /* 0x082fe40007f9e0ff */
[-C--:B-----5:R-:W-:Y:S02]  /*5470*/  IADD3 R32, P3, R85, R154.reuse, RZ ;  /* 0x0000009a55207210 */ /* 0x0a0fe40007f7e0ff */
[-C--:B------:R-:W-:Y:S02]  /*5480*/  LEA.HI.X.SX32 R39, R172, R155.reuse, 0x1, P2 ;  /* 0x0000009bac277211 */ /* 0x080fe400010f0eff */
[----:B0-----:R-:W-:Y:S02]  /*5490*/  IADD3 R36, P5, R170, R154, RZ ;  /* 0x0000009aaa247210 */ /* 0x001fe40007fbe0ff */
[-C--:B------:R-:W-:Y:S02]  /*54a0*/  LEA.HI.X.SX32 R33, R173, R155.reuse, 0x1, P3 ;  /* 0x0000009bad217211 */ /* 0x080fe400018f0eff */
[----:B------:R-:W-:-:S02]  /*54b0*/  LEA.HI.X.SX32 R35, R85, R155, 0x1, P4 ;  /* 0x0000009b55237211 */ /* 0x000fc400020f0eff */
[----:B------:R-:W-:Y:S01]  /*54c0*/  LEA.HI.X.SX32 R37, R174, R155, 0x1, P5 ;  /* 0x0000009bae257211 */ /* 0x000fe200028f0eff */
[----:B------:R-:W-:Y:S04]  /*54d0*/  STL.64 [R1+0x178], R38 ;  /* 0x0001782601007387 */ /* 0x000fe80000100a00 */
[----:B------:R0:W-:Y:S04]  /*54e0*/  STL.64 [R1+0x2e0], R32 ;  /* 0x0002e02001007387 */ /* 0x0001e80000100a00 */
[----:B------:R1:W-:Y:S04]  /*54f0*/  STL.64 [R1+0x170], R34 ;  /* 0x0001702201007387 */ /* 0x0003e80000100a00 */
[----:B------:R5:W-:Y:S01]  /*5500*/  STL.64 [R1+0x168], R36 ;  /* 0x0001682401007387 */ /* 0x000be20000100a00 */
[----:B0-----:R-:W-:-:S02]  /*5510*/  IADD3 R32, P3, R86, R154, RZ ;  /* 0x0000009a56207210 */ /* 0x001fc40007f7e0ff */
[CC--:B-1----:R-:W-:Y:S02]  /*5520*/  IADD3 R34, P4, R87.reuse, R154.reuse, RZ ;  /* 0x0000009a57227210 */ /* 0x0c2fe40007f9e0ff */
        /* <DEDUP_REMOVED lines=16> */
[----:B------:R-:W-:Y:S04]  /*5630*/  STL.64 [R1+0x158], R32 ;  /* 0x0001582001007387 */ /* 0x000fe80000100a00 */
[----:B------:R1:W-:Y:S01]  /*5640*/  STL.64 [R1+0x2d0], R36 ;  /* 0x0002d02401007387 */ /* 0x0003e20000100a00 */
[----:B0-----:R-:W-:-:S03]  /*5650*/  IADD3 R38, P2, R178, R154, RZ ;  /* 0x0000009ab2267210 */ /* 0x001fc60007f5e0ff */
[----:B------:R0:W-:Y:S01]  /*5660*/  STL.64 [R1+0x150], R34 ;  /* 0x0001502201007387 */ /* 0x0001e20000100a00 */
[-C--:B------:R-:W-:Y:S02]  /*5670*/  LEA.HI.X.SX32 R39, R183, R155.reuse, 0x1, P2 ;  /* 0x0000009bb7277211 */ /* 0x080fe400010f0eff */
[CC--:B-1----:R-:W-:Y:S02]  /*5680*/  IADD3 R36, P5, R90.reuse, R154.reuse, RZ ;  /* 0x0000009a5a247210 */ /* 0x0c2fe40007fbe0ff */
[-C--:B0-----:R-:W-:Y:S02]  /*5690*/  IADD3 R34, P4, R91, R154.reuse, RZ ;  /* 0x0000009a5b227210 */ /* 0x081fe40007f9e0ff */
        /* <DEDUP_REMOVED lines=49> */
[CC--:B-----5:R-:W-:Y:S02]  /*59b0*/  IADD3 R36, P5, R100.reuse, R154.reuse, RZ ;  /* 0x0000009a64247210 */ /* 0x0e0fe40007fbe0ff */
[-C--:B------:R-:W-:Y:S02]  /*59c0*/  LEA.HI.X.SX32 R39, R199, R155.reuse, 0x1, P2 ;  /* 0x0000009bc7277211 */ /* 0x080fe400010f0eff */
[----:B0-----:R-:W-:Y:S02]  /*59d0*/  IADD3 R34, P4, R101, R154, RZ ;  /* 0x0000009a65227210 */ /* 0x001fe40007f9e0ff */
        /* <DEDUP_REMOVED lines=42> */
[-C--:B-1----:R-:W-:Y:S02]  /*5c80*/  IADD3 R32, P3, R107, R154.reuse, RZ ;  /* 0x0000009a6b207210 */ /* 0x082fe40007f7e0ff */
[-C--:B0-----:R-:W-:Y:S02]  /*5c90*/  IADD3 R36, P5, R108, R154.reuse, RZ ;  /* 0x0000009a6c247210 */ /* 0x081fe40007fbe0ff */
[-C--:B------:R-:W-:Y:S02]  /*5ca0*/  LEA.HI.X.SX32 R33, R217, R155.reuse, 0x1, P3 ;  /* 0x0000009bd9217211 */ /* 0x080fe400018f0eff */
[----:B------:R-:W-:Y:S01]  /*5cb0*/  LEA.HI.X.SX32 R37, R107, R155, 0x1, P5 ;  /* 0x0000009b6b257211 */ /* 0x000fe200028f0eff */
[----:B------:R0:W-:Y:S01]  /*5cc0*/  STL.64 [R1+0xc8], R38 ;  /* 0x0000c82601007387 */ /* 0x0001e20000100a00 */
[----:B------:R-:W-:-:S03]  /*5cd0*/  IADD3 R34, P4, R211, R154, RZ ;  /* 0x0000009ad3227210 */ /* 0x000fc60007f9e0ff */
[----:B------:R-:W-:Y:S01]  /*5ce0*/  STL.64 [R1+0x360], R32 ;  /* 0x0003602001007387 */ /* 0x000fe20000100a00 */
[----:B------:R-:W-:-:S03]  /*5cf0*/  LEA.HI.X.SX32 R35, R108, R155, 0x1, P4 ;  /* 0x0000009b6c237211 */ /* 0x000fc600020f0eff */
[----:B------:R1:W-:Y:S01]  /*5d00*/  STL.64 [R1+0x288], R36 ;  /* 0x0002882401007387 */ /* 0x0003e20000100a00 */
[----:B0-----:R-:W-:-:S04]  /*5d10*/  IADD3 R38, P2, R214, R154, RZ ;  /* 0x0000009ad6267210 */ /* 0x001fc80007f5e0ff */
[-C--:B------:R-:W-:Y:S02]  /*5d20*/  LEA.HI.X.SX32 R39, R220, R155.reuse, 0x1, P2 ;  /* 0x0000009bdc277211 */ /* 0x080fe400010f0eff */
[-C--:B-1----:R-:W-:Y:S01]  /*5d30*/  IADD3 R36, P5, R109, R154.reuse, RZ ;  /* 0x0000009a6d247210 */ /* 0x082fe20007fbe0ff */
[----:B------:R0:W-:Y:S03]  /*5d40*/  STL.64 [R1+0xc0], R34 ;  /* 0x0000c02201007387 */ /* 0x0001e60000100a00 */
[----:B------:R-:W-:Y:S01]  /*5d50*/  LEA.HI.X.SX32 R37, R221, R155, 0x1, P5 ;  /* 0x0000009bdd257211 */ /* 0x000fe200028f0eff */
[----:B------:R-:W-:Y:S01]  /*5d60*/  STL.64 [R1+0xb8], R38 ;  /* 0x0000b82601007387 */ /* 0x000fe20000100a00 */
[----:B------:R-:W-:-:S03]  /*5d70*/  IADD3 R32, P3, R216, R154, RZ ;  /* 0x0000009ad8207210 */ /* 0x000fc60007f7e0ff */
[----:B------:R1:W-:Y:S01]  /*5d80*/  STL.64 [R1+0x280], R36 ;  /* 0x0002802401007387 */ /* 0x0003e20000100a00 */
[----:B------:R-:W-:Y:S02]  /*5d90*/  LEA.HI.X.SX32 R33, R109, R155, 0x1, P3 ;  /* 0x0000009b6d217211 */ /* 0x000fe400018f0eff */
[----:B0-----:R-:W-:-:S04]  /*5da0*/  IADD3 R34, P4, R218, R154, RZ ;  /* 0x0000009ada227210 */ /* 0x001fc80007f9e0ff */
[-C--:B------:R-:W-:Y:S02]  /*5db0*/  LEA.HI.X.SX32 R35, R222, R155.reuse, 0x1, P4 ;  /* 0x0000009bde237211 */ /* 0x080fe400020f0eff */
[-C--:B-1----:R-:W-:Y:S01]  /*5dc0*/  IADD3 R36, P5, R110, R154.reuse, RZ ;  /* 0x0000009a6e247210 */ /* 0x082fe20007fbe0ff */
[----:B------:R0:W-:Y:S03]  /*5dd0*/  STL.64 [R1+0xb0], R32 ;  /* 0x0000b02001007387 */ /* 0x0001e60000100a00 */
[----:B------:R-:W-:Y:S01]  /*5de0*/  LEA.HI.X.SX32 R37, R223, R155, 0x1, P5 ;  /* 0x0000009bdf257211 */ /* 0x000fe200028f0eff */
        /* <DEDUP_REMOVED lines=81> */
[----:B-----5:R-:W-:Y:S02]  /*6300*/  IADD3 R36, P5, R124, R154, RZ ;  /* 0x0000009a7c247210 */ /* 0x020fe40007fbe0ff */
[-C--:B------:R-:W-:Y:S02]  /*6310*/  LEA.HI.X.SX32 R39, R250, R155.reuse, 0x1, P2 ;  /* 0x0000009bfa277211 */ /* 0x080fe400010f0eff */
[-C--:B------:R-:W-:Y:S01]  /*6320*/  LEA.HI.X.SX32 R37, R251, R155.reuse, 0x1, P5 ;  /* 0x0000009bfb257211 */ /* 0x080fe200028f0eff */
[----:B------:R0:W-:Y:S01]  /*6330*/  STL.64 [R1+0x40], R34 ;  /* 0x0000402201007387 */ /* 0x0001e20000100a00 */
[----:B------:R-:W-:-:S03]  /*6340*/  LEA.HI.X.SX32 R33, R124, R155, 0x1, P3 ;  /* 0x0000009b7c217211 */ /* 0x000fc600018f0eff */
[----:B------:R1:W-:Y:S01]  /*6350*/  STL.64 [R1+0x38], R38 ;  /* 0x0000382601007387 */ /* 0x0003e20000100a00 */
[----:B------:R-:W-:-:S03]  /*6360*/  IMAD.SHL.U32 R127, R21, 0x8, RZ ;  /* 0x00000008157f7824 */ /* 0x000fc600078e00ff */
[----:B------:R5:W-:Y:S01]  /*6370*/  STL.64 [R1+0x240], R36 ;  /* 0x0002402401007387 */ /* 0x000be20000100a00 */
[----:B0-----:R-:W-:-:S03]  /*6380*/  IADD3 R34, P4, R125, R154, RZ ;  /* 0x0000009a7d227210 */ /* 0x001fc60007f9e0ff */
[----:B------:R0:W-:Y:S01]  /*6390*/  STL.64 [R1+0x30], R32 ;  /* 0x0000302001007387 */ /* 0x0001e20000100a00 */
[CC--:B-1----:R-:W-:Y:S02]  /*63a0*/  LEA R38, P2, R21.reuse, R154.reuse, 0x2 ;  /* 0x0000009a15267211 */ /* 0x0c2fe400078410ff */
[-C--:B-----5:R-:W-:Y:S02]  /*63b0*/  LEA R36, P5, R21, R154.reuse, 0x3 ;  /* 0x0000009a15247211 */ /* 0x0a0fe400078a18ff */
[-C--:B------:R-:W-:Y:S02]  /*63c0*/  LEA.HI.X.SX32 R39, R125, R155.reuse, 0x1, P2 ;  /* 0x0000009b7d277211 */ /* 0x080fe400010f0eff */
[C---:B0-----:R-:W-:Y:S02]  /*63d0*/  LEA R32, P3, R21.reuse, R154, 0x4 ;  /* 0x0000009a15207211 */ /* 0x041fe400078620ff */
[-C--:B------:R-:W-:Y:S02]  /*63e0*/  LEA.HI.X.SX32 R37, R252, R155.reuse, 0x1, P5 ;  /* 0x0000009bfc257211 */ /* 0x080fe400028f0eff */
[CC--:B------:R-:W-:Y:S01]  /*63f0*/  LEA.HI.X.SX32 R35, R21.reuse, R155.reuse, 0x1, P4 ;  /* 0x0000009b15237211 */ /* 0x0c0fe200020f0eff */
[----:B------:R-:W-:Y:S01]  /*6400*/  IMAD R126, R21, 0xfe, RZ ;  /* 0x000000fe157e7824 */ /* 0x000fe200078e02ff */
[----:B------:R-:W-:Y:S01]  /*6410*/  LEA.HI.X.SX32 R33, R127, R155, 0x1, P3 ;  /* 0x0000009b7f217211 */ /* 0x000fe200018f0eff */
[----:B------:R0:W-:Y:S01]  /*6420*/  STL.64 [R1+0x428], R38 ;  /* 0x0004282601007387 */ /* 0x0001e20000100a00 */
[----:B------:R-:W-:-:S03]  /*6430*/  IMAD.MOV.U32 R128, RZ, RZ, c[0x0][0x1a4] ;  /* 0x00006900ff807624 */ /* 0x000fc600078e00ff */
[----:B------:R1:W-:Y:S01]  /*6440*/  STL.64 [R1+0x418], R36 ;  /* 0x0004182401007387 */ /* 0x0003e20000100a00 */
[----:B------:R-:W-:-:S03]  /*6450*/  IMAD.MOV.U32 R127, RZ, RZ, c[0x0][0x1a4] ;  /* 0x00006900ff7f7624 */ /* 0x000fc600078e00ff */
[----:B------:R5:W-:Y:S01]  /*6460*/  STL.64 [R1+0x430], R34 ;  /* 0x0004302201007387 */ /* 0x000be20000100a00 */
[----:B0-----:R-:W-:-:S03]  /*6470*/  LEA R38, P2, R21, R154, 0x5 ;  /* 0x0000009a15267211 */ /* 0x001fc600078428ff */
[----:B------:R0:W-:Y:S01]  /*6480*/  STL.64 [R1+0x3f8], R32 ;  /* 0x0003f82001007387 */ /* 0x0001e20000100a00 */
[CC--:B-1----:R-:W-:Y:S02]  /*6490*/  LEA R36, P5, R21.reuse, R154.reuse, 0x6 ;  /* 0x0000009a15247211 */ /* 0x0c2fe400078a30ff */
[-C--:B-----5:R-:W-:Y:S02]  /*64a0*/  LEA R34, P4, R21, R154.reuse, 0x7 ;  /* 0x0000009a15227211 */ /* 0x0a0fe400078838ff */
[----:B------:R-:W-:Y:S02]  /*64b0*/  LOP3.LUT R21, R30, 0x10, R93, 0x78, !PT ;  /* 0x000000101e157812 */ /* 0x000fe400078e785d */
[----:B------:R-:W-:Y:S02]  /*64c0*/  MOV R93, c[0x0][0x1a4] ;  /* 0x00006900005d7a02 */ /* 0x000fe40000000f00 */
[----:B0-----:R-:W-:Y:S01]  /*64d0*/  IADD3 R32, P3, R126, R154, RZ ;  /* 0x0000009a7e207210 */ /* 0x001fe20007f7e0ff */
[----:B------:R-:W-:Y:S01]  /*64e0*/  IMAD.MOV.U32 R126, RZ, RZ, c[0x0][0x1a4] ;  /* 0x00006900ff7e7624 */ /* 0x000fe200078e00ff */
[----:B------:R-:W-:Y:S01]  /*64f0*/  SHF.L.U32 R128, R128, 0x4, RZ ;  /* 0x0000000480807819 */ /* 0x000fe200000006ff */
[----:B------:R-:W-:-:S02]  /*6500*/  IMAD.SHL.U32 R127, R127, 0x20, RZ ;  /* 0x000000207f7f7824 */ /* 0x000fc400078e00ff */
[----:B------:R-:W-:Y:S02]  /*6510*/  IMAD.SHL.U32 R126, R126, 0x40, RZ ;  /* 0x000000407e7e7824 */ /* 0x000fe400078e00ff */
[----:B------:R-:W-:Y:S01]  /*6520*/  IMAD R93, R93, 0x7f, RZ ;  /* 0x0000007f5d5d7824 */ /* 0x000fe200078e02ff */
[-C--:B------:R-:W-:Y:S02]  /*6530*/  LEA.HI.X.SX32 R39, R128, R155.reuse, 0x1, P2 ;  /* 0x0000009b80277211 */ /* 0x080fe400010f0eff */
[-C--:B------:R-:W-:Y:S02]  /*6540*/  LEA.HI.X.SX32 R37, R127, R155.reuse, 0x1, P5 ;  /* 0x0000009b7f257211 */ /* 0x080fe400028f0eff */
[-C--:B------:R-:W-:Y:S01]  /*6550*/  LEA.HI.X.SX32 R35, R126, R155.reuse, 0x1, P4 ;  /* 0x0000009b7e237211 */ /* 0x080fe200020f0eff */
[C---:B------:R-:W-:Y:S01]  /*6560*/  IMAD.IADD R30, R22.reuse, 0x1, R23 ;  /* 0x00000001161e7824 */ /* 0x040fe200078e0217 */
[----:B------:R-:W-:Y:S01]  /*6570*/  LEA.HI.X.SX32 R33, R93, R155, 0x1, P3 ;  /* 0x0000009b5d217211 */ /* 0x000fe200018f0eff */
[----:B------:R-:W-:Y:S01]  /*6580*/  STL.64 [R1+0x3b8], R38 ;  /* 0x0003b82601007387 */ /* 0x000fe20000100a00 */
[----:B------:R-:W-:-:S03]  /*6590*/  IMAD.IADD R23, R22, 0x1, R25 ;  /* 0x0000000116177824 */ /* 0x000fc600078e0219 */
[----:B------:R-:W-:Y:S01]  /*65a0*/  STL.64 [R1+0x338], R36 ;  /* 0x0003382401007387 */ /* 0x000fe20000100a00 */
[----:B------:R-:W-:-:S03]  /*65b0*/  IMAD.IADD R25, R22, 0x1, R26 ;  /* 0x0000000116197824 */ /* 0x000fc600078e021a */
[----:B------:R-:W-:Y:S04]  /*65c0*/  STL.64 [R1+0x238], R34 ;  /* 0x0002382201007387 */ /* 0x000fe80000100a00 */
[----:B------:R-:W-:Y:S04]  /*65d0*/  STL.64 [R1+0x28], R32 ;  /* 0x0000282001007387 */ /* 0x000fe80000100a00 */
[----:B------:R-:W-:Y:S04]  /*65e0*/  STL [R1+0x194], R30 ;  /* 0x0001941e01007387 */ /* 0x000fe80000100800 */
[----:B------:R0:W-:Y:S04]  /*65f0*/  STL [R1+0x190], R24 ;  /* 0x0001901801007387 */ /* 0x0001e80000100800 */
[----:B------:R1:W-:Y:S01]  /*6600*/  STL [R1+0x18c], R23 ;  /* 0x00018c1701007387 */ /* 0x0003e20000100800 */
[----:B0-----:R-:W-:-:S03]  /*6610*/  IMAD.IADD R24, R22, 0x1, R27 ;  /* 0x0000000116187824 */ /* 0x001fc600078e021b */
[----:B------:R-:W-:Y:S01]  /*6620*/  STL [R1+0x188], R25 ;  /* 0x0001881901007387 */ /* 0x000fe20000100800 */
[C---:B-1----:R-:W-:Y:S01]  /*6630*/  IADD3 R23, R22.reuse, R28, RZ ;  /* 0x0000001c16177210 */ /* 0x042fe20007ffe0ff */
[----:B------:R-:W-:Y:S02]  /*6640*/  IMAD.IADD R22, R22, 0x1, R29 ;  /* 0x0000000116167824 */ /* 0x000fe400078e021d */
[----:B------:R4:W-:Y:S04]  /*6650*/  STL [R1+0x184], R24 ;  /* 0x0001841801007387 */ /* 0x0009e80000100800 */
[----:B------:R0:W-:Y:S04]  /*6660*/  STL [R1+0x180], R23 ;  /* 0x0001801701007387 */ /* 0x0001e80000100800 */
[----:B------:R1:W-:Y:S01]  /*6670*/  STL [R1+0x20], R22 ;  /* 0x0000201601007387 */ /* 0x0003e20000100800 */
[----:B----4-:R-:W-:Y:S01]  /*6680*/  LOP3.LUT R24, R2, 0x60, RZ, 0x3c, !PT ;  /* 0x0000006002187812 */ /* 0x010fe200078e3cff */
[----:B------:R-:W-:Y:S01]  /*6690*/  CS2R R84, SRZ ;  /* 0x0000000000547805 */ /* 0x000fe2000001ff00 */
[----:B---3--:R-:W-:-:S02]  /*66a0*/  LOP3.LUT R24, R4, 0x60, RZ, 0x3c, !PT ;  /* 0x0000006004187812 */ /* 0x008fc400078e3cff */
[----:B0-----:R-:W-:Y:S02]  /*66b0*/  LOP3.LUT R23, R2, 0x20, RZ, 0x3c, !PT ;  /* 0x0000002002177812 */ /* 0x001fe400078e3cff */
[----:B------:R-:W-:Y:S02]  /*66c0*/  LOP3.LUT R23, R4, 0x20, RZ, 0x3c, !PT ;  /* 0x0000002004177812 */ /* 0x000fe400078e3cff */
[----:B-1----:R-:W-:Y:S02]  /*66d0*/  LOP3.LUT R22, R2, 0x40, RZ, 0x3c, !PT ;  /* 0x0000004002167812 */ /* 0x002fe400078e3cff */
[----:B------:R-:W-:Y:S01]  /*66e0*/  LOP3.LUT R22, R4, 0x40, RZ, 0x3c, !PT ;  /* 0x0000004004167812 */ /* 0x000fe200078e3cff */
[----:B------:R-:W-:Y:S01]  /*66f0*/  CS2R R86, SRZ ;  /* 0x0000000000567805 */ /* 0x000fe2000001ff00 */
[----:B------:R-:W-:Y:S01]  /*6700*/  LOP3.LUT R23, R5, 0x40, RZ, 0x3c, !PT ;  /* 0x0000004005177812 */ /* 0x000fe200078e3cff */
[----:B------:R-:W-:Y:S01]  /*6710*/  CS2R R88, SRZ ;  /* 0x0000000000587805 */ /* 0x000fe2000001ff00 */
[C---:B------:R-:W-:Y:S01]  /*6720*/  LOP3.LUT R22, R21.reuse, 0x20, RZ, 0x3c, !PT ;  /* 0x0000002015167812 */ /* 0x040fe200078e3cff */
[----:B------:R-:W-:Y:S01]  /*6730*/  CS2R R90, SRZ ;  /* 0x00000000005a7805 */ /* 0x000fe2000001ff00 */
        /* <DEDUP_REMOVED lines=10> */
[----:B------:R-:W-:-:S02]  /*67e0*/  LOP3.LUT R24, R21, 0x40, RZ, 0x3c, !PT ;  /* 0x0000004015187812 */ /* 0x000fc400078e3cff */
[----:B------:R-:W-:Y:S02]  /*67f0*/  LOP3.LUT R23, R21, 0x60, RZ, 0x3c, !PT ;  /* 0x0000006015177812 */ /* 0x000fe400078e3cff */
[----:B--2---:R-:W-:Y:S01]  /*6800*/  LOP3.LUT R22, R6, 0x40, RZ, 0x3c, !PT ;  /* 0x0000004006167812 */ /* 0x004fe200078e3cff */
[----:B------:R-:W-:Y:S02]  /*6810*/  UMOV UR4, URZ ;  /* 0x0000003f00047c82 */ /* 0x000fe40008000000 */
.L_x_19:
[----:B------:R-:W2:Y:S04]  /*6820*/  LDL.64 R112, [R1+0x410] ;  /* 0x0004100001707983 */ /* 0x000ea80000100a00 */
[----:B------:R-:W3:Y:S04]  /*6830*/  LDL.64 R26, [R1+0x430] ;  /* 0x00043000011a7983 */ /* 0x000ee80000100a00 */
[----:B------:R-:W4:Y:S04]  /*6840*/  LDL.64 R40, [R1+0x408] ;  /* 0x0004080001287983 */ /* 0x000f280000100a00 */
[----:B-----5:R-:W5:Y:S04]  /*6850*/  LDL.64 R24, [R1+0x428] ;  /* 0x0004280001187983 */ /* 0x020f680000100a00 */
[----:B------:R-:W4:Y:S04]  /*6860*/  LDL.64 R114, [R1+0x400] ;  /* 0x0004000001727983 */ /* 0x000f280000100a00 */
[----:B------:R-:W4:Y:S04]  /*6870*/  LDL.64 R116, [R1+0x3f0] ;  /* 0x0003f00001747983 */ /* 0x000f280000100a00 */
[----:B------:R-:W5:Y:S01]  /*6880*/  LDL.64 R44, [R1+0x3e8] ;  /* 0x0003e800012c7983 */ /* 0x000f620000100a00 */
[----:B------:R-:W-:-:S03]  /*6890*/  IMAD.WIDE R28, R8, 0x2, R154 ;  /* 0x00000002081c7825 */ /* 0x000fc600078e029a */
[----:B------:R-:W5:Y:S04]  /*68a0*/  LDL.64 R42, [R1+0x3c0] ;  /* 0x0003c000012a7983 */ /* 0x000f680000100a00 */
[----:B------:R-:W5:Y:S04]  /*68b0*/  LDL.64 R36, [R1+0x3e0] ;  /* 0x0003e00001247983 */ /* 0x000f680000100a00 */
[----:B------:R2:W5:Y:S04]  /*68c0*/  LDG.E.U16 R183, [R28.64] ;  /* 0x000000061cb77981 */ /* 0x000568000c1e1500 */
[----:B------:R-:W5:Y:S04]  /*68d0*/  LDL.64 R22, [R1+0x420] ;  /* 0x0004200001167983 */ /* 0x000f680000100a00 */
        /* <DEDUP_REMOVED lines=46> */
[----:B------:R-:W5:Y:S01]  /*6bc0*/  LDL.64 R222, [R1+0x68] ;  /* 0x0000680001de7983 */ /* 0x000f620000100a00 */
[----:B--2---:R-:W-:-:S03]  /*6bd0*/  IMAD.WIDE R28, R8, 0x2, R112 ;  /* 0x00000002081c7825 */ /* 0x004fc600078e0270 */
[----:B------:R-:W2:Y:S01]  /*6be0*/  LDL.64 R112, [R1+0x3b8] ;  /* 0x0003b80001707983 */ /* 0x000ea20000100a00 */
[----:B---3--:R-:W-:-:S03]  /*6bf0*/  IMAD.WIDE R26, R8, 0x2, R26 ;  /* 0x00000002081a7825 */ /* 0x008fc600078e021a */
[----:B------:R0:W3:Y:S04]  /*6c00*/  LDG.E.U16 R174, [R28.64] ;  /* 0x000000061cae7981 */ /* 0x0000e8000c1e1500 */
[----:B------:R4:W3:Y:S02]  /*6c10*/  LDG.E.U16 R181, [R26.64] ;  /* 0x000000061ab57981 */ /* 0x0008e4000c1e1500 */
[C---:B----4-:R-:W-:Y:S02]  /*6c20*/  IMAD.WIDE R26, R8.reuse, 0x2, R40 ;  /* 0x00000002081a7825 */ /* 0x050fe400078e0228 */
[----:B------:R-:W4:Y:S02]  /*6c30*/  LDL.64 R40, [R1+0x3b0] ;  /* 0x0003b00001287983 */ /* 0x000f240000100a00 */
[----:B-----5:R-:W-:-:S02]  /*6c40*/  IMAD.WIDE R24, R8, 0x2, R24 ;  /* 0x0000000208187825 */ /* 0x020fc400078e0218 */
[----:B------:R1:W5:Y:S04]  /*6c50*/  LDG.E.U16 R173, [R26.64] ;  /* 0x000000061aad7981 */ /* 0x000368000c1e1500 */
[----:B------:R0:W3:Y:S02]  /*6c60*/  LDG.E.U16 R179, [R24.64] ;  /* 0x0000000618b37981 */ /* 0x0000e4000c1e1500 */
[C---:B0-----:R-:W-:Y:S02]  /*6c70*/  IMAD.WIDE R24, R8.reuse, 0x2, R114 ;  /* 0x0000000208187825 */ /* 0x041fe400078e0272 */
[----:B------:R-:W3:Y:S02]  /*6c80*/  LDL.64 R114, [R1+0x3a8] ;  /* 0x0003a80001727983 */ /* 0x000ee40000100a00 */
[----:B------:R-:W-:-:S02]  /*6c90*/  IMAD.WIDE R28, R8, 0x2, R116 ;  /* 0x00000002081c7825 */ /* 0x000fc400078e0274 */
[----:B------:R0:W5:Y:S02]  /*6ca0*/  LDG.E.U16 R172, [R24.64] ;  /* 0x0000000618ac7981 */ /* 0x000164000c1e1500 */
[C---:B-1----:R-:W-:Y:S02]  /*6cb0*/  IMAD.WIDE R26, R8.reuse, 0x2, R44 ;  /* 0x00000002081a7825 */ /* 0x042fe400078e022c */
[----:B------:R-:W5:Y:S04]  /*6cc0*/  LDL.64 R44, [R1+0x390] ;  /* 0x00039000012c7983 */ /* 0x000f680000100a00 */
[----:B------:R1:W5:Y:S01]  /*6cd0*/  LDG.E.U16 R167, [R28.64] ;  /* 0x000000061ca77981 */ /* 0x000362000c1e1500 */
[----:B0-----:R-:W-:-:S03]  /*6ce0*/  IMAD.WIDE R24, R8, 0x2, R36 ;  /* 0x0000000208187825 */ /* 0x001fc600078e0224 */
[----:B------:R-:W5:Y:S01]  /*6cf0*/  LDL.64 R36, [R1+0x388] ;  /* 0x0003880001247983 */ /* 0x000f620000100a00 */
[----:B------:R-:W-:-:S03]  /*6d00*/  IMAD.WIDE R22, R8, 0x2, R22 ;  /* 0x0000000208167825 */ /* 0x000fc600078e0216 */
[----:B------:R2:W5:Y:S01]  /*6d10*/  LDG.E.U16 R165, [R26.64] ;  /* 0x000000061aa57981 */ /* 0x000562000c1e1500 */
[----:B-1----:R-:W-:-:S03]  /*6d20*/  IMAD.WIDE R28, R8, 0x2, R42 ;  /* 0x00000002081c7825 */ /* 0x002fc600078e022a */
[----:B------:R-:W5:Y:S01]  /*6d30*/  LDL.64 R42, [R1+0x368] ;  /* 0x00036800012a7983 */ /* 0x000f620000100a00 */
[----:B------:R-:W-:-:S03]  /*6d40*/  IMAD.WIDE R120, R8, 0x2, R34 ;  /* 0x0000000208787825 */ /* 0x000fc600078e0222 */
[----:B------:R0:W5:Y:S04]  /*6d50*/  LDG.E.U16 R177, [R22.64] ;  /* 0x0000000616b17981 */ /* 0x000168000c1e1500 */
[----:B------:R-:W5:Y:S04]  /*6d60*/  LDL.64 R34, [R1+0x380] ;  /* 0x0003800001227983 */ /* 0x000f680000100a00 */
[----:B------:R4:W5:Y:S01]  /*6d70*/  LDG.E.U16 R129, [R24.64] ;  /* 0x0000000618817981 */ /* 0x000962000c1e1500 */
[----:B0-----:R-:W-:-:S03]  /*6d80*/  IMAD.WIDE R22, R8, 0x2, R32 ;  /* 0x0000000208167825 */ /* 0x001fc600078e0220 */
[----:B------:R-:W5:Y:S04]  /*6d90*/  LDL.64 R32, [R1+0x3a0] ;  /* 0x0003a00001207983 */ /* 0x000f680000100a00 */
[----:B------:R0:W5:Y:S01]  /*6da0*/  LDG.E.U16 R169, [R22.64] ;  /* 0x0000000616a97981 */ /* 0x000162000c1e1500 */
[----:B------:R-:W-:-:S03]  /*6db0*/  IMAD.WIDE R30, R8, 0x2, R30 ;  /* 0x00000002081e7825 */ /* 0x000fc600078e021e */
[----:B------:R1:W5:Y:S04]  /*6dc0*/  LDG.E.U16 R29, [R28.64] ;  /* 0x000000061c1d7981 */ /* 0x000368000c1e1500 */
[----:B------:R1:W5:Y:S01]  /*6dd0*/  LDG.E.U16 R175, [R30.64] ;  /* 0x000000061eaf7981 */ /* 0x000362000c1e1500 */
[----:B0-----:R-:W-:-:S03]  /*6de0*/  IMAD.WIDE R22, R8, 0x2, R46 ;  /* 0x0000000208167825 */ /* 0x001fc600078e022e */
[----:B------:R-:W5:Y:S04]  /*6df0*/  LDL.64 R116, [R1+0x318] ;  /* 0x0003180001747983 */ /* 0x000f680000100a00 */
[----:B------:R3:W5:Y:S04]  /*6e00*/  LDG.E.U16 R47, [R22.64] ;  /* 0x00000006162f7981 */ /* 0x000768000c1e1500 */
[----:B-1----:R-:W5:Y:S04]  /*6e10*/  LDL.64 R30, [R1+0x398] ;  /* 0x00039800011e7983 */ /* 0x002f680000100a00 */
[----:B------:R0:W5:Y:S01]  /*6e20*/  LDG.E.U16 R120, [R120.64] ;  /* 0x0000000678787981 */ /* 0x000162000c1e1500 */
[----:B--2---:R-:W-:-:S03]  /*6e30*/  IMAD.WIDE R26, R8, 0x2, R112 ;  /* 0x00000002081a7825 */ /* 0x004fc600078e0270 */
[----:B------:R-:W2:Y:S04]  /*6e40*/  LDL.64 R112, [R1+0x360] ;  /* 0x0003600001707983 */ /* 0x000ea80000100a00 */
[----:B------:R5:W2:Y:S01]  /*6e50*/  LDG.E.U16 R153, [R26.64] ;  /* 0x000000061a997981 */ /* 0x000aa2000c1e1500 */
[----:B----4-:R-:W-:-:S03]  /*6e60*/  IMAD.WIDE R24, R8, 0x2, R40 ;  /* 0x0000000208187825 */ /* 0x010fc600078e0228 */
[----:B------:R-:W4:Y:S04]  /*6e70*/  LDL.64 R40, [R1+0x358] ;  /* 0x0003580001287983 */ /* 0x000f280000100a00 */
[----:B------:R1:W4:Y:S01]  /*6e80*/  LDG.E.U16 R145, [R24.64] ;  /* 0x0000000618917981 */ /* 0x000322000c1e1500 */
[----:B---3--:R-:W-:-:S03]  /*6e90*/  IMAD.WIDE R22, R8, 0x2, R114 ;  /* 0x0000000208167825 */ /* 0x008fc600078e0272 */
[----:B------:R-:W3:Y:S04]  /*6ea0*/  LDL.64 R114, [R1+0x340] ;  /* 0x0003400001727983 */ /* 0x000ee80000100a00 */
[----:B------:R0:W3:Y:S01]  /*6eb0*/  LDG.E.U16 R137, [R22.64] ;  /* 0x0000000616897981 */ /* 0x0000e2000c1e1500 */
[----:B-----5:R-:W-:-:S03]  /*6ec0*/  IMAD.WIDE R26, R8, 0x2, R44 ;  /* 0x00000002081a7825 */ /* 0x020fc600078e022c */
[----:B------:R-:W5:Y:S04]  /*6ed0*/  LDL.64 R44, [R1+0x330] ;  /* 0x00033000012c7983 */ /* 0x000f680000100a00 */
[----:B------:R0:W5:Y:S01]  /*6ee0*/  LDG.E.U16 R46, [R26.64] ;  /* 0x000000061a2e7981 */ /* 0x000162000c1e1500 */
[----:B-1----:R-:W-:-:S05]  /*6ef0*/  IMAD.WIDE R24, R8, 0x2, R36 ;  /* 0x0000000208187825 */ /* 0x002fca00078e0224 */
[----:B------:R2:W5:Y:S01]  /*6f00*/  LDG.E.U16 R37, [R24.64] ;  /* 0x0000000618257981 */ /* 0x000562000c1e1500 */
[----:B0-----:R-:W-:-:S03]  /*6f10*/  IMAD.WIDE R26, R8, 0x2, R42 ;  /* 0x00000002081a7825 */ /* 0x001fc600078e022a */
[----:B------:R-:W5:Y:S04]  /*6f20*/  LDL.64 R42, [R1+0x310] ;  /* 0x00031000012a7983 */ /* 0x000f680000100a00 */
[----:B------:R3:W5:Y:S01]  /*6f30*/  LDG.E.U16 R136, [R26.64] ;  /* 0x000000061a887981 */ /* 0x000762000c1e1500 */
[----:B------:R-:W-:-:S03]  /*6f40*/  IMAD.WIDE R22, R8, 0x2, R34 ;  /* 0x0000000208167825 */ /* 0x000fc600078e0222 */
[----:B------:R-:W5:Y:S04]  /*6f50*/  LDL.64 R34, [R1+0x328] ;  /* 0x0003280001227983 */ /* 0x000f680000100a00 */
[----:B------:R4:W5:Y:S01]  /*6f60*/  LDG.E.U16 R28, [R22.64] ;  /* 0x00000006161c7981 */ /* 0x000962000c1e1500 */
[----:B------:R-:W-:-:S05]  /*6f70*/  IMAD.WIDE R32, R8, 0x2, R32 ;  /* 0x0000000208207825 */ /* 0x000fca00078e0220 */
[----:B------:R0:W5:Y:S02]  /*6f80*/  LDG.E.U16 R128, [R32.64] ;  /* 0x0000000620807981 */ /* 0x000164000c1e1500 */
[C---:B0-----:R-:W-:Y:S02]  /*6f90*/  IMAD.WIDE R32, R8.reuse, 0x2, R132 ;  /* 0x0000000208207825 */ /* 0x041fe400078e0284 */
[----:B------:R-:W5:Y:S04]  /*6fa0*/  LDL.64 R132, [R1+0x2f8] ;  /* 0x0002f80001847983 */ /* 0x000f680000100a00 */
[----:B------:R0:W5:Y:S01]  /*6fb0*/  LDG.E.U16 R152, [R32.64] ;  /* 0x0000000620987981 */ /* 0x000162000c1e1500 */
[----:B--2---:R-:W-:-:S03]  /*6fc0*/  IMAD.WIDE R24, R8, 0x2, R112 ;  /* 0x0000000208187825 */ /* 0x004fc600078e0270 */
[----:B------:R-:W2:Y:S01]  /*6fd0*/  LDL.64 R112, [R1+0x308] ;  /* 0x0003080001707983 */ /* 0x000ea20000100a00 */
[----:B----4-:R-:W-:-:S03]  /*6fe0*/  IMAD.WIDE R22, R8, 0x2, R40 ;  /* 0x0000000208167825 */ /* 0x010fc600078e0228 */
[----:B------:R-:W4:Y:S01]  /*6ff0*/  LDL.64 R40, [R1+0x300] ;  /* 0x0003000001287983 */ /* 0x000f220000100a00 */
[----:B---3--:R-:W-:-:S03]  /*7000*/  IMAD.WIDE R26, R8, 0x2, R114 ;  /* 0x00000002081a7825 */ /* 0x008fc600078e0272 */
[----:B------:R5:W3:Y:S04]  /*7010*/  LDG.E.U16 R118, [R22.64] ;  /* 0x0000000616767981 */ /* 0x000ae8000c1e1500 */
[----:B------:R-:W3:Y:S01]  /*7020*/  LDL.64 R114, [R1+0x2e8] ;  /* 0x0002e80001727983 */ /* 0x000ee20000100a00 */
[----:B------:R-:W-:-:S03]  /*7030*/  IMAD.WIDE R30, R8, 0x2, R30 ;  /* 0x00000002081e7825 */ /* 0x000fc600078e021e */
[----:B------:R1:W3:Y:S04]  /*7040*/  LDG.E.U16 R27, [R26.64] ;  /* 0x000000061a1b7981 */ /* 0x0002e8000c1e1500 */
[----:B------:R1:W3:Y:S01]  /*7050*/  LDG.E.U16 R119, [R30.64] ;  /* 0x000000061e777981 */ /* 0x0002e2000c1e1500 */
[----:B0-----:R-:W-:-:S04]  /*7060*/  IMAD.WIDE R32, R8, 0x2, R134 ;  /* 0x0000000208207825 */ /* 0x001fc800078e0286 */
[C---:B-1----:R-:W-:Y:S02]  /*7070*/  IMAD.WIDE R30, R8.reuse, 0x2, R126 ;  /* 0x00000002081e7825 */ /* 0x042fe400078e027e */
[----:B------:R0:W3:Y:S04]  /*7080*/  LDG.E.U16 R127, [R24.64] ;  /* 0x00000006187f7981 */ /* 0x0000e8000c1e1500 */
[----:B------:R1:W3:Y:S01]  /*7090*/  LDG.E.U16 R144, [R30.64] ;  /* 0x000000061e907981 */ /* 0x0002e2000c1e1500 */
[----:B0-----:R-:W-:-:S03]  /*70a0*/  IMAD.WIDE R24, R8, 0x2, R124 ;  /* 0x0000000208187825 */ /* 0x001fc600078e027c */
[----:B------:R-:W3:Y:S01]  /*70b0*/  LDL.64 R124, [R1+0x2e0] ;  /* 0x0002e000017c7983 */ /* 0x000ee20000100a00 */
[----:B-1----:R-:W-:-:S03]  /*70c0*/  IMAD.WIDE R30, R8, 0x2, R130 ;  /* 0x00000002081e7825 */ /* 0x002fc600078e0282 */
[----:B------:R-:W3:Y:S04]  /*70d0*/  LDL.64 R130, [R1+0x2f0] ;  /* 0x0002f00001827983 */ /* 0x000ee80000100a00 */
[----:B------:R0:W3:Y:S01]  /*70e0*/  LDG.E.U16 R151, [R24.64] ;  /* 0x0000000618977981 */ /* 0x0000e2000c1e1500 */
[----:B-----5:R-:W-:-:S03]  /*70f0*/  IMAD.WIDE R22, R8, 0x2, R44 ;  /* 0x0000000208167825 */ /* 0x020fc600078e022c */
[----:B------:R1:W5:Y:S04]  /*7100*/  LDG.E.U16 R45, [R32.64] ;  /* 0x00000006202d7981 */ /* 0x000368000c1e1500 */
[----:B------:R2:W5:Y:S01]  /*7110*/  LDG.E.U16 R143, [R22.64] ;  /* 0x00000006168f7981 */ /* 0x000562000c1e1500 */
[----:B0-----:R-:W-:-:S03]  /*7120*/  IMAD.WIDE R24, R8, 0x2, R42 ;  /* 0x0000000208187825 */ /* 0x001fc600078e022a */
[----:B------:R-:W5:Y:S01]  /*7130*/  LDL.64 R42, [R1+0x2b8] ;  /* 0x0002b800012a7983 */ /* 0x000f620000100a00 */
[----:B-1----:R-:W-:-:S03]  /*7140*/  IMAD.WIDE R32, R8, 0x2, R122 ;  /* 0x0000000208207825 */ /* 0x002fc600078e027a */
[----:B------:R-:W5:Y:S04]  /*7150*/  LDL.64 R122, [R1+0x2c0] ;  /* 0x0002c000017a7983 */ /* 0x000f680000100a00 */
[----:B------:R0:W5:Y:S04]  /*7160*/  LDG.E.U16 R126, [R32.64] ;  /* 0x00000006207e7981 */ /* 0x000168000c1e1500 */
[----:B------:R3:W5:Y:S01]  /*7170*/  LDG.E.U16 R44, [R24.64] ;  /* 0x00000006182c7981 */ /* 0x000762000c1e1500 */
[----:B------:R-:W-:-:S03]  /*7180*/  IMAD.WIDE R34, R8, 0x2, R34 ;  /* 0x0000000208227825 */ /* 0x000fc600078e0222 */
[----:B------:R1:W5:Y:S01]  /*7190*/  LDG.E.U16 R36, [R30.64] ;  /* 0x000000061e247981 */ /* 0x000362000c1e1500 */
[----:B0-----:R-:W-:-:S03]  /*71a0*/  IMAD.WIDE R32, R8, 0x2, R132 ;  /* 0x0000000208207825 */ /* 0x001fc600078e0284 */
[----:B------:R-:W5:Y:S04]  /*71b0*/  LDL.64 R132, [R1+0x298] ;  /* 0x0002980001847983 */ /* 0x000f680000100a00 */
[----:B------:R0:W5:Y:S04]  /*71c0*/  LDG.E.U16 R150, [R32.64] ;  /* 0x0000000620967981 */ /* 0x000168000c1e1500 */
[----:B------:R1:W5:Y:S01]  /*71d0*/  LDG.E.U16 R135, [R34.64] ;  /* 0x0000000622877981 */ /* 0x000362000c1e1500 */
[----:B0-----:R-:W-:-:S03]  /*71e0*/  IMAD.WIDE R32, R8, 0x2, R156 ;  /* 0x0000000208207825 */ /* 0x001fc600078e029c */
[----:B------:R-:W5:Y:S01]  /*71f0*/  LDL.64 R156, [R1+0x250] ;  /* 0x00025000019c7983 */ /* 0x000f620000100a00 */
[----:B--2---:R-:W-:-:S03]  /*7200*/  IMAD.WIDE R22, R8, 0x2, R112 ;  /* 0x0000000208167825 */ /* 0x004fc600078e0270 */
[----:B------:R-:W2:Y:S01]  /*7210*/  LDL.64 R112, [R1+0x2b0] ;  /* 0x0002b00001707983 */ /* 0x000ea20000100a00 */
[----:B----4-:R-:W-:-:S03]  /*7220*/  IMAD.WIDE R40, R8, 0x2, R40 ;  /* 0x0000000208287825 */ /* 0x010fc600078e0228 */
[----:B-1----:R0:W4:Y:S04]  /*7230*/  LDG.E.U16 R35, [R22.64] ;  /* 0x0000000616237981 */ /* 0x002128000c1e1500 */
[----:B------:R1:W4:Y:S02]  /*7240*/  LDG.E.U16 R26, [R40.64] ;  /* 0x00000006281a7981 */ /* 0x000324000c1e1500 */
[C---:B-1----:R-:W-:Y:S02]  /*7250*/  IMAD.WIDE R40, R8.reuse, 0x2, R158 ;  /* 0x0000000208287825 */ /* 0x042fe400078e029e */
[----:B------:R-:W4:Y:S02]  /*7260*/  LDL.64 R158, [R1+0x258] ;  /* 0x00025800019e7983 */ /* 0x000f240000100a00 */
[----:B---3--:R-:W-:-:S02]  /*7270*/  IMAD.WIDE R24, R8, 0x2, R114 ;  /* 0x0000000208187825 */ /* 0x008fc400078e0272 */
[----:B------:R-:W3:Y:S02]  /*7280*/  LDL.64 R114, [R1+0x290] ;  /* 0x0002900001727983 */ /* 0x000ee40000100a00 */
[C---:B------:R-:W-:Y:S02]  /*7290*/  IMAD.WIDE R30, R8.reuse, 0x2, R116 ;  /* 0x00000002081e7825 */ /* 0x040fe400078e0274 */
[----:B------:R1:W3:Y:S04]  /*72a0*/  LDG.E.U16 R134, [R24.64] ;  /* 0x0000000618867981 */ /* 0x0002e8000c1e1500 */
[----:B------:R0:W3:Y:S04]  /*72b0*/  LDG.E.U16 R117, [R30.64] ;  /* 0x000000061e757981 */ /* 0x0000e8000c1e1500 */
[----:B------:R0:W3:Y:S02]  /*72c0*/  LDG.E.U16 R116, [R40.64] ;  /* 0x0000000628747981 */ /* 0x0000e4000c1e1500 */
[----:B0-----:R-:W-:-:S04]  /*72d0*/  IMAD.WIDE R22, R8, 0x2, R124 ;  /* 0x0000000208167825 */ /* 0x001fc800078e027c */
[C---:B------:R-:W-:Y:S01]  /*72e0*/  IMAD.WIDE R30, R8.reuse, 0x2, R130 ;  /* 0x00000002081e7825 */ /* 0x040fe200078e0282 */
[----:B------:R5:W3:Y:S04]  /*72f0*/  LDG.E.U16 R125, [R22.64] ;  /* 0x00000006167d7981 */ /* 0x000ae8000c1e1500 */
[----:B------:R-:W3:Y:S01]  /*7300*/  LDL.64 R130, [R1+0x270] ;  /* 0x0002700001827983 */ /* 0x000ee20000100a00 */
[----:B------:R-:W-:-:S03]  /*7310*/  IMAD.WIDE R40, R8, 0x2, R146 ;  /* 0x0000000208287825 */ /* 0x000fc600078e0292 */
[----:B------:R0:W3:Y:S04]  /*7320*/  LDG.E.U16 R142, [R30.64] ;  /* 0x000000061e8e7981 */ /* 0x0000e8000c1e1500 */
[----:B------:R-:W3:Y:S01]  /*7330*/  LDL.64 R146, [R1+0x238] ;  /* 0x0002380001927983 */ /* 0x000ee20000100a00 */
[----:B-----5:R-:W-:-:S03]  /*7340*/  IMAD.WIDE R22, R8, 0x2, R42 ;  /* 0x0000000208167825 */ /* 0x020fc600078e022a */
[----:B------:R5:W3:Y:S01]  /*7350*/  LDG.E.U16 R43, [R32.64] ;  /* 0x00000006202b7981 */ /* 0x000ae2000c1e1500 */
[----:B-1----:R-:W-:-:S03]  /*7360*/  IMAD.WIDE R24, R8, 0x2, R122 ;  /* 0x0000000208187825 */ /* 0x002fc600078e027a */
[----:B------:R-:W3:Y:S01]  /*7370*/  LDL.64 R122, [R1+0x260] ;  /* 0x00026000017a7983 */ /* 0x000ee20000100a00 */
[----:B0-----:R-:W-:-:S03]  /*7380*/  IMAD.WIDE R30, R8, 0x2, R148 ;  /* 0x00000002081e7825 */ /* 0x001fc600078e0294 */
[----:B------:R0:W3:Y:S01]  /*7390*/  LDG.E.U16 R25, [R24.64] ;  /* 0x0000000618197981 */ /* 0x0000e2000c1e1500 */
[----:B-----5:R-:W-:-:S03]  /*73a0*/  IMAD.WIDE R32, R8, 0x2, R140 ;  /* 0x0000000208207825 */ /* 0x020fc600078e028c */
[----:B------:R1:W3:Y:S04]  /*73b0*/  LDG.E.U16 R34, [R30.64] ;  /* 0x000000061e227981 */ /* 0x0002e8000c1e1500 */
[----:B------:R0:W3:Y:S04]  /*73c0*/  LDG.E.U16 R124, [R32.64] ;  /* 0x00000006207c7981 */ /* 0x0000e8000c1e1500 */
[----:B------:R3:W3:Y:S01]  /*73d0*/  LDG.E.U16 R149, [R22.64] ;  /* 0x0000000616957981 */ /* 0x0006e2000c1e1500 */
[----:B0-----:R-:W-:-:S03]  /*73e0*/  IMAD.WIDE R32, R8, 0x2, R184 ;  /* 0x0000000208207825 */ /* 0x001fc600078e02b8 */
[----:B------:R-:W3:Y:S01]  /*73f0*/  LDL.64 R184, [R1+0x218] ;  /* 0x0002180001b87983 */ /* 0x000ee20000100a00 */
[----:B-1----:R-:W-:-:S03]  /*7400*/  IMAD.WIDE R30, R8, 0x2, R132 ;  /* 0x00000002081e7825 */ /* 0x002fc600078e0284 */
[----:B------:R0:W3:Y:S04]  /*7410*/  LDG.E.U16 R133, [R40.64] ;  /* 0x0000000628857981 */ /* 0x0000e8000c1e1500 */
[----:B------:R1:W3:Y:S01]  /*7420*/  LDG.E.U16 R33, [R32.64] ;  /* 0x0000000620217981 */ /* 0x0002e2000c1e1500 */
[----:B0-----:R-:W-:-:S03]  /*7430*/  IMAD.WIDE R40, R8, 0x2, R138 ;  /* 0x0000000208287825 */ /* 0x001fc600078e028a */
[----:B------:R-:W3:Y:S04]  /*7440*/  LDL.64 R138, [R1+0x230] ;  /* 0x00023000018a7983 */ /* 0x000ee80000100a00 */
[----:B------:R0:W3:Y:S02]  /*7450*/  LDG.E.U16 R148, [R40.64] ;  /* 0x0000000628947981 */ /* 0x0000e4000c1e1500 */
[C---:B0-----:R-:W-:Y:S02]  /*7460*/  IMAD.WIDE R40, R8.reuse, 0x2, R156 ;  /* 0x0000000208287825 */ /* 0x041fe400078e029c */
[----:B------:R-:W3:Y:S04]  /*7470*/  LDL.64 R156, [R1+0x1f0] ;  /* 0x0001f000019c7983 */ /* 0x000ee80000100a00 */
[----:B------:R0:W3:Y:S01]  /*7480*/  LDG.E.U16 R41, [R40.64] ;  /* 0x0000000628297981 */ /* 0x0000e2000c1e1500 */
[----:B--2---:R-:W-:-:S05]  /*7490*/  IMAD.WIDE R112, R8, 0x2, R112 ;  /* 0x0000000208707825 */ /* 0x004fca00078e0270 */
[----:B------:R2:W5:Y:S02]  /*74a0*/  LDG.E.U16 R141, [R112.64] ;  /* 0x00000006708d7981 */ /* 0x000564000c1e1500 */
[C---:B--2---:R-:W-:Y:S02]  /*74b0*/  IMAD.WIDE R112, R8.reuse, 0x2, R162 ;  /* 0x0000000208707825 */ /* 0x044fe400078e02a2 */
[----:B------:R-:W2:Y:S04]  /*74c0*/  LDL.64 R162, [R1+0x210] ;  /* 0x0002100001a27983 */ /* 0x000ea80000100a00 */
[----:B------:R4:W5:Y:S02]  /*74d0*/  LDG.E.U16 R24, [R112.64] ;  /* 0x0000000670187981 */ /* 0x000964000c1e1500 */
[----:B----4-:R-:W-:-:S02]  /*74e0*/  IMAD.WIDE R112, R8, 0x2, R158 ;  /* 0x0000000208707825 */ /* 0x010fc400078e029e */
[----:B------:R-:W4:Y:S02]  /*74f0*/  LDL.64 R158, [R1+0x1f8] ;  /* 0x0001f800019e7983 */ /* 0x000f240000100a00 */
[C---:B---3--:R-:W-:Y:S02]  /*7500*/  IMAD.WIDE R22, R8.reuse, 0x2, R114 ;  /* 0x0000000208167825 */ /* 0x048fe400078e0272 */
[----:B------:R3:W5:Y:S04]  /*7510*/  LDG.E.U16 R115, [R30.64] ;  /* 0x000000061e737981 */ /* 0x000768000c1e1500 */
[----:B------:R0:W5:Y:S04]  /*7520*/  LDG.E.U16 R42, [R22.64] ;  /* 0x00000006162a7981 */ /* 0x000168000c1e1500 */
[----:B------:R1:W5:Y:S01]  /*7530*/  LDG.E.U16 R114, [R112.64] ;  /* 0x0000000670727981 */ /* 0x000362000c1e1500 */
[----:B0-----:R-:W-:-:S03]  /*7540*/  IMAD.WIDE R22, R8, 0x2, R160 ;  /* 0x0000000208167825 */ /* 0x001fc600078e02a0 */
[----:B------:R-:W5:Y:S01]  /*7550*/  LDL.64 R160, [R1+0x200] ;  /* 0x0002000001a07983 */ /* 0x000f620000100a00 */
[----:B-1----:R-:W-:-:S03]  /*7560*/  IMAD.WIDE R112, R8, 0x2, R188 ;  /* 0x0000000208707825 */ /* 0x002fc600078e02bc */
[----:B------:R-:W5:Y:S04]  /*7570*/  LDL.64 R188, [R1+0x1a8] ;  /* 0x0001a80001bc7983 */ /* 0x000f680000100a00 */
[----:B------:R0:W5:Y:S01]  /*7580*/  LDG.E.U16 R132, [R22.64] ;  /* 0x0000000616847981 */ /* 0x000162000c1e1500 */
[----:B---3--:R-:W-:-:S03]  /*7590*/  IMAD.WIDE R30, R8, 0x2, R130 ;  /* 0x00000002081e7825 */ /* 0x008fc600078e0282 */
[----:B------:R-:W3:Y:S04]  /*75a0*/  LDL.64 R130, [R1+0x228] ;  /* 0x0002280001827983 */ /* 0x000ee80000100a00 */
[----:B------:R1:W3:Y:S02]  /*75b0*/  LDG.E.U16 R140, [R30.64] ;  /* 0x000000061e8c7981 */ /* 0x0002e4000c1e1500 */
[C---:B-1----:R-:W-:Y:S02]  /*75c0*/  IMAD.WIDE R30, R8.reuse, 0x2, R190 ;  /* 0x00000002081e7825 */ /* 0x042fe400078e02be */
[----:B------:R-:W3:Y:S02]  /*75d0*/  LDL.64 R190, [R1+0x178] ;  /* 0x0001780001be7983 */ /* 0x000ee40000100a00 */
[----:B------:R-:W-:-:S02]  /*75e0*/  IMAD.WIDE R122, R8, 0x2, R122 ;  /* 0x00000002087a7825 */ /* 0x000fc400078e027a */
[----:B------:R1:W3:Y:S04]  /*75f0*/  LDG.E.U16 R32, [R30.64] ;  /* 0x000000061e207981 */ /* 0x0002e8000c1e1500 */
[----:B------:R0:W3:Y:S04]  /*7600*/  LDG.E.U16 R123, [R122.64] ;  /* 0x000000067a7b7981 */ /* 0x0000e8000c1e1500 */
[----:B0-----:R0:W3:Y:S01]  /*7610*/  LDG.E.U16 R122, [R112.64] ;  /* 0x00000006707a7981 */ /* 0x0010e2000c1e1500 */
[----:B-1----:R-:W-:-:S03]  /*7620*/  IMAD.WIDE R30, R8, 0x2, R184 ;  /* 0x00000002081e7825 */ /* 0x002fc600078e02b8 */
[----:B------:R-:W3:Y:S04]  /*7630*/  LDL.64 R184, [R1+0x1b0] ;  /* 0x0001b00001b87983 */ /* 0x000ee80000100a00 */
[----:B0-----:R0:W3:Y:S02]  /*7640*/  LDG.E.U16 R113, [R30.64] ;  /* 0x000000061e717981 */ /* 0x0010e4000c1e1500 */
[C---:B0-----:R-:W-:Y:S02]  /*7650*/  IMAD.WIDE R30, R8.reuse, 0x2, R186 ;  /* 0x00000002081e7825 */ /* 0x041fe400078e02ba */
[----:B------:R-:W3:Y:S02]  /*7660*/  LDL.64 R186, [R1+0x1a0] ;  /* 0x0001a00001ba7983 */ /* 0x000ee40000100a00 */
[----:B------:R-:W-:-:S02]  /*7670*/  IMAD.WIDE R146, R8, 0x2, R146 ;  /* 0x0000000208927825 */ /* 0x000fc400078e0292 */
[----:B------:R0:W3:Y:S02]  /*7680*/  LDG.E.U16 R31, [R30.64] ;  /* 0x000000061e1f7981 */ /* 0x0000e4000c1e1500 */
[C---:B------:R-:W-:Y:S02]  /*7690*/  IMAD.WIDE R22, R8.reuse, 0x2, R170 ;  /* 0x0000000208167825 */ /* 0x040fe400078e02aa */
[----:B------:R-:W3:Y:S02]  /*76a0*/  LDL.64 R170, [R1+0x1e8] ;  /* 0x0001e80001aa7983 */ /* 0x000ee40000100a00 */
[C---:B------:R-:W-:Y:S02]  /*76b0*/  IMAD.WIDE R138, R8.reuse, 0x2, R138 ;  /* 0x00000002088a7825 */ /* 0x040fe400078e028a */
[----:B------:R1:W3:Y:S02]  /*76c0*/  LDG.E.U16 R147, [R146.64] ;  /* 0x0000000692937981 */ /* 0x0002e4000c1e1500 */
[----:B------:R-:W-:-:S02]  /*76d0*/  IMAD.WIDE R156, R8, 0x2, R156 ;  /* 0x00000002089c7825 */ /* 0x000fc400078e029c */
[----:B------:R0:W3:Y:S02]  /*76e0*/  LDG.E.U16 R139, [R138.64] ;  /* 0x000000068a8b7981 */ /* 0x0000e4000c1e1500 */
[C---:B------:R-:W-:Y:S02]  /*76f0*/  IMAD.WIDE R38, R8.reuse, 0x2, R38 ;  /* 0x0000000208267825 */ /* 0x040fe400078e0226 */
[----:B------:R1:W3:Y:S04]  /*7700*/  LDG.E.U16 R23, [R22.64] ;  /* 0x0000000616177981 */ /* 0x0002e8000c1e1500 */
[----:B------:R1:W3:Y:S04]  /*7710*/  LDG.E.U16 R38, [R38.64] ;  /* 0x0000000626267981 */ /* 0x0002e8000c1e1500 */
[----:B0-----:R0:W3:Y:S02]  /*7720*/  LDG.E.U16 R138, [R156.64] ;  /* 0x000000069c8a7981 */ /* 0x0010e4000c1e1500 */
[----:B0-----:R-:W-:-:S02]  /*7730*/  IMAD.WIDE R156, R8, 0x2, R192 ;  /* 0x00000002089c7825 */ /* 0x001fc400078e02c0 */
[----:B------:R-:W3:Y:S04]  /*7740*/  LDL.64 R192, [R1+0x158] ;  /* 0x0001580001c07983 */ /* 0x000ee80000100a00 */
[----:B------:R0:W3:Y:S02]  /*7750*/  LDG.E.U16 R30, [R156.64] ;  /* 0x000000069c1e7981 */ /* 0x0000e4000c1e1500 */
[C---:B0-----:R-:W-:Y:S02]  /*7760*/  IMAD.WIDE R156, R8.reuse, 0x2, R196 ;  /* 0x00000002089c7825 */ /* 0x041fe400078e02c4 */
[----:B------:R-:W3:Y:S04]  /*7770*/  LDL.64 R196, [R1+0x148] ;  /* 0x0001480001c47983 */ /* 0x000ee80000100a00 */
[----:B------:R0:W3:Y:S01]  /*7780*/  LDG.E.U16 R164, [R156.64] ;  /* 0x000000069ca47981 */ /* 0x0000e2000c1e1500 */
[----:B--2---:R-:W-:-:S05]  /*7790*/  IMAD.WIDE R162, R8, 0x2, R162 ;  /* 0x0000000208a27825 */ /* 0x004fca00078e02a2 */
[----:B------:R2:W3:Y:S02]  /*77a0*/  LDG.E.U16 R40, [R162.64] ;  /* 0x00000006a2287981 */ /* 0x0004e4000c1e1500 */
[C---:B--2---:R-:W-:Y:S02]  /*77b0*/  IMAD.WIDE R162, R8.reuse, 0x2, R202 ;  /* 0x0000000208a27825 */ /* 0x044fe400078e02ca */
[----:B------:R-:W2:Y:S02]  /*77c0*/  LDL.64 R202, [R1+0x170] ;  /* 0x0001700001ca7983 */ /* 0x000ea40000100a00 */
[C---:B----4-:R-:W-:Y:S02]  /*77d0*/  IMAD.WIDE R158, R8.reuse, 0x2, R158 ;  /* 0x00000002089e7825 */ /* 0x050fe400078e029e */
[----:B------:R4:W2:Y:S04]  /*77e0*/  LDG.E.U16 R121, [R162.64] ;  /* 0x00000006a2797981 */ /* 0x0008a8000c1e1500 */
[----:B-1----:R1:W2:Y:S02]  /*77f0*/  LDG.E.U16 R146, [R158.64] ;  /* 0x000000069e927981 */ /* 0x0022a4000c1e1500 */
[----:B-1----:R-:W-:-:S02]  /*7800*/  IMAD.WIDE R158, R8, 0x2, R194 ;  /* 0x00000002089e7825 */ /* 0x002fc400078e02c2 */
[----:B------:R-:W2:Y:S04]  /*7810*/  LDL.64 R194, [R1+0x160] ;  /* 0x0001600001c27983 */ /* 0x000ea80000100a00 */
[----:B------:R1:W2:Y:S01]  /*7820*/  LDG.E.U16 R39, [R158.64] ;  /* 0x000000069e277981 */ /* 0x0002a2000c1e1500 */
[----:B-----5:R-:W-:-:S05]  /*7830*/  IMAD.WIDE R160, R8, 0x2, R160 ;  /* 0x0000000208a07825 */ /* 0x020fca00078e02a0 */
[----:B------:R5:W2:Y:S01]  /*7840*/  LDG.E.U16 R22, [R160.64] ;  /* 0x00000006a0167981 */ /* 0x000aa2000c1e1500 */
[----:B-1----:R-:W-:-:S03]  /*7850*/  IMAD.WIDE R158, R8, 0x2, R198 ;  /* 0x00000002089e7825 */ /* 0x002fc600078e02c6 */
[----:B------:R-:W2:Y:S01]  /*7860*/  LDL.64 R198, [R1+0x120] ;  /* 0x0001200001c67983 */ /* 0x000ea20000100a00 */
[----:B----4-:R-:W-:-:S03]  /*7870*/  IMAD.WIDE R162, R8, 0x2, R188 ;  /* 0x0000000208a27825 */ /* 0x010fc600078e02bc */
[----:B------:R-:W4:Y:S01]  /*7880*/  LDL.64 R188, [R1+0xe0] ;  /* 0x0000e00001bc7983 */ /* 0x000f220000100a00 */
[----:B-----5:R-:W-:-:S03]  /*7890*/  IMAD.WIDE R160, R8, 0x2, R200 ;  /* 0x0000000208a07825 */ /* 0x020fc600078e02c8 */
[----:B------:R-:W5:Y:S04]  /*78a0*/  LDL.64 R200, [R1+0x150] ;  /* 0x0001500001c87983 */ /* 0x000f680000100a00 */
[----:B------:R1:W4:Y:S04]  /*78b0*/  LDG.E.U16 R112, [R160.64] ;  /* 0x00000006a0707981 */ /* 0x000328000c1e1500 */
[----:B------:R0:W4:Y:S01]  /*78c0*/  LDG.E.U16 R162, [R162.64] ;  /* 0x00000006a2a27981 */ /* 0x000122000c1e1500 */
[----:B---3--:R-:W-:-:S03]  /*78d0*/  IMAD.WIDE R130, R8, 0x2, R130 ;  /* 0x0000000208827825 */ /* 0x008fc600078e0282 */
[----:B------:R3:W4:Y:S04]  /*78e0*/  LDG.E.U16 R166, [R158.64] ;  /* 0x000000069ea67981 */ /* 0x000728000c1e1500 */
[----:B------:R0:W4:Y:S01]  /*78f0*/  LDG.E.U16 R131, [R130.64] ;  /* 0x0000000682837981 */ /* 0x000122000c1e1500 */
[----:B---3--:R-:W-:-:S03]  /*7900*/  IMAD.WIDE R158, R8, 0x2, R204 ;  /* 0x00000002089e7825 */ /* 0x008fc600078e02cc */
[----:B------:R-:W3:Y:S01]  /*7910*/  LDL.64 R204, [R1+0x90] ;  /* 0x0000900001cc7983 */ /* 0x000ee20000100a00 */
[----:B-1----:R-:W-:-:S03]  /*7920*/  IMAD.WIDE R160, R8, 0x2, R184 ;  /* 0x0000000208a07825 */ /* 0x002fc600078e02b8 */
[----:B------:R-:W3:Y:S04]  /*7930*/  LDL.64 R184, [R1+0x140] ;  /* 0x0001400001b87983 */ /* 0x000ee80000100a00 */
[----:B------:R1:W4:Y:S01]  /*7940*/  LDG.E.U16 R168, [R160.64] ;  /* 0x00000006a0a87981 */ /* 0x000322000c1e1500 */
[----:B0-----:R-:W-:-:S03]  /*7950*/  IMAD.WIDE R156, R8, 0x2, R186 ;  /* 0x00000002089c7825 */ /* 0x001fc600078e02ba */
[----:B------:R-:W4:Y:S01]  /*7960*/  LDL.64 R186, [R1+0xa0] ;  /* 0x0000a00001ba7983 */ /* 0x000f220000100a00 */
[----:B-1----:R-:W-:-:S03]  /*7970*/  IMAD.WIDE R160, R8, 0x2, R190 ;  /* 0x0000000208a07825 */ /* 0x002fc600078e02be */
[----:B------:R-:W4:Y:S04]  /*7980*/  LDL.64 R190, [R1+0x110] ;  /* 0x0001100001be7983 */ /* 0x000f280000100a00 */
[----:B------:R2:W4:Y:S01]  /*7990*/  LDG.E.U16 R163, [R156.64] ;  /* 0x000000069ca37981 */ /* 0x000522000c1e1500 */
[----:B------:R-:W-:-:S05]  /*79a0*/  IMAD.WIDE R170, R8, 0x2, R170 ;  /* 0x0000000208aa7825 */ /* 0x000fca00078e02aa */
[----:B------:R0:W4:Y:S04]  /*79b0*/  LDG.E.U16 R130, [R170.64] ;  /* 0x00000006aa827981 */ /* 0x000128000c1e1500 */
[----:B0-----:R0:W4:Y:S04]  /*79c0*/  LDG.E.U16 R170, [R158.64] ;  /* 0x000000069eaa7981 */ /* 0x001128000c1e1500 */
[----:B------:R1:W4:Y:S02]  /*79d0*/  LDG.E.U16 R171, [R160.64] ;  /* 0x00000006a0ab7981 */ /* 0x000324000c1e1500 */
[----:B-1----:R-:W-:-:S02]  /*79e0*/  IMAD.WIDE R160, R8, 0x2, R192 ;  /* 0x0000000208a07825 */ /* 0x002fc400078e02c0 */
[----:B------:R-:W4:Y:S04]  /*79f0*/  LDL.64 R192, [R1+0x58] ;  /* 0x0000580001c07983 */ /* 0x000f280000100a00 */
[----:B------:R3:W4:Y:S01]  /*7a00*/  LDG.E.U16 R180, [R160.64] ;  /* 0x00000006a0b47981 */ /* 0x000722000c1e1500 */
[----:B--2---:R-:W-:-:S03]  /*7a10*/  IMAD.WIDE R156, R8, 0x2, R202 ;  /* 0x00000002089c7825 */ /* 0x004fc600078e02ca */
[----:B------:R-:W2:Y:S04]  /*7a20*/  LDL.64 R202, [R1+0xd8] ;  /* 0x0000d80001ca7983 */ /* 0x000ea80000100a00 */
[----:B------:R5:W2:Y:S01]  /*7a30*/  LDG.E.U16 R176, [R156.64] ;  /* 0x000000069cb07981 */ /* 0x000aa2000c1e1500 */
[----:B0-----:R-:W-:-:S03]  /*7a40*/  IMAD.WIDE R158, R8, 0x2, R194 ;  /* 0x00000002089e7825 */ /* 0x001fc600078e02c2 */
[----:B------:R-:W2:Y:S04]  /*7a50*/  LDL.64 R194, [R1+0x98] ;  /* 0x0000980001c27983 */ /* 0x000ea80000100a00 */
[----:B------:R0:W2:Y:S02]  /*7a60*/  LDG.E.U16 R178, [R158.64] ;  /* 0x000000069eb27981 */ /* 0x0000a4000c1e1500 */
[C---:B0-----:R-:W-:Y:S02]  /*7a70*/  IMAD.WIDE R158, R8.reuse, 0x2, R196 ;  /* 0x00000002089e7825 */ /* 0x041fe400078e02c4 */
[----:B------:R-:W2:Y:S02]  /*7a80*/  LDL.64 R196, [R1+0x50] ;  /* 0x0000500001c47983 */ /* 0x000ea40000100a00 */
[----:B-----5:R-:W-:-:S02]  /*7a90*/  IMAD.WIDE R156, R8, 0x2, R200 ;  /* 0x00000002089c7825 */ /* 0x020fc400078e02c8 */
[----:B------:R-:W5:Y:S04]  /*7aa0*/  LDL.64 R200, [R1+0x108] ;  /* 0x0001080001c87983 */ /* 0x000f680000100a00 */
[----:B------:R0:W5:Y:S02]  /*7ab0*/  LDG.E.U16 R182, [R156.64] ;  /* 0x000000069cb67981 */ /* 0x000164000c1e1500 */
[C---:B0-----:R-:W-:Y:S02]  /*7ac0*/  IMAD.WIDE R156, R8.reuse, 0x2, R198 ;  /* 0x00000002089c7825 */ /* 0x041fe400078e02c6 */
[----:B------:R-:W5:Y:S02]  /*7ad0*/  LDL.64 R198, [R1+0x100] ;  /* 0x0001000001c67983 */ /* 0x000f640000100a00 */
[----:B---3--:R-:W-:-:S02]  /*7ae0*/  IMAD.WIDE R160, R8, 0x2, R184 ;  /* 0x0000000208a07825 */ /* 0x008fc400078e02b8 */
[----:B------:R4:W3:Y:S04]  /*7af0*/  LDG.E.U16 R184, [R158.64] ;  /* 0x000000069eb87981 */ /* 0x0008e8000c1e1500 */
[----:B------:R0:W3:Y:S01]  /*7b00*/  LDG.E.U16 R185, [R160.64] ;  /* 0x00000006a0b97981 */ /* 0x0000e2000c1e1500 */
[----:B----4-:R-:W-:-:S04]  /*7b10*/  IMAD.WIDE R158, R8, 0x2, R188 ;  /* 0x00000002089e7825 */ /* 0x010fc800078e02bc */
[C---:B0-----:R-:W-:Y:S02]  /*7b20*/  IMAD.WIDE R160, R8.reuse, 0x2, R186 ;  /* 0x0000000208a07825 */ /* 0x041fe400078e02ba */
[----:B------:R0:W4:Y:S04]  /*7b30*/  LDG.E.U16 R186, [R156.64] ;  /* 0x000000069cba7981 */ /* 0x000128000c1e1500 */
[----:B------:R1:W3:Y:S04]  /*7b40*/  LDG.E.U16 R188, [R160.64] ;  /* 0x00000006a0bc7981 */ /* 0x0002e8000c1e1500 */
[----:B------:R1:W3:Y:S01]  /*7b50*/  LDG.E.U16 R187, [R158.64] ;  /* 0x000000069ebb7981 */ /* 0x0002e2000c1e1500 */
[----:B0-----:R-:W-:-:S03]  /*7b60*/  IMAD.WIDE R156, R8, 0x2, R212 ;  /* 0x00000002089c7825 */ /* 0x001fc600078e02d4 */
[----:B------:R-:W3:Y:S01]  /*7b70*/  LDL.64 R212, [R1+0x78] ;  /* 0x0000780001d47983 */ /* 0x000ee20000100a00 */
[----:B-1----:R-:W-:-:S03]  /*7b80*/  IMAD.WIDE R160, R8, 0x2, R190 ;  /* 0x0000000208a07825 */ /* 0x002fc600078e02be */
[----:B------:R2:W3:Y:S01]  /*7b90*/  LDG.E.U16 R190, [R156.64] ;  /* 0x000000069cbe7981 */ /* 0x0004e2000c1e1500 */
[----:B------:R-:W-:-:S03]  /*7ba0*/  IMAD.WIDE R158, R8, 0x2, R210 ;  /* 0x00000002089e7825 */ /* 0x000fc600078e02d2 */
[----:B------:R0:W3:Y:S04]  /*7bb0*/  LDG.E.U16 R191, [R160.64] ;  /* 0x00000006a0bf7981 */ /* 0x0000e8000c1e1500 */
[----:B------:R1:W3:Y:S04]  /*7bc0*/  LDG.E.U16 R189, [R158.64] ;  /* 0x000000069ebd7981 */ /* 0x0002e8000c1e1500 */
[----:B------:R-:W3:Y:S01]  /*7bd0*/  LDL.64 R210, [R1+0x38] ;  /* 0x0000380001d27983 */ /* 0x000ee20000100a00 */
[----:B0-----:R-:W-:-:S04]  /*7be0*/  IMAD.WIDE R160, R8, 0x2, R192 ;  /* 0x0000000208a07825 */ /* 0x001fc800078e02c0 */
[C---:B--2---:R-:W-:Y:S02]  /*7bf0*/  IMAD.WIDE R156, R8.reuse, 0x2, R202 ;  /* 0x00000002089c7825 */ /* 0x044fe400078e02ca */
[----:B------:R-:W2:Y:S04]  /*7c00*/  LDL.64 R202, [R1+0x48] ;  /* 0x0000480001ca7983 */ /* 0x000ea80000100a00 */
[----:B------:R0:W3:Y:S01]  /*7c10*/  LDG.E.U16 R192, [R156.64] ;  /* 0x000000069cc07981 */ /* 0x0000e2000c1e1500 */
[----:B-1----:R-:W-:-:S03]  /*7c20*/  IMAD.WIDE R158, R8, 0x2, R194 ;  /* 0x00000002089e7825 */ /* 0x002fc600078e02c2 */
[----:B------:R1:W3:Y:S01]  /*7c30*/  LDG.E.U16 R194, [R160.64] ;  /* 0x00000006a0c27981 */ /* 0x0002e2000c1e1500 */
[----:B0-----:R-:W-:-:S03]  /*7c40*/  IMAD.WIDE R156, R8, 0x2, R206 ;  /* 0x00000002089c7825 */ /* 0x001fc600078e02ce */
[----:B------:R0:W3:Y:S04]  /*7c50*/  LDG.E.U16 R193, [R158.64] ;  /* 0x000000069ec17981 */ /* 0x0000e8000c1e1500 */
[----:B------:R-:W3:Y:S04]  /*7c60*/  LDL.64 R206, [R1+0x80] ;  /* 0x0000800001ce7983 */ /* 0x000ee80000100a00 */
[----:B------:R1:W4:Y:S01]  /*7c70*/  LDG.E.U16 R195, [R156.64] ;  /* 0x000000069cc37981 */ /* 0x000322000c1e1500 */
[----:B0-----:R-:W-:-:S03]  /*7c80*/  IMAD.WIDE R158, R8, 0x2, R204 ;  /* 0x00000002089e7825 */ /* 0x001fc600078e02cc */
[----:B------:R-:W4:Y:S01]  /*7c90*/  LDL.64 R204, [R1+0x40] ;  /* 0x0000400001cc7983 */ /* 0x000f220000100a00 */
[----:B-1----:R-:W-:-:S03]  /*7ca0*/  IMAD.WIDE R156, R8, 0x2, R208 ;  /* 0x00000002089c7825 */ /* 0x002fc600078e02d0 */
[----:B------:R-:W4:Y:S01]  /*7cb0*/  LDL.64 R208, [R1+0xf0] ;  /* 0x0000f00001d07983 */ /* 0x000f220000100a00 */
[----:B------:R-:W-:-:S03]  /*7cc0*/  IMAD.WIDE R160, R8, 0x2, R196 ;  /* 0x0000000208a07825 */ /* 0x000fc600078e02c4 */
[----:B------:R5:W4:Y:S04]  /*7cd0*/  LDG.E.U16 R196, [R158.64] ;  /* 0x000000069ec47981 */ /* 0x000b28000c1e1500 */
[----:B------:R0:W4:Y:S01]  /*7ce0*/  LDG.E.U16 R197, [R160.64] ;  /* 0x00000006a0c57981 */ /* 0x000122000c1e1500 */
[----:B-----5:R-:W-:-:S04]  /*7cf0*/  IMAD.WIDE R158, R8, 0x2, R200 ;  /* 0x00000002089e7825 */ /* 0x020fc800078e02c8 */
[C---:B0-----:R-:W-:Y:S02]  /*7d00*/  IMAD.WIDE R160, R8.reuse, 0x2, R198 ;  /* 0x0000000208a07825 */ /* 0x041fe400078e02c6 */
[----:B------:R0:W5:Y:S04]  /*7d10*/  LDG.E.U16 R199, [R158.64] ;  /* 0x000000069ec77981 */ /* 0x000168000c1e1500 */
[----:B------:R1:W5:Y:S04]  /*7d20*/  LDG.E.U16 R198, [R156.64] ;  /* 0x000000069cc67981 */ /* 0x000368000c1e1500 */
[----:B------:R2:W5:Y:S01]  /*7d30*/  LDG.E.U16 R200, [R160.64] ;  /* 0x00000006a0c87981 */ /* 0x000562000c1e1500 */
[----:B0-----:R-:W-:-:S03]  /*7d40*/  IMAD.WIDE R158, R8, 0x2, R214 ;  /* 0x00000002089e7825 */ /* 0x001fc600078e02d6 */
[----:B------:R-:W5:Y:S01]  /*7d50*/  LDL.64 R214, [R1+0x30] ;  /* 0x0000300001d67983 */ /* 0x000f620000100a00 */
[----:B-1----:R-:W-:-:S03]  /*7d60*/  IMAD.WIDE R156, R8, 0x2, R216 ;  /* 0x00000002089c7825 */ /* 0x002fc600078e02d8 */
[----:B------:R-:W5:Y:S04]  /*7d70*/  LDL.64 R216, [R1+0xe8] ;  /* 0x0000e80001d87983 */ /* 0x000f680000100a00 */
[----:B------:R0:W5:Y:S02]  /*7d80*/  LDG.E.U16 R201, [R156.64] ;  /* 0x000000069cc97981 */ /* 0x000164000c1e1500 */
[C---:B0-----:R-:W-:Y:S02]  /*7d90*/  IMAD.WIDE R156, R8.reuse, 0x2, R220 ;  /* 0x00000002089c7825 */ /* 0x041fe400078e02dc */
[----:B------:R-:W5:Y:S02]  /*7da0*/  LDL.64 R220, [R1+0x28] ;  /* 0x0000280001dc7983 */ /* 0x000f640000100a00 */
[----:B--2---:R-:W-:-:S02]  /*7db0*/  IMAD.WIDE R160, R8, 0x2, R202 ;  /* 0x0000000208a07825 */ /* 0x004fc400078e02ca */
[----:B------:R3:W2:Y:S04]  /*7dc0*/  LDG.E.U16 R202, [R158.64] ;  /* 0x000000069eca7981 */ /* 0x0006a8000c1e1500 */
[----:B------:R4:W2:Y:S01]  /*7dd0*/  LDG.E.U16 R203, [R160.64] ;  /* 0x00000006a0cb7981 */ /* 0x0008a2000c1e1500 */
[----:B---3--:R-:W-:-:S04]  /*7de0*/  IMAD.WIDE R158, R8, 0x2, R206 ;  /* 0x00000002089e7825 */ /* 0x008fc800078e02ce */
[C---:B----4-:R-:W-:Y:S02]  /*7df0*/  IMAD.WIDE R160, R8.reuse, 0x2, R204 ;  /* 0x0000000208a07825 */ /* 0x050fe400078e02cc */
[----:B------:R0:W3:Y:S04]  /*7e00*/  LDG.E.U16 R204, [R156.64] ;  /* 0x000000069ccc7981 */ /* 0x0000e8000c1e1500 */
[----:B------:R1:W4:Y:S04]  /*7e10*/  LDG.E.U16 R205, [R158.64] ;  /* 0x000000069ecd7981 */ /* 0x000328000c1e1500 */
[----:B------:R1:W2:Y:S01]  /*7e20*/  LDG.E.U16 R206, [R160.64] ;  /* 0x00000006a0ce7981 */ /* 0x0002a2000c1e1500 */
[----:B0-----:R-:W-:-:S04]  /*7e30*/  IMAD.WIDE R156, R8, 0x2, R236 ;  /* 0x00000002089c7825 */ /* 0x001fc800078e02ec */
[C---:B-1----:R-:W-:Y:S01]  /*7e40*/  IMAD.WIDE R158, R8.reuse, 0x2, R234 ;  /* 0x00000002089e7825 */ /* 0x042fe200078e02ea */
[----:B------:R0:W2:Y:S03]  /*7e50*/  LDG.E.U16 R207, [R156.64] ;  /* 0x000000069ccf7981 */ /* 0x0000a6000c1e1500 */
[C---:B------:R-:W-:Y:S02]  /*7e60*/  IMAD.WIDE R160, R8.reuse, 0x2, R208 ;  /* 0x0000000208a07825 */ /* 0x040fe400078e02d0 */
[----:B------:R1:W2:Y:S04]  /*7e70*/  LDG.E.U16 R208, [R158.64] ;  /* 0x000000069ed07981 */ /* 0x0002a8000c1e1500 */
[----:B------:R1:W2:Y:S01]  /*7e80*/  LDG.E.U16 R209, [R160.64] ;  /* 0x00000006a0d17981 */ /* 0x0002a2000c1e1500 */
[----:B0-----:R-:W-:-:S04]  /*7e90*/  IMAD.WIDE R156, R8, 0x2, R232 ;  /* 0x00000002089c7825 */ /* 0x001fc800078e02e8 */
[----:B-1----:R-:W-:-:S04]  /*7ea0*/  IMAD.WIDE R158, R8, 0x2, R212 ;  /* 0x00000002089e7825 */ /* 0x002fc800078e02d4 */
[C---:B------:R-:W-:Y:S02]  /*7eb0*/  IMAD.WIDE R160, R8.reuse, 0x2, R210 ;  /* 0x0000000208a07825 */ /* 0x040fe400078e02d2 */
[----:B------:R0:W2:Y:S04]  /*7ec0*/  LDG.E.U16 R210, [R156.64] ;  /* 0x000000069cd27981 */ /* 0x0000a8000c1e1500 */
[----:B------:R1:W2:Y:S04]  /*7ed0*/  LDG.E.U16 R211, [R158.64] ;  /* 0x000000069ed37981 */ /* 0x0002a8000c1e1500 */
[----:B------:R5:W2:Y:S01]  /*7ee0*/  LDG.E.U16 R212, [R160.64] ;  /* 0x00000006a0d47981 */ /* 0x000aa2000c1e1500 */
[----:B0-----:R-:W-:-:S04]  /*7ef0*/  IMAD.WIDE R156, R8, 0x2, R230 ;  /* 0x00000002089c7825 */ /* 0x001fc800078e02e6 */
[C---:B-1----:R-:W-:Y:S01]  /*7f00*/  IMAD.WIDE R158, R8.reuse, 0x2, R228 ;  /* 0x00000002089e7825 */ /* 0x042fe200078e02e4 */
[----:B------:R0:W2:Y:S03]  /*7f10*/  LDG.E.U16 R213, [R156.64] ;  /* 0x000000069cd57981 */ /* 0x0000a6000c1e1500 */
[C---:B-----5:R-:W-:Y:S02]  /*7f20*/  IMAD.WIDE R160, R8.reuse, 0x2, R214 ;  /* 0x0000000208a07825 */ /* 0x060fe400078e02d6 */
[----:B------:R1:W5:Y:S04]  /*7f30*/  LDG.E.U16 R214, [R158.64] ;  /* 0x000000069ed67981 */ /* 0x000368000c1e1500 */
[----:B------:R1:W2:Y:S01]  /*7f40*/  LDG.E.U16 R215, [R160.64] ;  /* 0x00000006a0d77981 */ /* 0x0002a2000c1e1500 */
[----:B0-----:R-:W-:-:S04]  /*7f50*/  IMAD.WIDE R156, R8, 0x2, R226 ;  /* 0x00000002089c7825 */ /* 0x001fc800078e02e2 */
[----:B-1----:R-:W-:-:S04]  /*7f60*/  IMAD.WIDE R158, R8, 0x2, R218 ;  /* 0x00000002089e7825 */ /* 0x002fc800078e02da */
[C---:B------:R-:W-:Y:S02]  /*7f70*/  IMAD.WIDE R160, R8.reuse, 0x2, R216 ;  /* 0x0000000208a07825 */ /* 0x040fe400078e02d8 */
[----:B------:R0:W2:Y:S04]  /*7f80*/  LDG.E.U16 R216, [R156.64] ;  /* 0x000000069cd87981 */ /* 0x0000a8000c1e1500 */
[----:B------:R1:W3:Y:S04]  /*7f90*/  LDG.E.U16 R217, [R158.64] ;  /* 0x000000069ed97981 */ /* 0x0002e8000c1e1500 */
[----:B------:R1:W3:Y:S01]  /*7fa0*/  LDG.E.U16 R218, [R160.64] ;  /* 0x00000006a0da7981 */ /* 0x0002e2000c1e1500 */
[----:B0-----:R-:W-:-:S04]  /*7fb0*/  IMAD.WIDE R156, R8, 0x2, R224 ;  /* 0x00000002089c7825 */ /* 0x001fc800078e02e0 */
[C---:B-1----:R-:W-:Y:S02]  /*7fc0*/  IMAD.WIDE R158, R8.reuse, 0x2, R222 ;  /* 0x00000002089e7825 */ /* 0x042fe400078e02de */
[----:B------:R-:W3:Y:S02]  /*7fd0*/  LDG.E.U16 R156, [R156.64] ;  /* 0x000000069c9c7981 */ /* 0x000ee4000c1e1500 */
[----:B------:R-:W-:Y:S02]  /*7fe0*/  IMAD.WIDE R160, R8, 0x2, R220 ;  /* 0x0000000208a07825 */ /* 0x000fe400078e02dc */
[----:B------:R-:W3:Y:S04]  /*7ff0*/  LDG.E.U16 R158, [R158.64] ;  /* 0x000000069e9e7981 */ /* 0x000ee8000c1e1500 */
[----:B------:R-:W3:Y:S04]  /*8000*/  LDG.E.U16 R160, [R160.64] ;  /* 0x00000006a0a07981 */ /* 0x000ee8000c1e1500 */
[----:B------:R-:W-:Y:S01]  /*8010*/  BAR.SYNC.DEFER_BLOCKING 0x0 ;  /* 0x0000000000007b1d */ /* 0x000fe20000010000 */
[----:B------:R-:W-:-:S02]  /*8020*/  LOP3.LUT R219, R0, 0x10, RZ, 0x3c, !PT ;  /* 0x0000001000db7812 */ /* 0x000fc400078e3cff */
[----:B------:R-:W-:-:S03]  /*8030*/  LOP3.LUT R220, R0, 0x20, RZ, 0x3c, !PT ;  /* 0x0000002000dc7812 */ /* 0x000fc600078e3cff */
[----:B------:R-:W-:Y:S04]  /*8040*/  STS.U16 [R0], R183 ;  /* 0x000000b700007388 */ /* 0x000fe80000000400 */
        /* <DEDUP_REMOVED lines=31> */
[----:B------:R-:W-:Y:S04]  /*8240*/  STS.U16 [R220+0x400], R179 ;  /* 0x000400b3dc007388 */ /* 0x000fe80000000400 */
[----:B------:R-:W-:Y:S04]  /*8250*/  STS.U16 [R220+0x1400], R165 ;  /* 0x001400a5dc007388 */ /* 0x000fe80000000400 */
[----:B------:R-:W-:Y:S04]  /*8260*/  STS.U16 [R220+0x2400], R137 ;  /* 0x00240089dc007388 */ /* 0x000fe80000000400 */
[----:B------:R-:W-:Y:S04]  /*8270*/  STS.U16 [R220+0x3400], R136 ;  /* 0x00340088dc007388 */ /* 0x000fe80000000400 */
[----:B------:R-:W-:Y:S04]  /*8280*/  STS.U16 [R220+0x4400], R135 ;  /* 0x00440087dc007388 */ /* 0x000fe80000000400 */
[----:B------:R-:W-:Y:S04]  /*8290*/  STS.U16 [R220+0x5400], R134 ;  /* 0x00540086dc007388 */ /* 0x000fe80000000400 */
[----:B------:R-:W-:Y:S04]  /*82a0*/  STS.U16 [R220+0x6400], R133 ;  /* 0x00640085dc007388 */ /* 0x000fe80000000400 */
[----:B------:R-:W-:Y:S01]  /*82b0*/  STS.U16 [R220+0x7400], R132 ;  /* 0x00740084dc007388 */ /* 0x000fe20000000400 */
[----:B0-----:R-:W-:-:S03]  /*82c0*/  LOP3.LUT R219, R0, 0x30, RZ, 0x3c, !PT ;  /* 0x0000003000db7812 */ /* 0x001fc600078e3cff */
        /* <DEDUP_REMOVED lines=16> */
[----:B------:R-:W-:-:S03]  /*83d0*/  LOP3.LUT R138, R0, 0x40, RZ, 0x3c, !PT ;  /* 0x00000040008a7812 */ /* 0x000fc600078e3cff */
[----:B------:R-:W-:Y:S04]  /*83e0*/  STS.U16 [R219+0x8600], R122 ;  /* 0x0086007adb007388 */ /* 0x000fe80000000400 */
[----:B------:R1:W-:Y:S04]  /*83f0*/  STS.U16 [R219+0x9600], R121 ;  /* 0x00960079db007388 */ /* 0x0003e80000000400 */
[----:B------:R-:W-:Y:S04]  /*8400*/  STS.U16 [R219+0xa600], R163 ;  /* 0x00a600a3db007388 */ /* 0x000fe80000000400 */
[----:B------:R-:W-:Y:S04]  /*8410*/  STS.U16 [R219+0xb600], R184 ;  /* 0x00b600b8db007388 */ /* 0x000fe80000000400 */
[----:B------:R-:W-:Y:S04]  /*8420*/  STS.U16 [R219+0xc600], R199 ;  /* 0x00c600c7db007388 */ /* 0x000fe80000000400 */
[----:B------:R-:W-:Y:S04]  /*8430*/  STS.U16 [R219+0xd600], R201 ;  /* 0x00d600c9db007388 */ /* 0x000fe80000000400 */
[----:B--2---:R-:W-:Y:S04]  /*8440*/  STS.U16 [R219+0xe600], R202 ;  /* 0x00e600cadb007388 */ /* 0x004fe80000000400 */
        /* <DEDUP_REMOVED lines=15> */
[----:B---3--:R-:W-:Y:S04]  /*8540*/  STS.U16 [R138+0xd800], R204 ;  /* 0x00d800cc8a007388 */ /* 0x008fe80000000400 */
[----:B----4-:R-:W-:Y:S04]  /*8550*/  STS.U16 [R138+0xe800], R205 ;  /* 0x00e800cd8a007388 */ /* 0x010fe80000000400 */
        /* <DEDUP_REMOVED lines=8> */
[----:B------:R-:W-:Y:S01]  /*85e0*/  STS.U16 [R130+0x7a00], R41 ;  /* 0x007a002982007388 */ /* 0x000fe20000000400 */
[----:B-1----:R-:W-:-:S03]  /*85f0*/  LOP3.LUT R121, R0, 0x60, RZ, 0x3c, !PT ;  /* 0x0000006000797812 */ /* 0x002fc600078e3cff */
        /* <DEDUP_REMOVED lines=18> */
[----:B------:R-:W-:Y:S04]  /*8720*/  STS.U16 [R121+0x9c00], R30 ;  /* 0x009c001e79007388 */ /* 0x000fe80000000400 */
[----:B------:R-:W-:Y:S04]  /*8730*/  STS.U16 [R121+0xac00], R176 ;  /* 0x00ac00b079007388 */ /* 0x000fe80000000400 */
[----:B------:R-:W-:Y:S04]  /*8740*/  STS.U16 [R121+0xbc00], R207 ;  /* 0x00bc00cf79007388 */ /* 0x000fe80000000400 */
[----:B------:R-:W-:Y:S04]  /*8750*/  STS.U16 [R121+0xcc00], R209 ;  /* 0x00cc00d179007388 */ /* 0x000fe80000000400 */
[----:B------:R-:W-:Y:S04]  /*8760*/  STS.U16 [R121+0xdc00], R213 ;  /* 0x00dc00d579007388 */ /* 0x000fe80000000400 */
[----:B-----5:R-:W-:Y:S04]  /*8770*/  STS.U16 [R121+0xec00], R214 ;  /* 0x00ec00d679007388 */ /* 0x020fe80000000400 */
        /* <DEDUP_REMOVED lines=17> */
[----:B------:R-:W-:Y:S01]  /*8890*/  BAR.SYNC.DEFER_BLOCKING 0x0 ;  /* 0x0000000000007b1d */ /* 0x000fe20000010000 */
[----:B--2---:R-:W-:-:S02]  /*88a0*/  LOP3.LUT R174, R4, 0x20, RZ, 0x3c, !PT ;  /* 0x0000002004ae7812 */ /* 0x004fc400078e3cff */
[C---:B------:R-:W-:Y:S02]  /*88b0*/  LOP3.LUT R153, R4.reuse, 0x40, RZ, 0x3c, !PT ;  /* 0x0000004004997812 */ /* 0x040fe400078e3cff */
[----:B------:R-:W-:Y:S01]  /*88c0*/  LOP3.LUT R152, R4, 0x60, RZ, 0x3c, !PT ;  /* 0x0000006004987812 */ /* 0x000fe200078e3cff */
[----:B------:R-:W-:Y:S04]  /*88d0*/  LDSM.16.MT88.4 R164, [R4+0x10000] ;  /* 0x0100000004a4783b */ /* 0x000fe80000004200 */
[----:B------:R-:W0:Y:S04]  /*88e0*/  LDSM.16.M88.4 R128, [R5] ;  /* 0x000000000580783b */ /* 0x000e280000000200 */
[----:B------:R-:W2:Y:S04]  /*88f0*/  LDSM.16.M88.4 R132, [R5+0x8000] ;  /* 0x008000000584783b */ /* 0x000ea80000000200 */
[----:B------:R-:W3:Y:S04]  /*8900*/  LDSM.16.MT88.4 R156, [R174+0x10000] ;  /* 0x01000000ae9c783b */ /* 0x000ee80000004200 */
[----:B------:R-:W4:Y:S04]  /*8910*/  LDSM.16.MT88.4 R148, [R153+0x10000] ;  /* 0x010000009994783b */ /* 0x000f280000004200 */
[----:B------:R-:W5:Y:S04]  /*8920*/  LDSM.16.MT88.4 R140, [R152+0x10000] ;  /* 0x01000000988c783b */ /* 0x000f680000004200 */
[----:B------:R-:W4:Y:S04]  /*8930*/  LDSM.16.MT88.4 R168, [R4+0x10800] ;  /* 0x0108000004a8783b */ /* 0x000f280000004200 */
[----:B------:R-:W4:Y:S04]  /*8940*/  LDSM.16.MT88.4 R44, [R174+0x10800] ;  /* 0x01080000ae2c783b */ /* 0x000f280000004200 */
[----:B------:R-:W5:Y:S04]  /*8950*/  LDSM.16.MT88.4 R36, [R153+0x10800] ;  /* 0x010800009924783b */ /* 0x000f680000004200 */
[----:B------:R-:W5:Y:S01]  /*8960*/  LDSM.16.MT88.4 R116, [R152+0x10800] ;  /* 0x010800009874783b */ /* 0x000f620000004200 */
[----:B-1----:R-:W-:-:S03]  /*8970*/  LOP3.LUT R173, R5, 0x40, RZ, 0x3c, !PT ;  /* 0x0000004005ad7812 */ /* 0x002fc600078e3cff */
[----:B------:R-:W-:Y:S01]  /*8980*/  LDSM.16.MT88.4 R120, [R4+0x11000] ;  /* 0x011000000478783b */ /* 0x000fe20000004200 */
[C---:B0-----:R-:W-:Y:S03]  /*8990*/  HMMA.16816.F32 R40, R164.reuse, R128, RZ ;  /* 0x00000080a428723c */ /* 0x041fe600000018ff */
[----:B------:R-:W0:Y:S04]  /*89a0*/  LDSM.16.M88.4 R28, [R173] ;  /* 0x00000000ad1c783b */ /* 0x000e280000000200 */
[----:B------:R-:W1:Y:S01]  /*89b0*/  LDSM.16.M88.4 R24, [R173+0x8000] ;  /* 0x00800000ad18783b */ /* 0x000e620000000200 */
[----:B--2---:R-:W-:Y:S03]  /*89c0*/  HMMA.16816.F32 R164, R164, R132, RZ ;  /* 0x00000084a4a4723c */ /* 0x004fe600000018ff */
[----:B------:R-:W2:Y:S04]  /*89d0*/  LDSM.16.MT88.4 R124, [R174+0x11000] ;  /* 0x01100000ae7c783b */ /* 0x000ea80000004200 */
[----:B------:R-:W0:Y:S01]  /*89e0*/  LDSM.16.MT88.4 R32, [R153+0x11000] ;  /* 0x011000009920783b */ /* 0x000e220000004200 */
[-C--:B---3--:R-:W-:Y:S03]  /*89f0*/  HMMA.16816.F32 R160, R156, R128.reuse, RZ ;  /* 0x000000809ca0723c */ /* 0x088fe600000018ff */
[----:B------:R-:W3:Y:S05]  /*8a00*/  LDSM.16.MT88.4 R112, [R152+0x11000] ;  /* 0x011000009870783b */ /* 0x000eea0000004200 */
[----:B----4-:R-:W-:Y:S08]  /*8a10*/  HMMA.16816.F32 R136, R148, R128, RZ ;  /* 0x000000809488723c */ /* 0x010ff000000018ff */
[-C--:B------:R-:W-:Y:S08]  /*8a20*/  HMMA.16816.F32 R156, R156, R132.reuse, RZ ;  /* 0x000000849c9c723c */ /* 0x080ff000000018ff */
[----:B------:R-:W-:Y:S08]  /*8a30*/  HMMA.16816.F32 R148, R148, R132, RZ ;  /* 0x000000849494723c */ /* 0x000ff000000018ff */
[C---:B-----5:R-:W-:Y:S08]  /*8a40*/  HMMA.16816.F32 R144, R140.reuse, R128, RZ ;  /* 0x000000808c90723c */ /* 0x060ff000000018ff */
[----:B------:R-:W-:Y:S08]  /*8a50*/  HMMA.16816.F32 R140, R140, R132, RZ ;  /* 0x000000848c8c723c */ /* 0x000ff000000018ff */
[C---:B------:R-:W-:Y:S08]  /*8a60*/  HMMA.16816.F32 R40, R168.reuse, R130, R40 ;  /* 0x00000082a828723c */ /* 0x040ff00000001828 */
[----:B------:R-:W-:Y:S01]  /*8a70*/  HMMA.16816.F32 R168, R168, R134, R164 ;  /* 0x00000086a8a8723c */ /* 0x000fe200000018a4 */
[----:B------:R-:W4:Y:S07]  /*8a80*/  LDSM.16.MT88.4 R164, [R4+0x11800] ;  /* 0x0118000004a4783b */ /* 0x000f2e0000004200 */
[-C--:B------:R-:W-:Y:S08]  /*8a90*/  HMMA.16816.F32 R160, R44, R130.reuse, R160 ;  /* 0x000000822ca0723c */ /* 0x080ff000000018a0 */
[----:B------:R-:W-:Y:S08]  /*8aa0*/  HMMA.16816.F32 R136, R36, R130, R136 ;  /* 0x000000822488723c */ /* 0x000ff00000001888 */
[-C--:B------:R-:W-:Y:S01]  /*8ab0*/  HMMA.16816.F32 R44, R44, R134.reuse, R156 ;  /* 0x000000862c2c723c */ /* 0x080fe2000000189c */
[----:B------:R-:W5:Y:S07]  /*8ac0*/  LDSM.16.MT88.4 R156, [R174+0x11800] ;  /* 0x01180000ae9c783b */ /* 0x000f6e0000004200 */
[----:B------:R-:W-:Y:S01]  /*8ad0*/  HMMA.16816.F32 R36, R36, R134, R148 ;  /* 0x000000862424723c */ /* 0x000fe20000001894 */
[----:B------:R-:W3:Y:S07]  /*8ae0*/  LDSM.16.MT88.4 R148, [R153+0x11800] ;  /* 0x011800009994783b */ /* 0x000eee0000004200 */
[C---:B------:R-:W-:Y:S01]  /*8af0*/  HMMA.16816.F32 R128, R116.reuse, R130, R144 ;  /* 0x000000827480723c */ /* 0x040fe20000001890 */
[----:B------:R-:W-:Y:S07]  /*8b00*/  LDSM.16.MT88.4 R144, [R153+0x12000] ;  /* 0x012000009990783b */ /* 0x000fee0000004200 */
[----:B------:R-:W-:Y:S01]  /*8b10*/  HMMA.16816.F32 R116, R116, R134, R140 ;  /* 0x000000867474723c */ /* 0x000fe2000000188c */
[----:B------:R-:W3:Y:S04]  /*8b20*/  LDSM.16.MT88.4 R132, [R152+0x11800] ;  /* 0x011800009884783b */ /* 0x000ee80000004200 */
[----:B------:R-:W-:Y:S03]  /*8b30*/  LDSM.16.M88.4 R140, [R5+0x80] ;  /* 0x00008000058c783b */ /* 0x000fe60000000200 */
[C---:B0-----:R-:W-:Y:S08]  /*8b40*/  HMMA.16816.F32 R40, R120.reuse, R28, R40 ;  /* 0x0000001c7828723c */ /* 0x041ff00000001828 */
[----:B-1----:R-:W-:Y:S01]  /*8b50*/  HMMA.16816.F32 R168, R120, R24, R168 ;  /* 0x0000001878a8723c */ /* 0x002fe200000018a8 */
[----:B------:R-:W-:Y:S07]  /*8b60*/  LDSM.16.M88.4 R120, [R5+0x8080] ;  /* 0x008080000578783b */ /* 0x000fee0000000200 */
[-C--:B--2---:R-:W-:Y:S08]  /*8b70*/  HMMA.16816.F32 R160, R124, R28.reuse, R160 ;  /* 0x0000001c7ca0723c */ /* 0x084ff000000018a0 */
[----:B------:R-:W-:Y:S08]  /*8b80*/  HMMA.16816.F32 R136, R32, R28, R136 ;  /* 0x0000001c2088723c */ /* 0x000ff00000001888 */
[-C--:B------:R-:W-:Y:S01]  /*8b90*/  HMMA.16816.F32 R124, R124, R24.reuse, R44 ;  /* 0x000000187c7c723c */ /* 0x080fe2000000182c */
[----:B------:R-:W-:Y:S07]  /*8ba0*/  LDSM.16.MT88.4 R44, [R174+0x12000] ;  /* 0x01200000ae2c783b */ /* 0x000fee0000004200 */
[----:B------:R-:W-:Y:S01]  /*8bb0*/  HMMA.16816.F32 R32, R32, R24, R36 ;  /* 0x000000182020723c */ /* 0x000fe20000001824 */
[----:B------:R-:W0:Y:S07]  /*8bc0*/  LDSM.16.MT88.4 R36, [R4+0x12000] ;  /* 0x012000000424783b */ /* 0x000e2e0000004200 */
[C---:B---3--:R-:W-:Y:S08]  /*8bd0*/  HMMA.16816.F32 R128, R112.reuse, R28, R128 ;  /* 0x0000001c7080723c */ /* 0x048ff00000001880 */
[----:B------:R-:W-:Y:S01]  /*8be0*/  HMMA.16816.F32 R112, R112, R24, R116 ;  /* 0x000000187070723c */ /* 0x000fe20000001874 */
[----:B------:R-:W1:Y:S07]  /*8bf0*/  LDSM.16.MT88.4 R116, [R152+0x12000] ;  /* 0x012000009874783b */ /* 0x000e6e0000004200 */
[C---:B----4-:R-:W-:Y:S08]  /*8c00*/  HMMA.16816.F32 R40, R164.reuse, R30, R40 ;  /* 0x0000001ea428723c */ /* 0x050ff00000001828 */
[----:B------:R-:W-:Y:S01]  /*8c10*/  HMMA.16816.F32 R168, R164, R26, R168 ;  /* 0x0000001aa4a8723c */ /* 0x000fe200000018a8 */
[----:B------:R-:W-:Y:S07]  /*8c20*/  LDSM.16.MT88.4 R164, [R153+0x13000] ;  /* 0x0130000099a4783b */ /* 0x000fee0000004200 */
[C---:B-----5:R-:W-:Y:S08]  /*8c30*/  HMMA.16816.F32 R160, R156.reuse, R30, R160 ;  /* 0x0000001e9ca0723c */ /* 0x060ff000000018a0 */
[----:B------:R-:W-:Y:S01]  /*8c40*/  HMMA.16816.F32 R124, R156, R26, R124 ;  /* 0x0000001a9c7c723c */ /* 0x000fe2000000187c */
[----:B------:R-:W-:Y:S07]  /*8c50*/  LDSM.16.MT88.4 R156, [R153+0x12800] ;  /* 0x01280000999c783b */ /* 0x000fee0000004200 */
[C---:B------:R-:W-:Y:S08]  /*8c60*/  HMMA.16816.F32 R136, R148.reuse, R30, R136 ;  /* 0x0000001e9488723c */ /* 0x040ff00000001888 */
[----:B------:R-:W-:Y:S01]  /*8c70*/  HMMA.16816.F32 R32, R148, R26, R32 ;  /* 0x0000001a9420723c */ /* 0x000fe20000001820 */
[----:B------:R-:W2:Y:S07]  /*8c80*/  LDSM.16.MT88.4 R148, [R4+0x12800] ;  /* 0x012800000494783b */ /* 0x000eae0000004200 */
[C---:B------:R-:W-:Y:S01]  /*8c90*/  HMMA.16816.F32 R128, R132.reuse, R30, R128 ;  /* 0x0000001e8480723c */ /* 0x040fe20000001880 */
[----:B------:R-:W3:Y:S07]  /*8ca0*/  LDSM.16.MT88.4 R28, [R174+0x12800] ;  /* 0x01280000ae1c783b */ /* 0x000eee0000004200 */
[----:B------:R-:W-:Y:S01]  /*8cb0*/  HMMA.16816.F32 R112, R132, R26, R112 ;  /* 0x0000001a8470723c */ /* 0x000fe20000001870 */
[----:B------:R-:W4:Y:S04]  /*8cc0*/  LDSM.16.MT88.4 R24, [R152+0x12800] ;  /* 0x012800009818783b */ /* 0x000f280000004200 */
[----:B------:R-:W-:Y:S03]  /*8cd0*/  LDSM.16.MT88.4 R132, [R4+0x13000] ;  /* 0x013000000484783b */ /* 0x000fe60000004200 */
[C---:B0-----:R-:W-:Y:S08]  /*8ce0*/  HMMA.16816.F32 R40, R36.reuse, R140, R40 ;  /* 0x0000008c2428723c */ /* 0x041ff00000001828 */
[----:B------:R-:W-:Y:S01]  /*8cf0*/  HMMA.16816.F32 R168, R36, R120, R168 ;  /* 0x0000007824a8723c */ /* 0x000fe200000018a8 */
[----:B------:R-:W-:Y:S07]  /*8d00*/  LDSM.16.MT88.4 R36, [R174+0x13000] ;  /* 0x01300000ae24783b */ /* 0x000fee0000004200 */
[C---:B------:R-:W-:Y:S08]  /*8d10*/  HMMA.16816.F32 R160, R44.reuse, R140, R160 ;  /* 0x0000008c2ca0723c */ /* 0x040ff000000018a0 */
[----:B------:R-:W-:Y:S01]  /*8d20*/  HMMA.16816.F32 R124, R44, R120, R124 ;  /* 0x000000782c7c723c */ /* 0x000fe2000000187c */
[----:B------:R-:W-:Y:S07]  /*8d30*/  LDSM.16.M88.4 R44, [R173+0x8080] ;  /* 0x00808000ad2c783b */ /* 0x000fee0000000200 */
[C---:B------:R-:W-:Y:S08]  /*8d40*/  HMMA.16816.F32 R136, R144.reuse, R140, R136 ;  /* 0x0000008c9088723c */ /* 0x040ff00000001888 */
[----:B------:R-:W-:Y:S01]  /*8d50*/  HMMA.16816.F32 R32, R144, R120, R32 ;  /* 0x000000789020723c */ /* 0x000fe20000001820 */
[----:B------:R-:W0:Y:S07]  /*8d60*/  LDSM.16.M88.4 R144, [R173+0x80] ;  /* 0x00008000ad90783b */ /* 0x000e2e0000000200 */
[C---:B-1----:R-:W-:Y:S08]  /*8d70*/  HMMA.16816.F32 R128, R116.reuse, R140, R128 ;  /* 0x0000008c7480723c */ /* 0x042ff00000001880 */
[----:B------:R-:W-:Y:S01]  /*8d80*/  HMMA.16816.F32 R112, R116, R120, R112 ;  /* 0x000000787470723c */ /* 0x000fe20000001870 */
[----:B------:R-:W1:Y:S07]  /*8d90*/  LDSM.16.MT88.4 R116, [R152+0x13000] ;  /* 0x013000009874783b */ /* 0x000e6e0000004200 */
[C---:B--2---:R-:W-:Y:S08]  /*8da0*/  HMMA.16816.F32 R40, R148.reuse, R142, R40 ;  /* 0x0000008e9428723c */ /* 0x044ff00000001828 */
[----:B------:R-:W-:Y:S01]  /*8db0*/  HMMA.16816.F32 R168, R148, R122, R168 ;  /* 0x0000007a94a8723c */ /* 0x000fe200000018a8 */
[----:B------:R-:W2:Y:S07]  /*8dc0*/  LDSM.16.MT88.4 R148, [R4+0x13800] ;  /* 0x013800000494783b */ /* 0x000eae0000004200 */
[C---:B---3--:R-:W-:Y:S08]  /*8dd0*/  HMMA.16816.F32 R160, R28.reuse, R142, R160 ;  /* 0x0000008e1ca0723c */ /* 0x048ff000000018a0 */
[----:B------:R-:W-:Y:S01]  /*8de0*/  HMMA.16816.F32 R124, R28, R122, R124 ;  /* 0x0000007a1c7c723c */ /* 0x000fe2000000187c */
[----:B------:R-:W3:Y:S07]  /*8df0*/  LDSM.16.MT88.4 R28, [R174+0x13800] ;  /* 0x01380000ae1c783b */ /* 0x000eee0000004200 */
[C---:B------:R-:W-:Y:S08]  /*8e00*/  HMMA.16816.F32 R136, R156.reuse, R142, R136 ;  /* 0x0000008e9c88723c */ /* 0x040ff00000001888 */
[----:B------:R-:W-:Y:S01]  /*8e10*/  HMMA.16816.F32 R32, R156, R122, R32 ;  /* 0x0000007a9c20723c */ /* 0x000fe20000001820 */
[----:B------:R-:W-:Y:S07]  /*8e20*/  LDSM.16.MT88.4 R156, [R174+0x14000] ;  /* 0x01400000ae9c783b */ /* 0x000fee0000004200 */
[C---:B----4-:R-:W-:Y:S01]  /*8e30*/  HMMA.16816.F32 R128, R24.reuse, R142, R128 ;  /* 0x0000008e1880723c */ /* 0x050fe20000001880 */
[----:B------:R-:W4:Y:S07]  /*8e40*/  LDSM.16.MT88.4 R140, [R153+0x13800] ;  /* 0x01380000998c783b */ /* 0x000f2e0000004200 */
[----:B------:R-:W-:Y:S01]  /*8e50*/  HMMA.16816.F32 R112, R24, R122, R112 ;  /* 0x0000007a1870723c */ /* 0x000fe20000001870 */
[----:B------:R-:W5:Y:S04]  /*8e60*/  LDSM.16.MT88.4 R24, [R152+0x13800] ;  /* 0x013800009818783b */ /* 0x000f680000004200 */
[----:B------:R-:W-:Y:S03]  /*8e70*/  LDSM.16.MT88.4 R120, [R4+0x14000] ;  /* 0x014000000478783b */ /* 0x000fe60000004200 */
[C---:B0-----:R-:W-:Y:S08]  /*8e80*/  HMMA.16816.F32 R40, R132.reuse, R144, R40 ;  /* 0x000000908428723c */ /* 0x041ff00000001828 */
[----:B------:R-:W-:Y:S01]  /*8e90*/  HMMA.16816.F32 R168, R132, R44, R168 ;  /* 0x0000002c84a8723c */ /* 0x000fe200000018a8 */
[----:B------:R-:W0:Y:S07]  /*8ea0*/  LDSM.16.M88.4 R132, [R5+0x100] ;  /* 0x000100000584783b */ /* 0x000e2e0000000200 */
[C---:B------:R-:W-:Y:S08]  /*8eb0*/  HMMA.16816.F32 R160, R36.reuse, R144, R160 ;  /* 0x0000009024a0723c */ /* 0x040ff000000018a0 */
[----:B------:R-:W-:Y:S01]  /*8ec0*/  HMMA.16816.F32 R124, R36, R44, R124 ;  /* 0x0000002c247c723c */ /* 0x000fe2000000187c */
[----:B------:R-:W0:Y:S07]  /*8ed0*/  LDSM.16.M88.4 R36, [R5+0x8100] ;  /* 0x008100000524783b */ /* 0x000e2e0000000200 */
[C---:B------:R-:W-:Y:S08]  /*8ee0*/  HMMA.16816.F32 R136, R164.reuse, R144, R136 ;  /* 0x00000090a488723c */ /* 0x040ff00000001888 */
[----:B------:R-:W-:Y:S01]  /*8ef0*/  HMMA.16816.F32 R32, R164, R44, R32 ;  /* 0x0000002ca420723c */ /* 0x000fe20000001820 */
[----:B------:R-:W0:Y:S07]  /*8f00*/  LDSM.16.MT88.4 R164, [R153+0x14000] ;  /* 0x0140000099a4783b */ /* 0x000e2e0000004200 */
[C---:B-1----:R-:W-:Y:S08]  /*8f10*/  HMMA.16816.F32 R128, R116.reuse, R144, R128 ;  /* 0x000000907480723c */ /* 0x042ff00000001880 */
[----:B------:R-:W-:Y:S01]  /*8f20*/  HMMA.16816.F32 R112, R116, R44, R112 ;  /* 0x0000002c7470723c */ /* 0x000fe20000001870 */
[----:B------:R-:W1:Y:S07]  /*8f30*/  LDSM.16.MT88.4 R116, [R152+0x14000] ;  /* 0x014000009874783b */ /* 0x000e6e0000004200 */
[C---:B--2---:R-:W-:Y:S08]  /*8f40*/  HMMA.16816.F32 R40, R148.reuse, R146, R40 ;  /* 0x000000929428723c */ /* 0x044ff00000001828 */
[----:B------:R-:W-:Y:S01]  /*8f50*/  HMMA.16816.F32 R168, R148, R46, R168 ;  /* 0x0000002e94a8723c */ /* 0x000fe200000018a8 */
[----:B------:R-:W-:Y:S07]  /*8f60*/  LDSM.16.MT88.4 R148, [R174+0x15000] ;  /* 0x01500000ae94783b */ /* 0x000fee0000004200 */
[C---:B---3--:R-:W-:Y:S08]  /*8f70*/  HMMA.16816.F32 R160, R28.reuse, R146, R160 ;  /* 0x000000921ca0723c */ /* 0x048ff000000018a0 */
[----:B------:R-:W-:Y:S01]  /*8f80*/  HMMA.16816.F32 R124, R28, R46, R124 ;  /* 0x0000002e1c7c723c */ /* 0x000fe2000000187c */
[----:B------:R-:W2:Y:S07]  /*8f90*/  LDSM.16.MT88.4 R28, [R4+0x14800] ;  /* 0x01480000041c783b */ /* 0x000eae0000004200 */
[C---:B----4-:R-:W-:Y:S08]  /*8fa0*/  HMMA.16816.F32 R136, R140.reuse, R146, R136 ;  /* 0x000000928c88723c */ /* 0x050ff00000001888 */
[----:B------:R-:W-:Y:S01]  /*8fb0*/  HMMA.16816.F32 R32, R140, R46, R32 ;  /* 0x0000002e8c20723c */ /* 0x000fe20000001820 */
[----:B------:R-:W-:Y:S07]  /*8fc0*/  LDSM.16.MT88.4 R140, [R4+0x15000] ;  /* 0x01500000048c783b */ /* 0x000fee0000004200 */
[C---:B-----5:R-:W-:Y:S01]  /*8fd0*/  HMMA.16816.F32 R128, R24.reuse, R146, R128 ;  /* 0x000000921880723c */ /* 0x060fe20000001880 */
[----:B------:R-:W-:Y:S07]  /*8fe0*/  LDSM.16.MT88.4 R144, [R152+0x14800] ;  /* 0x014800009890783b */ /* 0x000fee0000004200 */
[----:B------:R-:W-:Y:S01]  /*8ff0*/  HMMA.16816.F32 R112, R24, R46, R112 ;  /* 0x0000002e1870723c */ /* 0x000fe20000001870 */
[----:B------:R-:W3:Y:S04]  /*9000*/  LDSM.16.MT88.4 R24, [R174+0x14800] ;  /* 0x01480000ae18783b */ /* 0x000ee80000004200 */
[----:B------:R-:W4:Y:S03]  /*9010*/  LDSM.16.MT88.4 R44, [R153+0x14800] ;  /* 0x01480000992c783b */ /* 0x000f260000004200 */
[C---:B0-----:R-:W-:Y:S08]  /*9020*/  HMMA.16816.F32 R40, R120.reuse, R132, R40 ;  /* 0x000000847828723c */ /* 0x041ff00000001828 */
[----:B------:R-:W-:Y:S01]  /*9030*/  HMMA.16816.F32 R168, R120, R36, R168 ;  /* 0x0000002478a8723c */ /* 0x000fe200000018a8 */
[----:B------:R-:W0:Y:S07]  /*9040*/  LDSM.16.M88.4 R120, [R173+0x100] ;  /* 0x00010000ad78783b */ /* 0x000e2e0000000200 */
[C---:B------:R-:W-:Y:S08]  /*9050*/  HMMA.16816.F32 R160, R156.reuse, R132, R160 ;  /* 0x000000849ca0723c */ /* 0x040ff000000018a0 */
[----:B------:R-:W-:Y:S01]  /*9060*/  HMMA.16816.F32 R124, R156, R36, R124 ;  /* 0x000000249c7c723c */ /* 0x000fe2000000187c */
[----:B------:R-:W-:Y:S07]  /*9070*/  LDSM.16.MT88.4 R156, [R152+0x15000] ;  /* 0x01500000989c783b */ /* 0x000fee0000004200 */
[C---:B------:R-:W-:Y:S08]  /*9080*/  HMMA.16816.F32 R136, R164.reuse, R132, R136 ;  /* 0x00000084a488723c */ /* 0x040ff00000001888 */
[----:B------:R-:W-:Y:S08]  /*9090*/  HMMA.16816.F32 R32, R164, R36, R32 ;  /* 0x00000024a420723c */ /* 0x000ff00000001820 */
[C---:B-1----:R-:W-:Y:S08]  /*90a0*/  HMMA.16816.F32 R128, R116.reuse, R132, R128 ;  /* 0x000000847480723c */ /* 0x042ff00000001880 */
[----:B------:R-:W-:Y:S01]  /*90b0*/  HMMA.16816.F32 R112, R116, R36, R112 ;  /* 0x000000247470723c */ /* 0x000fe20000001870 */
[----:B------:R-:W1:Y:S07]  /*90c0*/  LDSM.16.M88.4 R116, [R173+0x8100] ;  /* 0x00810000ad74783b */ /* 0x000e6e0000000200 */
[C---:B--2---:R-:W-:Y:S08]  /*90d0*/  HMMA.16816.F32 R40, R28.reuse, R134, R40 ;  /* 0x000000861c28723c */ /* 0x044ff00000001828 */
[----:B------:R-:W-:Y:S01]  /*90e0*/  HMMA.16816.F32 R168, R28, R38, R168 ;  /* 0x000000261ca8723c */ /* 0x000fe200000018a8 */
[----:B------:R-:W2:Y:S07]  /*90f0*/  LDSM.16.MT88.4 R28, [R153+0x15000] ;  /* 0x01500000991c783b */ /* 0x000eae0000004200 */
[C---:B---3--:R-:W-:Y:S08]  /*9100*/  HMMA.16816.F32 R160, R24.reuse, R134, R160 ;  /* 0x0000008618a0723c */ /* 0x048ff000000018a0 */
[----:B------:R-:W-:Y:S01]  /*9110*/  HMMA.16816.F32 R124, R24, R38, R124 ;  /* 0x00000026187c723c */ /* 0x000fe2000000187c */
[----:B------:R-:W3:Y:S07]  /*9120*/  LDSM.16.MT88.4 R24, [R4+0x15800] ;  /* 0x015800000418783b */ /* 0x000eee0000004200 */
[C---:B----4-:R-:W-:Y:S08]  /*9130*/  HMMA.16816.F32 R136, R44.reuse, R134, R136 ;  /* 0x000000862c88723c */ /* 0x050ff00000001888 */
[----:B------:R-:W-:Y:S01]  /*9140*/  HMMA.16816.F32 R32, R44, R38, R32 ;  /* 0x000000262c20723c */ /* 0x000fe20000001820 */
[----:B------:R-:W4:Y:S07]  /*9150*/  LDSM.16.MT88.4 R44, [R153+0x15800] ;  /* 0x01580000992c783b */ /* 0x000f2e0000004200 */
[C---:B0-----:R-:W-:Y:S08]  /*9160*/  HMMA.16816.F32 R40, R140.reuse, R120, R40 ;  /* 0x000000788c28723c */ /* 0x041ff00000001828 */
[----:B-1----:R-:W-:Y:S01]  /*9170*/  HMMA.16816.F32 R168, R140, R116, R168 ;  /* 0x000000748ca8723c */ /* 0x002fe200000018a8 */
[----:B------:R-:W-:Y:S07]  /*9180*/  LDSM.16.M88.4 R140, [R5+0x180] ;  /* 0x00018000058c783b */ /* 0x000fee0000000200 */
[C---:B------:R-:W-:Y:S01]  /*9190*/  HMMA.16816.F32 R128, R144.reuse, R134, R128 ;  /* 0x000000869080723c */ /* 0x040fe20000001880 */
[----:B------:R-:W-:Y:S07]  /*91a0*/  LDSM.16.MT88.4 R132, [R152+0x15800] ;  /* 0x015800009884783b */ /* 0x000fee0000004200 */
[----:B------:R-:W-:Y:S01]  /*91b0*/  HMMA.16816.F32 R112, R144, R38, R112 ;  /* 0x000000269070723c */ /* 0x000fe20000001870 */
[----:B------:R-:W0:Y:S04]  /*91c0*/  LDSM.16.MT88.4 R36, [R174+0x15800] ;  /* 0x01580000ae24783b */ /* 0x000e280000004200 */
[----:B------:R-:W-:Y:S03]  /*91d0*/  LDSM.16.M88.4 R144, [R5+0x8180] ;  /* 0x008180000590783b */ /* 0x000fe60000000200 */
[C---:B--2---:R-:W-:Y:S08]  /*91e0*/  HMMA.16816.F32 R136, R28.reuse, R120, R136 ;  /* 0x000000781c88723c */ /* 0x044ff00000001888 */
[----:B------:R-:W-:Y:S01]  /*91f0*/  HMMA.16816.F32 R32, R28, R116, R32 ;  /* 0x000000741c20723c */ /* 0x000fe20000001820 */
[----:B------:R-:W1:Y:S07]  /*9200*/  LDSM.16.MT88.4 R28, [R4+0x16000] ;  /* 0x01600000041c783b */ /* 0x000e6e0000004200 */
[C---:B------:R-:W-:Y:S08]  /*9210*/  HMMA.16816.F32 R160, R148.reuse, R120, R160 ;  /* 0x0000007894a0723c */ /* 0x040ff000000018a0 */
[----:B------:R-:W-:Y:S01]  /*9220*/  HMMA.16816.F32 R124, R148, R116, R124 ;  /* 0x00000074947c723c */ /* 0x000fe2000000187c */
[----:B------:R-:W-:Y:S07]  /*9230*/  LDSM.16.MT88.4 R148, [R174+0x16000] ;  /* 0x01600000ae94783b */ /* 0x000fee0000004200 */
[C---:B---3--:R-:W-:Y:S08]  /*9240*/  HMMA.16816.F32 R40, R24.reuse, R122, R40 ;  /* 0x0000007a1828723c */ /* 0x048ff00000001828 */
[----:B------:R-:W-:Y:S01]  /*9250*/  HMMA.16816.F32 R168, R24, R118, R168 ;  /* 0x0000007618a8723c */ /* 0x000fe200000018a8 */
[----:B------:R-:W2:Y:S07]  /*9260*/  LDSM.16.MT88.4 R24, [R153+0x16000] ;  /* 0x016000009918783b */ /* 0x000eae0000004200 */
[C---:B------:R-:W-:Y:S08]  /*9270*/  HMMA.16816.F32 R128, R156.reuse, R120, R128 ;  /* 0x000000789c80723c */ /* 0x040ff00000001880 */
[----:B------:R-:W-:Y:S08]  /*9280*/  HMMA.16816.F32 R112, R156, R116, R112 ;  /* 0x000000749c70723c */ /* 0x000ff00000001870 */
[C---:B----4-:R-:W-:Y:S08]  /*9290*/  HMMA.16816.F32 R136, R44.reuse, R122, R136 ;  /* 0x0000007a2c88723c */ /* 0x050ff00000001888 */
[----:B------:R-:W-:Y:S01]  /*92a0*/  HMMA.16816.F32 R32, R44, R118, R32 ;  /* 0x000000762c20723c */ /* 0x000fe20000001820 */
[----:B------:R-:W-:Y:S07]  /*92b0*/  LDSM.16.MT88.4 R44, [R4+0x16800] ;  /* 0x01680000042c783b */ /* 0x000fee0000004200 */
[C---:B0-----:R-:W-:Y:S08]  /*92c0*/  HMMA.16816.F32 R160, R36.reuse, R122, R160 ;  /* 0x0000007a24a0723c */ /* 0x041ff000000018a0 */
[----:B------:R-:W-:Y:S01]  /*92d0*/  HMMA.16816.F32 R124, R36, R118, R124 ;  /* 0x00000076247c723c */ /* 0x000fe2000000187c */
[----:B------:R-:W0:Y:S07]  /*92e0*/  LDSM.16.MT88.4 R36, [R152+0x16000] ;  /* 0x016000009824783b */ /* 0x000e2e0000004200 */
[C---:B-1----:R-:W-:Y:S08]  /*92f0*/  HMMA.16816.F32 R40, R28.reuse, R140, R40 ;  /* 0x0000008c1c28723c */ /* 0x042ff00000001828 */
[----:B------:R-:W-:Y:S01]  /*9300*/  HMMA.16816.F32 R168, R28, R144, R168 ;  /* 0x000000901ca8723c */ /* 0x000fe200000018a8 */
[----:B------:R-:W1:Y:S07]  /*9310*/  LDSM.16.MT88.4 R28, [R153+0x16800] ;  /* 0x01680000991c783b */ /* 0x000e6e0000004200 */
[C---:B------:R-:W-:Y:S01]  /*9320*/  HMMA.16816.F32 R128, R132.reuse, R122, R128 ;  /* 0x0000007a8480723c */ /* 0x040fe20000001880 */
[----:B------:R-:W-:Y:S07]  /*9330*/  LDSM.16.MT88.4 R120, [R152+0x16800] ;  /* 0x016800009878783b */ /* 0x000fee0000004200 */
[----:B------:R-:W-:Y:S01]  /*9340*/  HMMA.16816.F32 R112, R132, R118, R112 ;  /* 0x000000768470723c */ /* 0x000fe20000001870 */
[----:B------:R-:W3:Y:S04]  /*9350*/  LDSM.16.MT88.4 R116, [R174+0x16800] ;  /* 0x01680000ae74783b */ /* 0x000ee80000004200 */
[----:B------:R-:W-:Y:S03]  /*9360*/  LDSM.16.MT88.4 R132, [R152+0x17000] ;  /* 0x017000009884783b */ /* 0x000fe60000004200 */
[C---:B--2---:R-:W-:Y:S08]  /*9370*/  HMMA.16816.F32 R136, R24.reuse, R140, R136 ;  /* 0x0000008c1888723c */ /* 0x044ff00000001888 */
[----:B------:R-:W-:Y:S01]  /*9380*/  HMMA.16816.F32 R32, R24, R144, R32 ;  /* 0x000000901820723c */ /* 0x000fe20000001820 */
[----:B------:R-:W-:Y:S07]  /*9390*/  LDSM.16.MT88.4 R24, [R4+0x17000] ;  /* 0x017000000418783b */ /* 0x000fee0000004200 */
[C---:B------:R-:W-:Y:S08]  /*93a0*/  HMMA.16816.F32 R160, R148.reuse, R140, R160 ;  /* 0x0000008c94a0723c */ /* 0x040ff000000018a0 */
[----:B------:R-:W-:Y:S08]  /*93b0*/  HMMA.16816.F32 R124, R148, R144, R124 ;  /* 0x00000090947c723c */ /* 0x000ff0000000187c */
[C---:B0-----:R-:W-:Y:S08]  /*93c0*/  HMMA.16816.F32 R128, R36.reuse, R140, R128 ;  /* 0x0000008c2480723c */ /* 0x041ff00000001880 */
[----:B------:R-:W-:Y:S01]  /*93d0*/  HMMA.16816.F32 R112, R36, R144, R112 ;  /* 0x000000902470723c */ /* 0x000fe20000001870 */
[----:B------:R-:W0:Y:S07]  /*93e0*/  LDSM.16.M88.4 R36, [R173+0x180] ;  /* 0x00018000ad24783b */ /* 0x000e2e0000000200 */
[C---:B------:R-:W-:Y:S08]  /*93f0*/  HMMA.16816.F32 R40, R44.reuse, R142, R40 ;  /* 0x0000008e2c28723c */ /* 0x040ff00000001828 */
[----:B------:R-:W-:Y:S01]  /*9400*/  HMMA.16816.F32 R168, R44, R146, R168 ;  /* 0x000000922ca8723c */ /* 0x000fe200000018a8 */
[----:B------:R-:W2:Y:S07]  /*9410*/  LDSM.16.M88.4 R44, [R173+0x8180] ;  /* 0x00818000ad2c783b */ /* 0x000eae0000000200 */
[C---:B-1----:R-:W-:Y:S08]  /*9420*/  HMMA.16816.F32 R136, R28.reuse, R142, R136 ;  /* 0x0000008e1c88723c */ /* 0x042ff00000001888 */
[----:B------:R-:W-:Y:S01]  /*9430*/  HMMA.16816.F32 R32, R28, R146, R32 ;  /* 0x000000921c20723c */ /* 0x000fe20000001820 */
[----:B------:R-:W1:Y:S07]  /*9440*/  LDSM.16.MT88.4 R28, [R174+0x17000] ;  /* 0x01700000ae1c783b */ /* 0x000e6e0000004200 */
[C---:B---3--:R-:W-:Y:S08]  /*9450*/  HMMA.16816.F32 R160, R116.reuse, R142, R160 ;  /* 0x0000008e74a0723c */ /* 0x048ff000000018a0 */
[----:B------:R-:W-:Y:S01]  /*9460*/  HMMA.16816.F32 R124, R116, R146, R124 ;  /* 0x00000092747c723c */ /* 0x000fe2000000187c */
[----:B------:R-:W3:Y:S07]  /*9470*/  LDSM.16.MT88.4 R116, [R153+0x17000] ;  /* 0x017000009974783b */ /* 0x000eee0000004200 */
[C---:B------:R-:W-:Y:S01]  /*9480*/  HMMA.16816.F32 R128, R120.reuse, R142, R128 ;  /* 0x0000008e7880723c */ /* 0x040fe20000001880 */
[----:B------:R-:W-:Y:S07]  /*9490*/  LDSM.16.MT88.4 R140, [R174+0x17800] ;  /* 0x01780000ae8c783b */ /* 0x000fee0000004200 */
[----:B------:R-:W-:Y:S01]  /*94a0*/  HMMA.16816.F32 R112, R120, R146, R112 ;  /* 0x000000927870723c */ /* 0x000fe20000001870 */
[----:B------:R-:W4:Y:S07]  /*94b0*/  LDSM.16.MT88.4 R120, [R4+0x17800] ;  /* 0x017800000478783b */ /* 0x000f2e0000004200 */
[C---:B0-----:R-:W-:Y:S08]  /*94c0*/  HMMA.16816.F32 R40, R24.reuse, R36, R40 ;  /* 0x000000241828723c */ /* 0x041ff00000001828 */
[----:B--2---:R-:W-:Y:S01]  /*94d0*/  HMMA.16816.F32 R168, R24, R44, R168 ;  /* 0x0000002c18a8723c */ /* 0x004fe200000018a8 */
[----:B------:R0:W2:Y:S07]  /*94e0*/  LDSM.16.MT88.4 R24, [R153+0x17800] ;  /* 0x017800009918783b */ /* 0x0000ae0000004200 */
[C---:B-1----:R-:W-:Y:S08]  /*94f0*/  HMMA.16816.F32 R160, R28.reuse, R36, R160 ;  /* 0x000000241ca0723c */ /* 0x042ff000000018a0 */
[-C--:B------:R-:W-:Y:S01]  /*9500*/  HMMA.16816.F32 R124, R28, R44.reuse, R124 ;  /* 0x0000002c1c7c723c */ /* 0x080fe2000000187c */
[----:B------:R1:W5:Y:S04]  /*9510*/  LDSM.16.MT88.4 R28, [R152+0x17800] ;  /* 0x01780000981c783b */ /* 0x0003680000004200 */
[----:B------:R-:W1:Y:S03]  /*9520*/  S2R R220, SR_TID.X ;  /* 0x0000000000dc7919 */ /* 0x000e660000002100 */
[-C--:B---3--:R-:W-:Y:S01]  /*9530*/  HMMA.16816.F32 R32, R116, R44.reuse, R32 ;  /* 0x0000002c7420723c */ /* 0x088fe20000001820 */
[----:B------:R-:W3:Y:S07]  /*9540*/  S2R R219, SR_TID.X ;  /* 0x0000000000db7919 */ /* 0x000eee0000002100 */
[----:B------:R-:W-:Y:S01]  /*9550*/  HMMA.16816.F32 R112, R132, R44, R112 ;  /* 0x0000002c8470723c */ /* 0x000fe20000001870 */
[----:B0-----:R-:W0:Y:S04]  /*9560*/  S2R R153, SR_CTAID.X ;  /* 0x0000000000997919 */ /* 0x001e280000002500 */
[----:B------:R-:W0:Y:S04]  /*9570*/  S2R R146, SR_CTAID.X ;  /* 0x0000000000927919 */ /* 0x000e280000002500 */
[----:B------:R-:W0:Y:S01]  /*9580*/  S2R R148, SR_CTAID.X ;  /* 0x0000000000947919 */ /* 0x000e220000002500 */
[----:B------:R-:W-:Y:S03]  /*9590*/  HMMA.16816.F32 R136, R116, R36, R136 ;  /* 0x000000247488723c */ /* 0x000fe60000001888 */
[----:B------:R-:W0:Y:S01]  /*95a0*/  S2R R144, SR_CTAID.X ;  /* 0x0000000000907919 */ /* 0x000e220000002500 */
[----:B-1----:R-:W-:-:S04]  /*95b0*/  LOP3.LUT R221, R220, 0x3, RZ, 0xc0, !PT ;  /* 0x00000003dcdd7812 */ /* 0x002fc800078ec0ff */
[-C--:B----4-:R-:W-:Y:S08]  /*95c0*/  HMMA.16816.F32 R168, R120, R46.reuse, R168 ;  /* 0x0000002e78a8723c */ /* 0x090ff000000018a8 */
[----:B------:R-:W-:Y:S01]  /*95d0*/  HMMA.16816.F32 R124, R140, R46, R124 ;  /* 0x0000002e8c7c723c */ /* 0x000fe2000000187c */
[----:B------:R-:W-:Y:S01]  /*95e0*/  IMAD.SHL.U32 R22, R221, 0x2, RZ ;  /* 0x00000002dd167824 */ /* 0x000fe200078e00ff */
[----:B------:R-:W-:-:S06]  /*95f0*/  LOP3.LUT R220, R220, 0xe0, RZ, 0xc0, !PT ;  /* 0x000000e0dcdc7812 */ /* 0x000fcc00078ec0ff */
[----:B------:R-:W-:Y:S01]  /*9600*/  HMMA.16816.F32 R128, R132, R36, R128 ;  /* 0x000000248480723c */ /* 0x000fe20000001880 */
[----:B------:R-:W-:Y:S02]  /*9610*/  LEA.HI R22, R220, R22, RZ, 0x1e ;  /* 0x00000016dc167211 */ /* 0x000fe400078ff0ff */
[--C-:B---3--:R-:W-:Y:S02]  /*9620*/  SHF.R.U32.HI R152, RZ, 0x2, R219.reuse ;  /* 0x00000002ff987819 */ /* 0x108fe400000116db */
[----:B------:R-:W-:-:S03]  /*9630*/  SHF.R.U32.HI R149, RZ, 0x2, R219 ;  /* 0x00000002ff957819 */ /* 0x000fc600000116db */
[----:B--2---:R-:W-:Y:S01]  /*9640*/  HMMA.16816.F32 R32, R24, R46, R32 ;  /* 0x0000002e1820723c */ /* 0x004fe20000001820 */
[----:B------:R-:W-:Y:S01]  /*9650*/  SHF.R.U32.HI R147, RZ, 0x2, R219 ;  /* 0x00000002ff937819 */ /* 0x000fe200000116db */
[----:B0-----:R-:W-:-:S06]  /*9660*/  IMAD.SHL.U32 R153, R153, 0x40, RZ ;  /* 0x0000004099997824 */ /* 0x001fcc00078e00ff */
[----:B-----5:R-:W-:Y:S01]  /*9670*/  HMMA.16816.F32 R112, R28, R46, R112 ;  /* 0x0000002e1c70723c */ /* 0x020fe20000001870 */
[----:B------:R-:W-:Y:S01]  /*9680*/  IMAD.SHL.U32 R146, R146, 0x40, RZ ;  /* 0x0000004092927824 */ /* 0x000fe200078e00ff */
[----:B------:R-:W-:-:S06]  /*9690*/  SGXT.U32 R152, R152, 0x3 ;  /* 0x000000039898781a */ /* 0x000fcc0000000000 */
[-C--:B------:R-:W-:Y:S01]  /*96a0*/  HMMA.16816.F32 R40, R120, R38.reuse, R40 ;  /* 0x000000267828723c */ /* 0x080fe20000001828 */
[----:B------:R-:W-:Y:S02]  /*96b0*/  IADD3 R22, R22, UR4, RZ ;  /* 0x0000000416167c10 */ /* 0x000fe4000fffe0ff */
[----:B------:R-:W-:Y:S02]  /*96c0*/  SGXT.U32 R149, R149, 0x3 ;  /* 0x000000039595781a */ /* 0x000fe40000000000 */
[----:B------:R-:W-:Y:S02]  /*96d0*/  SHF.L.U32 R148, R148, 0x6, RZ ;  /* 0x0000000694947819 */ /* 0x000fe400000006ff */
[----:B------:R-:W-:Y:S01]  /*96e0*/  SGXT.U32 R147, R147, 0x3 ;  /* 0x000000039393781a */ /* 0x000fe20000000000 */
[----:B------:R-:W-:Y:S01]  /*96f0*/  HMMA.16816.F32 R160, R140, R38, R160 ;  /* 0x000000268ca0723c */ /* 0x000fe200000018a0 */
[----:B------:R-:W-:Y:S01]  /*9700*/  SHF.R.U32.HI R145, RZ, 0x2, R219 ;  /* 0x00000002ff917819 */ /* 0x000fe200000116db */
[----:B------:R-:W-:Y:S01]  /*9710*/  IMAD.SHL.U32 R144, R144, 0x40, RZ ;  /* 0x0000004090907824 */ /* 0x000fe200078e00ff */
[----:B------:R-:W-:-:S02]  /*9720*/  LOP3.LUT R152, R152, R153, RZ, 0xfc, !PT ;  /* 0x0000009998987212 */ /* 0x000fc400078efcff */
[----:B------:R-:W-:Y:S02]  /*9730*/  LOP3.LUT R146, R146, 0x8, R147, 0xfe, !PT ;  /* 0x0000000892927812 */ /* 0x000fe400078efe93 */
[----:B------:R-:W-:Y:S01]  /*9740*/  LOP3.LUT R148, R148, 0x10, R149, 0xfe, !PT ;  /* 0x0000001094947812 */ /* 0x000fe200078efe95 */
[----:B------:R-:W-:Y:S01]  /*9750*/  HMMA.16816.F32 R136, R24, R38, R136 ;  /* 0x000000261888723c */ /* 0x000fe20000001888 */
[----:B------:R-:W-:Y:S01]  /*9760*/  SGXT.U32 R145, R145, 0x3 ;  /* 0x000000039191781a */ /* 0x000fe20000000000 */
[----:B------:R-:W-:-:S05]  /*9770*/  FMUL R23, R168, c[0x0][0x188] ;  /* 0x00006200a8177a20 */ /* 0x000fca0000400000 */
[----:B------:R-:W-:Y:S01]  /*9780*/  IADD3 R26, R22, 0x40, RZ ;  /* 0x00000040161a7810 */ /* 0x000fe20007ffe0ff */
[----:B------:R-:W-:Y:S02]  /*9790*/  FMUL R24, R170, c[0x0][0x188] ;  /* 0x00006200aa187a20 */ /* 0x000fe40000400000 */
[----:B------:R-:W-:Y:S01]  /*97a0*/  FMUL R25, R124, c[0x0][0x188] ;  /* 0x000062007c197a20 */ /* 0x000fe20000400000 */
[-C--:B------:R-:W-:Y:S02]  /*97b0*/  ISETP.GE.AND P2, PT, R152, R26.reuse, PT ;  /* 0x0000001a9800720c */ /* 0x080fe40003f46270 */
[-C--:B------:R-:W-:Y:S02]  /*97c0*/  ISETP.GE.AND P4, PT, R146, R26.reuse, PT ;  /* 0x0000001a9200720c */ /* 0x080fe40003f86270 */
[----:B------:R-:W-:Y:S02]  /*97d0*/  ISETP.GE.AND P3, PT, R148, R26, PT ;  /* 0x0000001a9400720c */ /* 0x000fe40003f66270 */
[----:B------:R-:W-:Y:S01]  /*97e0*/  LOP3.LUT R144, R144, 0x18, R145, 0xfe, !PT ;  /* 0x0000001890907812 */ /* 0x000fe200078efe91 */
[----:B------:R-:W-:Y:S01]  /*97f0*/  HMMA.16816.F32 R128, R28, R38, R128 ;  /* 0x000000261c80723c */ /* 0x000fe20000001880 */
[----:B------:R-:W-:-:S02]  /*9800*/  FSEL R23, R23, -INF , P2 ;  /* 0xff80000017177808 */ /* 0x000fc40001000000 */
[----:B------:R-:W-:Y:S02]  /*9810*/  FSEL R24, R24, -INF , P4 ;  /* 0xff80000018187808 */ /* 0x000fe40002000000 */
[----:B------:R-:W-:Y:S02]  /*9820*/  FSEL R25, R25, -INF , P3 ;  /* 0xff80000019197808 */ /* 0x000fe40001800000 */
[-C--:B------:R-:W-:Y:S02]  /*9830*/  ISETP.GE.AND P6, PT, R144, R26.reuse, PT ;  /* 0x0000001a9000720c */ /* 0x080fe40003fc6270 */
[-C--:B------:R-:W-:Y:S02]  /*9840*/  ISETP.GE.AND P5, PT, R17, R26.reuse, PT ;  /* 0x0000001a1100720c */ /* 0x080fe40003fa6270 */
[-C--:B------:R-:W-:Y:S02]  /*9850*/  ISETP.GE.AND P2, PT, R18, R26.reuse, PT ;  /* 0x0000001a1200720c */ /* 0x080fe40003f46270 */
[----:B------:R-:W-:-:S02]  /*9860*/  ISETP.GE.AND P4, PT, R19, R26, PT ;  /* 0x0000001a1300720c */ /* 0x000fc40003f86270 */
[----:B------:R-:W-:Y:S01]  /*9870*/  ISETP.GE.AND P3, PT, R20, R26, PT ;  /* 0x0000001a1400720c */ /* 0x000fe20003f66270 */
[----:B------:R-:W-:Y:S02]  /*9880*/  FMUL R26, R126, c[0x0][0x188] ;  /* 0x000062007e1a7a20 */ /* 0x000fe40000400000 */
[----:B------:R-:W-:Y:S02]  /*9890*/  FMUL R28, R34, c[0x0][0x188] ;  /* 0x00006200221c7a20 */ /* 0x000fe40000400000 */
[----:B------:R-:W-:Y:S01]  /*98a0*/  FMUL R29, R112, c[0x0][0x188] ;  /* 0x00006200701d7a20 */ /* 0x000fe20000400000 */
[----:B------:R-:W-:Y:S01]  /*98b0*/  FSEL R26, R26, -INF , P6 ;  /* 0xff8000001a1a7808 */ /* 0x000fe20003000000 */
[----:B------:R-:W-:Y:S01]  /*98c0*/  FMUL R30, R40, c[0x0][0x188] ;  /* 0x00006200281e7a20 */ /* 0x000fe20000400000 */
[-C--:B------:R-:W-:Y:S01]  /*98d0*/  ISETP.GE.AND P6, PT, R152, R22.reuse, PT ;  /* 0x000000169800720c */ /* 0x080fe20003fc6270 */
[----:B------:R-:W-:Y:S02]  /*98e0*/  FMUL R27, R32, c[0x0][0x188] ;  /* 0x00006200201b7a20 */ /* 0x000fe40000400000 */
[----:B------:R-:W-:Y:S01]  /*98f0*/  FMUL R31, R114, c[0x0][0x188] ;  /* 0x00006200721f7a20 */ /* 0x000fe20000400000 */
[----:B------:R-:W-:Y:S01]  /*9900*/  FSEL R28, R28, -INF , P2 ;  /* 0xff8000001c1c7808 */ /* 0x000fe20001000000 */
[----:B------:R-:W-:Y:S01]  /*9910*/  FMUL R42, R42, c[0x0][0x188] ;  /* 0x000062002a2a7a20 */ /* 0x000fe20000400000 */
[----:B------:R-:W-:Y:S01]  /*9920*/  FSEL R29, R29, -INF , P4 ;  /* 0xff8000001d1d7808 */ /* 0x000fe20002000000 */
[----:B------:R-:W-:Y:S01]  /*9930*/  FMUL R43, R43, c[0x0][0x188] ;  /* 0x000062002b2b7a20 */ /* 0x000fe20000400000 */
[----:B------:R-:W-:Y:S01]  /*9940*/  FSEL R27, R27, -INF , P5 ;  /* 0xff8000001b1b7808 */ /* 0x000fe20002800000 */
[----:B------:R-:W-:Y:S01]  /*9950*/  FMUL R41, R41, c[0x0][0x188] ;  /* 0x0000620029297a20 */ /* 0x000fe20000400000 */
[-C--:B------:R-:W-:Y:S01]  /*9960*/  ISETP.GE.AND P2, PT, R146, R22.reuse, PT ;  /* 0x000000169200720c */ /* 0x080fe20003f46270 */
[----:B------:R-:W-:Y:S01]  /*9970*/  FMUL R160, R160, c[0x0][0x188] ;  /* 0x00006200a0a07a20 */ /* 0x000fe20000400000 */
[----:B------:R-:W-:Y:S01]  /*9980*/  ISETP.GT.AND P4, PT, R146, R22, PT ;  /* 0x000000169200720c */ /* 0x000fe20003f84270 */
[----:B------:R-:W-:Y:S01]  /*9990*/  FMUL R161, R161, c[0x0][0x188] ;  /* 0x00006200a1a17a20 */ /* 0x000fe20000400000 */
[----:B------:R-:W-:-:S02]  /*99a0*/  FSEL R31, R31, -INF , P3 ;  /* 0xff8000001f1f7808 */ /* 0x000fc40001800000 */
[----:B------:R-:W-:Y:S02]  /*99b0*/  FSEL R30, R30, -INF , P6 ;  /* 0xff8000001e1e7808 */ /* 0x000fe40003000000 */
[-C--:B------:R-:W-:Y:S02]  /*99c0*/  ISETP.GT.AND P5, PT, R152, R22.reuse, PT ;  /* 0x000000169800720c */ /* 0x080fe40003fa4270 */
[CC--:B------:R-:W-:Y:S02]  /*99d0*/  ISETP.GE.AND P3, PT, R148.reuse, R22.reuse, PT ;  /* 0x000000169400720c */ /* 0x0c0fe40003f66270 */
[----:B------:R-:W-:Y:S01]  /*99e0*/  ISETP.GT.AND P6, PT, R148, R22, PT ;  /* 0x000000169400720c */ /* 0x000fe20003fc4270 */
[----:B------:R-:W-:Y:S01]  /*99f0*/  FMUL R40, R162, c[0x0][0x188] ;  /* 0x00006200a2287a20 */ /* 0x000fe20000400000 */
[----:B------:R-:W-:Y:S01]  /*9a00*/  FSEL R44, R42, -INF , P2 ;  /* 0xff8000002a2c7808 */ /* 0x000fe20001000000 */
[----:B------:R-:W-:Y:S01]  /*9a10*/  FMUL R163, R163, c[0x0][0x188] ;  /* 0x00006200a3a37a20 */ /* 0x000fe20000400000 */
[----:B------:R-:W-:Y:S01]  /*9a20*/  FSEL R45, R43, -INF , P4 ;  /* 0xff8000002b2d7808 */ /* 0x000fe20002000000 */
[----:B------:R-:W-:Y:S01]  /*9a30*/  FMUL R39, R136, c[0x0][0x188] ;  /* 0x0000620088277a20 */ /* 0x000fe20000400000 */
[----:B------:R-:W-:Y:S01]  /*9a40*/  FSEL R116, R41, -INF , P5 ;  /* 0xff80000029747808 */ /* 0x000fe20002800000 */
[----:B------:R-:W-:Y:S01]  /*9a50*/  FMUL R38, R137, c[0x0][0x188] ;  /* 0x0000620089267a20 */ /* 0x000fe20000400000 */
[----:B------:R-:W-:Y:S01]  /*9a60*/  FSEL R43, R160, -INF , P3 ;  /* 0xff800000a02b7808 */ /* 0x000fe20001800000 */
[----:B------:R-:W-:Y:S01]  /*9a70*/  FMUL R36, R138, c[0x0][0x188] ;  /* 0x000062008a247a20 */ /* 0x000fe20000400000 */
[----:B------:R-:W-:-:S02]  /*9a80*/  FSEL R42, R161, -INF , P6 ;  /* 0xff800000a12a7808 */ /* 0x000fc40003000000 */
[CC--:B------:R-:W-:Y:S02]  /*9a90*/  ISETP.GE.AND P5, PT, R144.reuse, R22.reuse, PT ;  /* 0x000000169000720c */ /* 0x0c0fe40003fa6270 */
[-C--:B------:R-:W-:Y:S02]  /*9aa0*/  ISETP.GT.AND P2, PT, R144, R22.reuse, PT ;  /* 0x000000169000720c */ /* 0x080fe40003f44270 */
[CC--:B------:R-:W-:Y:S02]  /*9ab0*/  ISETP.GE.AND P4, PT, R17.reuse, R22.reuse, PT ;  /* 0x000000161100720c */ /* 0x0c0fe40003f86270 */
[-C--:B------:R-:W-:Y:S02]  /*9ac0*/  ISETP.GT.AND P3, PT, R17, R22.reuse, PT ;  /* 0x000000161100720c */ /* 0x080fe40003f64270 */
[----:B------:R-:W-:Y:S01]  /*9ad0*/  ISETP.GE.AND P6, PT, R18, R22, PT ;  /* 0x000000161200720c */ /* 0x000fe20003fc6270 */
[----:B------:R-:W-:Y:S01]  /*9ae0*/  FMUL R37, R139, c[0x0][0x188] ;  /* 0x000062008b257a20 */ /* 0x000fe20000400000 */
[----:B------:R-:W-:-:S02]  /*9af0*/  FSEL R40, R40, -INF , P5 ;  /* 0xff80000028287808 */ /* 0x000fc40002800000 */
[----:B------:R-:W-:Y:S02]  /*9b00*/  FSEL R41, R163, -INF , P2 ;  /* 0xff800000a3297808 */ /* 0x000fe40001000000 */
[----:B------:R-:W-:Y:S02]  /*9b10*/  FSEL R39, R39, -INF , P4 ;  /* 0xff80000027277808 */ /* 0x000fe40002000000 */
[----:B------:R-:W-:Y:S02]  /*9b20*/  FSEL R38, R38, -INF , P3 ;  /* 0xff80000026267808 */ /* 0x000fe40001800000 */
[----:B------:R-:W-:Y:S01]  /*9b30*/  FSEL R36, R36, -INF , P6 ;  /* 0xff80000024247808 */ /* 0x000fe20003000000 */
[----:B------:R-:W-:Y:S01]  /*9b40*/  FMUL R47, R128, c[0x0][0x188] ;  /* 0x00006200802f7a20 */ /* 0x000fe20000400000 */
[-C--:B------:R-:W-:Y:S01]  /*9b50*/  ISETP.GT.AND P5, PT, R18, R22.reuse, PT ;  /* 0x000000161200720c */ /* 0x080fe20003fa4270 */
[----:B------:R-:W-:Y:S01]  /*9b60*/  FMUL R34, R129, c[0x0][0x188] ;  /* 0x0000620081227a20 */ /* 0x000fe20000400000 */
[----:B------:R-:W-:-:S02]  /*9b70*/  ISETP.GE.AND P2, PT, R19, R22, PT ;  /* 0x000000161300720c */ /* 0x000fc40003f46270 */
[-C--:B------:R-:W-:Y:S02]  /*9b80*/  ISETP.GT.AND P4, PT, R19, R22.reuse, PT ;  /* 0x000000161300720c */ /* 0x080fe40003f84270 */
[CC--:B------:R-:W-:Y:S02]  /*9b90*/  ISETP.GE.AND P3, PT, R20.reuse, R22.reuse, PT ;  /* 0x000000161400720c */ /* 0x0c0fe40003f66270 */
[----:B------:R-:W-:Y:S02]  /*9ba0*/  ISETP.GT.AND P6, PT, R20, R22, PT ;  /* 0x000000161400720c */ /* 0x000fe40003fc4270 */
[----:B------:R-:W-:Y:S01]  /*9bb0*/  IADD3 R22, R22, 0x41, RZ ;  /* 0x0000004116167810 */ /* 0x000fe20007ffe0ff */
[----:B------:R-:W-:Y:S01]  /*9bc0*/  FMUL R169, R169, c[0x0][0x188] ;  /* 0x00006200a9a97a20 */ /* 0x000fe20000400000 */
[----:B------:R-:W-:Y:S01]  /*9bd0*/  FSEL R37, R37, -INF , P5 ;  /* 0xff80000025257808 */ /* 0x000fe20002800000 */
[----:B------:R-:W-:Y:S01]  /*9be0*/  FMUL R32, R130, c[0x0][0x188] ;  /* 0x0000620082207a20 */ /* 0x000fe20000400000 */
[-C--:B------:R-:W-:Y:S01]  /*9bf0*/  ISETP.GE.AND P5, PT, R152, R22.reuse, PT ;  /* 0x000000169800720c */ /* 0x080fe20003fa6270 */
[----:B------:R-:W-:Y:S01]  /*9c00*/  FMUL R46, R131, c[0x0][0x188] ;  /* 0x00006200832e7a20 */ /* 0x000fe20000400000 */
[----:B------:R-:W-:Y:S01]  /*9c10*/  FSEL R47, R47, -INF , P2 ;  /* 0xff8000002f2f7808 */ /* 0x000fe20001000000 */
[----:B------:R-:W-:Y:S01]  /*9c20*/  FMUL R171, R171, c[0x0][0x188] ;  /* 0x00006200abab7a20 */ /* 0x000fe20000400000 */
[----:B------:R-:W-:Y:S01]  /*9c30*/  FSEL R34, R34, -INF , P4 ;  /* 0xff80000022227808 */ /* 0x000fe20002000000 */
[----:B------:R-:W-:Y:S01]  /*9c40*/  FMUL R114, R125, c[0x0][0x188] ;  /* 0x000062007d727a20 */ /* 0x000fe20000400000 */
[----:B------:R-:W-:-:S02]  /*9c50*/  ISETP.GE.AND P2, PT, R146, R22, PT ;  /* 0x000000169200720c */ /* 0x000fc40003f46270 */
[-C--:B------:R-:W-:Y:S01]  /*9c60*/  ISETP.GE.AND P4, PT, R148, R22.reuse, PT ;  /* 0x000000169400720c */ /* 0x080fe20003f86270 */
[----:B------:R-:W-:Y:S01]  /*9c70*/  FMUL R127, R127, c[0x0][0x188] ;  /* 0x000062007f7f7a20 */ /* 0x000fe20000400000 */
[----:B------:R-:W-:Y:S01]  /*9c80*/  FSEL R32, R32, -INF , P3 ;  /* 0xff80000020207808 */ /* 0x000fe20001800000 */
[----:B------:R-:W-:Y:S01]  /*9c90*/  FMUL R33, R33, c[0x0][0x188] ;  /* 0x0000620021217a20 */ /* 0x000fe20000400000 */
[----:B------:R-:W-:Y:S01]  /*9ca0*/  FSEL R46, R46, -INF , P6 ;  /* 0xff8000002e2e7808 */ /* 0x000fe20003000000 */
[----:B------:R-:W-:Y:S01]  /*9cb0*/  FMUL R35, R35, c[0x0][0x188] ;  /* 0x0000620023237a20 */ /* 0x000fe20000400000 */
[----:B------:R-:W-:Y:S02]  /*9cc0*/  FSEL R169, R169, -INF , P5 ;  /* 0xff800000a9a97808 */ /* 0x000fe40002800000 */
[-C--:B------:R-:W-:Y:S02]  /*9cd0*/  ISETP.GE.AND P3, PT, R144, R22.reuse, PT ;  /* 0x000000169000720c */ /* 0x080fe40003f66270 */
[----:B------:R-:W-:-:S02]  /*9ce0*/  ISETP.GE.AND P6, PT, R17, R22, PT ;  /* 0x000000161100720c */ /* 0x000fc40003fc6270 */
[----:B------:R-:W-:Y:S02]  /*9cf0*/  ISETP.GE.AND P5, PT, R18, R22, PT ;  /* 0x000000161200720c */ /* 0x000fe40003fa6270 */
[----:B------:R-:W-:Y:S02]  /*9d00*/  FMNMX R117, R30, R116, !PT ;  /* 0x000000741e757209 */ /* 0x000fe40007800000 */
[----:B------:R-:W-:Y:S02]  /*9d10*/  FMNMX R118, R44, R45, !PT ;  /* 0x0000002d2c767209 */ /* 0x000fe40007800000 */
[----:B------:R-:W-:Y:S02]  /*9d20*/  FMNMX R119, R43, R42, !PT ;  /* 0x0000002a2b777209 */ /* 0x000fe40007800000 */
[----:B------:R-:W-:Y:S02]  /*9d30*/  FMNMX R120, R40, R41, !PT ;  /* 0x0000002928787209 */ /* 0x000fe40007800000 */
[----:B------:R-:W-:-:S02]  /*9d40*/  FMNMX R121, R39, R38, !PT ;  /* 0x0000002627797209 */ /* 0x000fc40007800000 */
[----:B------:R-:W-:Y:S02]  /*9d50*/  FMNMX R122, R36, R37, !PT ;  /* 0x00000025247a7209 */ /* 0x000fe40007800000 */
[----:B------:R-:W-:Y:S02]  /*9d60*/  FSEL R171, R171, -INF , P2 ;  /* 0xff800000abab7808 */ /* 0x000fe40001000000 */
[----:B------:R-:W-:Y:S02]  /*9d70*/  FSEL R114, R114, -INF , P4 ;  /* 0xff80000072727808 */ /* 0x000fe40002000000 */
[-C--:B------:R-:W-:Y:S02]  /*9d80*/  ISETP.GE.AND P2, PT, R19, R22.reuse, PT ;  /* 0x000000161300720c */ /* 0x080fe40003f46270 */
[----:B------:R-:W-:Y:S01]  /*9d90*/  ISETP.GE.AND P4, PT, R20, R22, PT ;  /* 0x000000161400720c */ /* 0x000fe20003f86270 */
[----:B------:R-:W-:Y:S01]  /*9da0*/  FMUL R22, R113, c[0x0][0x188] ;  /* 0x0000620071167a20 */ /* 0x000fe20000400000 */
[----:B------:R-:W-:-:S02]  /*9db0*/  FSEL R113, R127, -INF , P3 ;  /* 0xff8000007f717808 */ /* 0x000fc40001800000 */
[----:B------:R-:W-:Y:S02]  /*9dc0*/  FSEL R112, R33, -INF , P6 ;  /* 0xff80000021707808 */ /* 0x000fe40003000000 */
[----:B------:R-:W-:Y:S02]  /*9dd0*/  FSEL R35, R35, -INF , P5 ;  /* 0xff80000023237808 */ /* 0x000fe40002800000 */
[----:B------:R-:W-:Y:S02]  /*9de0*/  FMNMX R117, R23, R117, !PT ;  /* 0x0000007517757209 */ /* 0x000fe40007800000 */
[----:B------:R-:W-:Y:S02]  /*9df0*/  FMNMX R118, R24, R118, !PT ;  /* 0x0000007618767209 */ /* 0x000fe40007800000 */
[----:B------:R-:W-:Y:S02]  /*9e00*/  FMNMX R119, R25, R119, !PT ;  /* 0x0000007719777209 */ /* 0x000fe40007800000 */
[----:B------:R-:W-:-:S02]  /*9e10*/  FMNMX R120, R26, R120, !PT ;  /* 0x000000781a787209 */ /* 0x000fc40007800000 */
[----:B------:R-:W-:Y:S02]  /*9e20*/  FMNMX R121, R27, R121, !PT ;  /* 0x000000791b797209 */ /* 0x000fe40007800000 */
[----:B------:R-:W-:Y:S02]  /*9e30*/  FMNMX R122, R28, R122, !PT ;  /* 0x0000007a1c7a7209 */ /* 0x000fe40007800000 */
[----:B------:R-:W-:Y:S02]  /*9e40*/  FMNMX R117, R169, R117, !PT ;  /* 0x00000075a9757209 */ /* 0x000fe40007800000 */
[----:B------:R-:W-:Y:S02]  /*9e50*/  FMNMX R118, R171, R118, !PT ;  /* 0x00000076ab767209 */ /* 0x000fe40007800000 */
[----:B------:R-:W-:Y:S02]  /*9e60*/  FMNMX R119, R114, R119, !PT ;  /* 0x0000007772777209 */ /* 0x000fe40007800000 */
[----:B------:R-:W-:-:S02]  /*9e70*/  FMNMX R120, R113, R120, !PT ;  /* 0x0000007871787209 */ /* 0x000fc40007800000 */
[----:B------:R-:W-:Y:S02]  /*9e80*/  FMNMX R121, R112, R121, !PT ;  /* 0x0000007970797209 */ /* 0x000fe40007800000 */
[----:B------:R-:W-:Y:S01]  /*9e90*/  FMNMX R122, R35, R122, !PT ;  /* 0x0000007a237a7209 */ /* 0x000fe20007800000 */
[----:B------:R-:W0:Y:S04]  /*9ea0*/  SHFL.BFLY PT, R129, R117, 0x2, 0x1f ;  /* 0x0c401f0075817f89 */ /* 0x000e2800000e0000 */
[----:B------:R-:W1:Y:S04]  /*9eb0*/  SHFL.BFLY PT, R128, R118, 0x2, 0x1f ;  /* 0x0c401f0076807f89 */ /* 0x000e6800000e0000 */
[----:B------:R-:W2:Y:S04]  /*9ec0*/  SHFL.BFLY PT, R127, R119, 0x2, 0x1f ;  /* 0x0c401f00777f7f89 */ /* 0x000ea800000e0000 */
[----:B------:R-:W3:Y:S04]  /*9ed0*/  SHFL.BFLY PT, R125, R120, 0x2, 0x1f ;  /* 0x0c401f00787d7f89 */ /* 0x000ee800000e0000 */
[----:B------:R-:W4:Y:S04]  /*9ee0*/  SHFL.BFLY PT, R124, R121, 0x2, 0x1f ;  /* 0x0c401f00797c7f89 */ /* 0x000f2800000e0000 */
[----:B------:R-:W5:Y:S01]  /*9ef0*/  SHFL.BFLY PT, R123, R122, 0x2, 0x1f ;  /* 0x0c401f007a7b7f89 */ /* 0x000f6200000e0000 */
[----:B------:R-:W-:Y:S01]  /*9f00*/  FMUL R115, R115, c[0x0][0x188] ;  /* 0x0000620073737a20 */ /* 0x000fe20000400000 */
[----:B------:R-:W-:-:S02]  /*9f10*/  FSEL R33, R22, -INF , P2 ;  /* 0xff80000016217808 */ /* 0x000fc40001000000 */
[----:B------:R-:W-:Y:S02]  /*9f20*/  FMNMX R130, R47, R34, !PT ;  /* 0x000000222f827209 */ /* 0x000fe40007800000 */
[----:B------:R-:W-:Y:S02]  /*9f30*/  FMNMX R22, R32, R46, !PT ;  /* 0x0000002e20167209 */ /* 0x000fe40007800000 */
[----:B------:R-:W-:Y:S02]  /*9f40*/  FMNMX R130, R29, R130, !PT ;  /* 0x000000821d827209 */ /* 0x000fe40007800000 */
[----:B------:R-:W-:Y:S02]  /*9f50*/  FSEL R126, R115, -INF , P4 ;  /* 0xff800000737e7808 */ /* 0x000fe40002000000 */
[----:B------:R-:W-:Y:S02]  /*9f60*/  FMNMX R22, R31, R22, !PT ;  /* 0x000000161f167209 */ /* 0x000fe40007800000 */
[----:B------:R-:W-:-:S02]  /*9f70*/  FMNMX R130, R33, R130, !PT ;  /* 0x0000008221827209 */ /* 0x000fc40007800000 */
[----:B------:R-:W-:-:S03]  /*9f80*/  FMNMX R22, R126, R22, !PT ;  /* 0x000000167e167209 */ /* 0x000fc60007800000 */
[----:B------:R-:W5:Y:S01]  /*9f90*/  SHFL.BFLY PT, R131, R130, 0x2, 0x1f ;  /* 0x0c401f0082837f89 */ /* 0x000f6200000e0000 */
[----:B0-----:R-:W-:-:S03]  /*9fa0*/  FMNMX R117, R117, R129, !PT ;  /* 0x0000008175757209 */ /* 0x001fc60007800000 */
[----:B------:R-:W0:Y:S01]  /*9fb0*/  SHFL.BFLY PT, R115, R22, 0x2, 0x1f ;  /* 0x0c401f0016737f89 */ /* 0x000e2200000e0000 */
[----:B-1----:R-:W-:Y:S02]  /*9fc0*/  FMNMX R118, R118, R128, !PT ;  /* 0x0000008076767209 */ /* 0x002fe40007800000 */
[----:B--2---:R-:W-:Y:S02]  /*9fd0*/  FMNMX R119, R119, R127, !PT ;  /* 0x0000007f77777209 */ /* 0x004fe40007800000 */
[----:B---3--:R-:W-:Y:S02]  /*9fe0*/  FMNMX R120, R120, R125, !PT ;  /* 0x0000007d78787209 */ /* 0x008fe40007800000 */
[----:B----4-:R-:W-:Y:S02]  /*9ff0*/  FMNMX R121, R121, R124, !PT ;  /* 0x0000007c79797209 */ /* 0x010fe40007800000 */
[----:B-----5:R-:W-:Y:S01]  /*a000*/  FMNMX R122, R122, R123, !PT ;  /* 0x0000007b7a7a7209 */ /* 0x020fe20007800000 */
[----:B------:R-:W1:Y:S04]  /*a010*/  SHFL.BFLY PT, R124, R119, 0x1, 0x1f ;  /* 0x0c201f00777c7f89 */ /* 0x000e6800000e0000 */
[----:B------:R-:W2:Y:S04]  /*a020*/  SHFL.BFLY PT, R123, R117, 0x1, 0x1f ;  /* 0x0c201f00757b7f89 */ /* 0x000ea800000e0000 */
[----:B------:R-:W3:Y:S04]  /*a030*/  SHFL.BFLY PT, R125, R120, 0x1, 0x1f ;  /* 0x0c201f00787d7f89 */ /* 0x000ee800000e0000 */
[----:B------:R-:W4:Y:S04]  /*a040*/  SHFL.BFLY PT, R127, R121, 0x1, 0x1f ;  /* 0x0c201f00797f7f89 */ /* 0x000f2800000e0000 */
[----:B------:R-:W5:Y:S04]  /*a050*/  SHFL.BFLY PT, R128, R122, 0x1, 0x1f ;  /* 0x0c201f007a807f89 */ /* 0x000f6800000e0000 */
[----:B------:R-:W5:Y:S01]  /*a060*/  SHFL.BFLY PT, R129, R118, 0x1, 0x1f ;  /* 0x0c201f0076817f89 */ /* 0x000f6200000e0000 */
[----:B------:R-:W-:-:S02]  /*a070*/  FMNMX R131, R130, R131, !PT ;  /* 0x0000008382837209 */ /* 0x000fc40007800000 */
[----:B0-----:R-:W-:Y:S01]  /*a080*/  FMNMX R130, R22, R115, !PT ;  /* 0x0000007316827209 */ /* 0x001fe20007800000 */
[----:B------:R-:W-:Y:S02]  /*a090*/  BSSY B0, `(.L_x_1) ;  /* 0x0000015000007945 */ /* 0x000fe40003800000 */
[----:B------:R0:W0:Y:S01]  /*a0a0*/  SHFL.BFLY PT, R115, R131, 0x1, 0x1f ;  /* 0x0c201f0083737f89 */ /* 0x00002200000e0000 */
[----:B-1----:R-:W-:-:S03]  /*a0b0*/  FMNMX R124, R119, R124, !PT ;  /* 0x0000007c777c7209 */ /* 0x002fc60007800000 */
[----:B------:R1:W0:Y:S01]  /*a0c0*/  SHFL.BFLY PT, R22, R130, 0x1, 0x1f ;  /* 0x0c201f0082167f89 */ /* 0x00022200000e0000 */
[----:B--2---:R-:W-:Y:S02]  /*a0d0*/  FMNMX R123, R117, R123, !PT ;  /* 0x0000007b757b7209 */ /* 0x004fe40007800000 */
[----:B---3--:R-:W-:Y:S02]  /*a0e0*/  FMNMX R125, R120, R125, !PT ;  /* 0x0000007d787d7209 */ /* 0x008fe40007800000 */
[----:B----4-:R-:W-:Y:S02]  /*a0f0*/  FMNMX R127, R121, R127, !PT ;  /* 0x0000007f797f7209 */ /* 0x010fe40007800000 */
[----:B-----5:R-:W-:Y:S02]  /*a100*/  FMNMX R128, R122, R128, !PT ;  /* 0x000000807a807209 */ /* 0x020fe40007800000 */
[----:B------:R-:W-:Y:S01]  /*a110*/  FMNMX R129, R118, R129, !PT ;  /* 0x0000008176817209 */ /* 0x000fe20007800000 */
[----:B------:R-:W-:Y:S06]  /*a120*/  BAR.SYNC.DEFER_BLOCKING 0x0 ;  /* 0x0000000000007b1d */ /* 0x000fec0000010000 */
[----:B------:R-:W-:Y:S05]  /*a130*/  @P1 BRA `(.L_x_2) ;  /* 0x000000a000001947 */ /* 0x000fea0003800000 */
[----:B-1----:R-:W2:Y:S04]  /*a140*/  LDL R132, [R1+0x194] ;  /* 0x0001940001847983 */ /* 0x002ea80000100800 */
[----:B------:R-:W1:Y:S02]  /*a150*/  S2R R219, SR_TID.X ;  /* 0x0000000000db7919 */ /* 0x000e640000002100 */
[----:B-1----:R-:W-:-:S02]  /*a160*/  LOP3.LUT R220, R219, 0xff, RZ, 0xc0, !PT ;  /* 0x000000ffdbdc7812 */ /* 0x002fc400078ec0ff */
[----:B------:R-:W-:Y:S02]  /*a170*/  LOP3.LUT R219, R219, 0x1c, RZ, 0xc0, !PT ;  /* 0x0000001cdbdb7812 */ /* 0x000fe400078ec0ff */
[----:B------:R-:W-:-:S03]  /*a180*/  SHF.R.U32.HI R134, RZ, 0x3, R220 ;  /* 0x00000003ff867819 */ /* 0x000fc600000116dc */
[----:B------:R-:W-:Y:S01]  /*a190*/  IMAD.SHL.U32 R133, R219, 0x8, RZ ;  /* 0x00000008db857824 */ /* 0x000fe200078e00ff */
[----:B------:R-:W-:-:S04]  /*a1a0*/  LOP3.LUT R134, R134, 0x1c, RZ, 0xc0, !PT ;  /* 0x0000001c86867812 */ /* 0x000fc800078ec0ff */
[----:B------:R-:W-:-:S05]  /*a1b0*/  IADD3 R133, R133, R134, RZ ;  /* 0x0000008685857210 */ /* 0x000fca0007ffe0ff */
[----:B------:R1:W-:Y:S04]  /*a1c0*/  STS [R133], R123 ;  /* 0x0000007b85007388 */ /* 0x0003e80000000800 */
[----:B--2---:R1:W-:Y:S02]  /*a1d0*/  STS [R132], R129 ;  /* 0x0000008184007388 */ /* 0x0043e40000000800 */
.L_x_2:
[----:B-1----:R-:W-:Y:S05]  /*a1e0*/  BSYNC B0 ;  /* 0x0000000000007941 */ /* 0x002fea0003800000 */
.L_x_1:
[----:B------:R-:W-:Y:S01]  /*a1f0*/  BSSY B0, `(.L_x_3) ;  /* 0x0000017000007945 */ /* 0x000fe20003800000 */
[----:B------:R-:W-:Y:S01]  /*a200*/  BSSY B1, `(.L_x_4) ;  /* 0x0000013000017945 */ /* 0x000fe20003800000 */
[----:B0-----:R-:W-:Y:S02]  /*a210*/  FMNMX R115, R131, R115, !PT ;  /* 0x0000007383737209 */ /* 0x001fe40007800000 */
[----:B------:R-:W-:Y:S01]  /*a220*/  FMNMX R22, R130, R22, !PT ;  /* 0x0000001682167209 */ /* 0x000fe20007800000 */
[----:B------:R-:W-:Y:S05]  /*a230*/  @P1 BRA `(.L_x_5) ;  /* 0x0000005000001947 */ /* 0x000fea0003800000 */
[----:B------:R-:W2:Y:S04]  /*a240*/  LDL R117, [R1+0x190] ;  /* 0x0001900001757983 */ /* 0x000ea80000100800 */
[----:B--2---:R0:W-:Y:S01]  /*a250*/  STS [R117], R124 ;  /* 0x0000007c75007388 */ /* 0x0041e20000000800 */
[----:B------:R-:W-:Y:S05]  /*a260*/  @P1 BRA `(.L_x_6) ;  /* 0x0000005000001947 */ /* 0x000fea0003800000 */
[----:B0-----:R-:W2:Y:S04]  /*a270*/  LDL R117, [R1+0x18c] ;  /* 0x00018c0001757983 */ /* 0x001ea80000100800 */
[----:B--2---:R0:W-:Y:S02]  /*a280*/  STS [R117], R125 ;  /* 0x0000007d75007388 */ /* 0x0041e40000000800 */
.L_x_5:
[----:B------:R-:W-:Y:S05]  /*a290*/  @P1 BRA `(.L_x_7) ;  /* 0x0000005000001947 */ /* 0x000fea0003800000 */
[----:B0-----:R-:W2:Y:S04]  /*a2a0*/  LDL R117, [R1+0x188] ;  /* 0x0001880001757983 */ /* 0x001ea80000100800 */
[----:B--2---:R0:W-:Y:S02]  /*a2b0*/  STS [R117], R127 ;  /* 0x0000007f75007388 */ /* 0x0041e40000000800 */
.L_x_6:
[----:B------:R-:W-:Y:S05]  /*a2c0*/  @P1 BRA `(.L_x_8) ;  /* 0x0000006000001947 */ /* 0x000fea0003800000 */
[----:B0-----:R-:W2:Y:S04]  /*a2d0*/  LDL R117, [R1+0x184] ;  /* 0x0001840001757983 */ /* 0x001ea80000100800 */
[----:B--2---:R0:W-:Y:S02]  /*a2e0*/  STS [R117], R128 ;  /* 0x0000008075007388 */ /* 0x0041e40000000800 */
.L_x_7:
[----:B------:R-:W-:Y:S01]  /*a2f0*/  @P1 BREAK B1 ;  /* 0x0000000000011942 */ /* 0x000fe20003800000 */
[----:B------:R-:W-:Y:S05]  /*a300*/  @P1 BRA `(.L_x_9) ;  /* 0x0000005000001947 */ /* 0x000fea0003800000 */
[----:B0-----:R-:W2:Y:S04]  /*a310*/  LDL R117, [R1+0x180] ;  /* 0x0001800001757983 */ /* 0x001ea80000100800 */
[----:B--2---:R0:W-:Y:S02]  /*a320*/  STS [R117], R115 ;  /* 0x0000007375007388 */ /* 0x0041e40000000800 */
.L_x_8:
[----:B------:R-:W-:Y:S05]  /*a330*/  BSYNC B1 ;  /* 0x0000000000017941 */ /* 0x000fea0003800000 */
.L_x_4:
[----:B0-----:R-:W2:Y:S04]  /*a340*/  LDL R115, [R1+0x20] ;  /* 0x0000200001737983 */ /* 0x001ea80000100800 */
[----:B--2---:R0:W-:Y:S02]  /*a350*/  @!P1 STS [R115], R22 ;  /* 0x0000001673009388 */ /* 0x0041e40000000800 */
.L_x_9:
[----:B------:R-:W-:Y:S05]  /*a360*/  BSYNC B0 ;  /* 0x0000000000007941 */ /* 0x000fea0003800000 */
.L_x_3:
[----:B------:R-:W-:Y:S01]  /*a370*/  WARPSYNC 0xffffffff ;  /* 0xffffffff00007948 */ /* 0x000fe20003800000 */
[----:B------:R-:W1:Y:S01]  /*a380*/  S2R R140, SR_TID.X ;  /* 0x00000000008c7919 */ /* 0x000e620000002100 */
[----:B------:R-:W-:Y:S03]  /*a390*/  BSSY B0, `(.L_x_10) ;  /* 0x00000e5000007945 */ /* 0x000fe60003800000 */
[----:B------:R-:W-:Y:S06]  /*a3a0*/  BAR.SYNC.DEFER_BLOCKING 0x0 ;  /* 0x0000000000007b1d */ /* 0x000fec0000010000 */
[----:B------:R-:W2:Y:S04]  /*a3b0*/  S2R R119, SR_TID.X ;  /* 0x0000000000777919 */ /* 0x000ea80000002100 */
[----:B------:R-:W3:Y:S01]  /*a3c0*/  S2R R127, SR_TID.X ;  /* 0x00000000007f7919 */ /* 0x000ee20000002100 */
[----:B-1----:R-:W-:-:S02]  /*a3d0*/  LOP3.LUT R148, R140, 0xff, RZ, 0xc0, !PT ;  /* 0x000000ff8c947812 */ /* 0x002fc400078ec0ff */
[----:B------:R-:W-:-:S03]  /*a3e0*/  LOP3.LUT R218, R140, 0x1c, RZ, 0xc0, !PT ;  /* 0x0000001c8cda7812 */ /* 0x000fc600078ec0ff */
[----:B0-----:R-:W0:Y:S04]  /*a3f0*/  LDS R117, [R148.X4] ;  /* 0x0000000094757984 */ /* 0x001e280000004800 */
[----:B------:R-:W1:Y:S01]  /*a400*/  LDS R22, [R148.X4+0x400] ;  /* 0x0004000094167984 */ /* 0x000e620000004800 */
[--C-:B--2---:R-:W-:Y:S02]  /*a410*/  SHF.R.U32.HI R120, RZ, 0x2, R119.reuse ;  /* 0x00000002ff787819 */ /* 0x104fe40000011677 */
[----:B------:R-:W-:Y:S02]  /*a420*/  SHF.R.U32.HI R119, RZ, 0x2, R119 ;  /* 0x00000002ff777819 */ /* 0x000fe40000011677 */
[----:B------:R-:W-:Y:S02]  /*a430*/  SGXT.U32 R120, R120, 0x3 ;  /* 0x000000037878781a */ /* 0x000fe40000000000 */
[----:B------:R-:W-:-:S02]  /*a440*/  SGXT.U32 R119, R119, 0x3 ;  /* 0x000000037777781a */ /* 0x000fc40000000000 */
[----:B------:R-:W-:Y:S02]  /*a450*/  LOP3.LUT R120, R120, 0x8, RZ, 0xfc, !PT ;  /* 0x0000000878787812 */ /* 0x000fe400078efcff */
[----:B------:R-:W-:Y:S02]  /*a460*/  LOP3.LUT R119, R119, 0x10, RZ, 0xfc, !PT ;  /* 0x0000001077777812 */ /* 0x000fe400078efcff */
[----:B---3--:R-:W-:Y:S01]  /*a470*/  SHF.R.U32.HI R127, RZ, 0x2, R127 ;  /* 0x00000002ff7f7819 */ /* 0x008fe2000001167f */
[----:B------:R-:W-:Y:S02]  /*a480*/  IMAD.SHL.U32 R120, R120, 0x20, RZ ;  /* 0x0000002078787824 */ /* 0x000fe400078e00ff */
[----:B------:R-:W-:Y:S01]  /*a490*/  IMAD.SHL.U32 R119, R119, 0x20, RZ ;  /* 0x0000002077777824 */ /* 0x000fe200078e00ff */
[----:B------:R-:W-:-:S04]  /*a4a0*/  SGXT.U32 R127, R127, 0x3 ;  /* 0x000000037f7f781a */ /* 0x000fc80000000000 */
[----:B------:R-:W-:-:S05]  /*a4b0*/  LOP3.LUT R127, R127, 0x30, RZ, 0xfc, !PT ;  /* 0x000000307f7f7812 */ /* 0x000fca00078efcff */
[----:B------:R-:W-:Y:S01]  /*a4c0*/  IMAD.SHL.U32 R127, R127, 0x20, RZ ;  /* 0x000000207f7f7824 */ /* 0x000fe200078e00ff */
[----:B0-----:R-:W0:Y:S04]  /*a4d0*/  SHFL.BFLY PT, R118, R117, 0x4, 0x1f ;  /* 0x0c801f0075767f89 */ /* 0x001e2800000e0000 */
[----:B-1----:R-:W1:Y:S01]  /*a4e0*/  SHFL.BFLY PT, R115, R22, 0x4, 0x1f ;  /* 0x0c801f0016737f89 */ /* 0x002e6200000e0000 */
[----:B0-----:R-:W-:Y:S02]  /*a4f0*/  FMNMX R118, R117, R118, !PT ;  /* 0x0000007675767209 */ /* 0x001fe40007800000 */
[----:B-1----:R-:W-:-:S03]  /*a500*/  FMNMX R115, R22, R115, !PT ;  /* 0x0000007316737209 */ /* 0x002fc60007800000 */
[----:B------:R-:W0:Y:S04]  /*a510*/  SHFL.BFLY PT, R117, R118, 0x2, 0x1f ;  /* 0x0c401f0076757f89 */ /* 0x000e2800000e0000 */
[----:B------:R-:W1:Y:S01]  /*a520*/  SHFL.BFLY PT, R22, R115, 0x2, 0x1f ;  /* 0x0c401f0073167f89 */ /* 0x000e6200000e0000 */
[----:B0-----:R-:W-:Y:S02]  /*a530*/  FMNMX R117, R118, R117, !PT ;  /* 0x0000007576757209 */ /* 0x001fe40007800000 */
[----:B-1----:R-:W-:-:S03]  /*a540*/  FMNMX R22, R115, R22, !PT ;  /* 0x0000001673167209 */ /* 0x002fc60007800000 */
[----:B------:R-:W0:Y:S04]  /*a550*/  SHFL.BFLY PT, R118, R117, 0x1, 0x1f ;  /* 0x0c201f0075767f89 */ /* 0x000e2800000e0000 */
[----:B------:R-:W1:Y:S01]  /*a560*/  SHFL.BFLY PT, R115, R22, 0x1, 0x1f ;  /* 0x0c201f0016737f89 */ /* 0x000e6200000e0000 */
[----:B0-----:R-:W-:Y:S02]  /*a570*/  FMNMX R118, R117, R118, !PT ;  /* 0x0000007675767209 */ /* 0x001fe40007800000 */
[----:B-1----:R-:W-:-:S03]  /*a580*/  FMNMX R115, R22, R115, !PT ;  /* 0x0000007316737209 */ /* 0x002fc60007800000 */
[----:B------:R-:W-:Y:S04]  /*a590*/  @!P0 STS [R148.X4], R118 ;  /* 0x0000007694008388 */ /* 0x000fe80000004800 */
[----:B------:R-:W-:Y:S04]  /*a5a0*/  @!P0 STS [R148.X4+0x400], R115 ;  /* 0x0004007394008388 */ /* 0x000fe80000004800 */
[----:B------:R-:W-:Y:S06]  /*a5b0*/  BAR.SYNC.DEFER_BLOCKING 0x0 ;  /* 0x0000000000007b1d */ /* 0x000fec0000010000 */
[----:B------:R-:W0:Y:S04]  /*a5c0*/  LDS R22, [R218.X8] ;  /* 0x00000000da167984 */ /* 0x000e280000008800 */
[----:B------:R1:W-:Y:S04]  /*a5d0*/  LDS R115, [R119] ;  /* 0x0000000077737984 */ /* 0x0003e80000000800 */
[----:B------:R2:W3:Y:S04]  /*a5e0*/  LDS R117, [R120] ;  /* 0x0000000078757984 */ /* 0x0004e80000000800 */
[----:B-1----:R-:W1:Y:S04]  /*a5f0*/  S2R R119, SR_TID.X ;  /* 0x0000000000777919 */ /* 0x002e680000002100 */
[----:B--2---:R-:W2:Y:S01]  /*a600*/  S2R R120, SR_TID.X ;  /* 0x0000000000787919 */ /* 0x004ea20000002100 */
[----:B-1----:R-:W-:-:S04]  /*a610*/  SHF.R.U32.HI R119, RZ, 0x2, R119 ;  /* 0x00000002ff777819 */ /* 0x002fc80000011677 */
[----:B------:R-:W-:Y:S02]  /*a620*/  SGXT.U32 R119, R119, 0x3 ;  /* 0x000000037777781a */ /* 0x000fe40000000000 */
[----:B0-----:R-:W-:Y:S02]  /*a630*/  FMNMX R22, R22, R7, !PT ;  /* 0x0000000716167209 */ /* 0x001fe40007800000 */
[----:B------:R-:W-:Y:S02]  /*a640*/  LOP3.LUT R119, R119, 0x18, RZ, 0xfc, !PT ;  /* 0x0000001877777812 */ /* 0x000fe400078efcff */
[----:B--2---:R-:W-:Y:S01]  /*a650*/  SHF.R.U32.HI R118, RZ, 0x2, R120 ;  /* 0x00000002ff767819 */ /* 0x004fe20000011678 */
[--C-:B------:R-:W-:Y:S02]  /*a660*/  FADD R116, R116, -R22.reuse ;  /* 0x8000001674747221 */ /* 0x100fe40000000000 */
[----:B------:R-:W-:Y:S01]  /*a670*/  IMAD.SHL.U32 R119, R119, 0x20, RZ ;  /* 0x0000002077777824 */ /* 0x000fe200078e00ff */
[----:B------:R-:W-:Y:S01]  /*a680*/  SGXT.U32 R118, R118, 0x3 ;  /* 0x000000037676781a */ /* 0x000fe20000000000 */
[----:B------:R-:W-:-:S02]  /*a690*/  FADD R125, R30, -R22 ;  /* 0x800000161e7d7221 */ /* 0x000fc40000000000 */
[----:B------:R-:W-:Y:S01]  /*a6a0*/  FMUL R30, R116, 1.4426950216293334961 ;  /* 0x3fb8aa3b741e7820 */ /* 0x000fe20000400000 */
[----:B------:R-:W-:Y:S01]  /*a6b0*/  LOP3.LUT R118, R118, 0x28, RZ, 0xfc, !PT ;  /* 0x0000002876767812 */ /* 0x000fe200078efcff */
[----:B------:R0:W1:Y:S01]  /*a6c0*/  LDS R116, [R119] ;  /* 0x0000000077747984 */ /* 0x0000620000000800 */
[--C-:B------:R-:W-:Y:S02]  /*a6d0*/  FADD R23, R23, -R22.reuse ;  /* 0x8000001617177221 */ /* 0x100fe40000000000 */
[----:B------:R-:W-:Y:S01]  /*a6e0*/  FMUL R125, R125, 1.4426950216293334961 ;  /* 0x3fb8aa3b7d7d7820 */ /* 0x000fe20000400000 */
[----:B------:R-:W-:Y:S01]  /*a6f0*/  MUFU.EX2 R30, R30 ;  /* 0x0000001e001e7308 */ /* 0x000fe20000000800 */
[----:B------:R-:W-:Y:S02]  /*a700*/  FMUL R23, R23, 1.4426950216293334961 ;  /* 0x3fb8aa3b17177820 */ /* 0x000fe40000400000 */
[----:B------:R-:W-:Y:S01]  /*a710*/  IMAD.SHL.U32 R118, R118, 0x20, RZ ;  /* 0x0000002076767824 */ /* 0x000fe200078e00ff */
[----:B0-----:R-:W0:Y:S01]  /*a720*/  S2R R119, SR_TID.X ;  /* 0x0000000000777919 */ /* 0x001e220000002100 */
[----:B------:R-:W-:-:S03]  /*a730*/  FADD R169, R169, -R22 ;  /* 0x80000016a9a97221 */ /* 0x000fc60000000000 */
[----:B------:R3:W-:Y:S01]  /*a740*/  MUFU.EX2 R123, R23 ;  /* 0x00000017007b7308 */ /* 0x0007e20000000800 */
[----:B------:R-:W-:-:S07]  /*a750*/  FMUL R169, R169, 1.4426950216293334961 ;  /* 0x3fb8aa3ba9a97820 */ /* 0x000fce0000400000 */
[----:B------:R-:W2:Y:S01]  /*a760*/  MUFU.EX2 R125, R125 ;  /* 0x0000007d007d7308 */ /* 0x000ea20000000800 */
[----:B---3--:R-:W-:-:S05]  /*a770*/  FMNMX R23, R117, R10, !PT ;  /* 0x0000000a75177209 */ /* 0x008fca0007800000 */
[--C-:B------:R-:W-:Y:S01]  /*a780*/  FADD R122, R24, -R23.reuse ;  /* 0x80000017187a7221 */ /* 0x100fe20000000000 */
[----:B------:R-:W-:Y:S01]  /*a790*/  FMNMX R24, R115, R11, !PT ;  /* 0x0000000b73187209 */ /* 0x000fe20007800000 */
[--C-:B------:R-:W-:Y:S02]  /*a7a0*/  FADD R124, R44, -R23.reuse ;  /* 0x800000172c7c7221 */ /* 0x100fe40000000000 */
[----:B------:R-:W-:Y:S01]  /*a7b0*/  FADD R45, R45, -R23 ;  /* 0x800000172d2d7221 */ /* 0x000fe20000000000 */
[----:B------:R-:W3:Y:S01]  /*a7c0*/  MUFU.EX2 R44, R169 ;  /* 0x000000a9002c7308 */ /* 0x000ee20000000800 */
[----:B0-----:R-:W-:Y:S01]  /*a7d0*/  SHF.R.U32.HI R119, RZ, 0x2, R119 ;  /* 0x00000002ff777819 */ /* 0x001fe20000011677 */
[--C-:B------:R-:W-:Y:S02]  /*a7e0*/  FADD R117, R43, -R24.reuse ;  /* 0x800000182b757221 */ /* 0x100fe40000000000 */
[----:B------:R-:W-:Y:S01]  /*a7f0*/  FADD R42, R42, -R24 ;  /* 0x800000182a2a7221 */ /* 0x000fe20000000000 */
[----:B------:R-:W-:Y:S01]  /*a800*/  SGXT.U32 R119, R119, 0x3 ;  /* 0x000000037777781a */ /* 0x000fe20000000000 */
[----:B------:R-:W-:-:S02]  /*a810*/  FMUL R117, R117, 1.4426950216293334961 ;  /* 0x3fb8aa3b75757820 */ /* 0x000fc40000400000 */
[----:B------:R-:W-:Y:S01]  /*a820*/  FMUL R124, R124, 1.4426950216293334961 ;  /* 0x3fb8aa3b7c7c7820 */ /* 0x000fe20000400000 */
[----:B------:R-:W-:Y:S01]  /*a830*/  LOP3.LUT R119, R119, 0x20, RZ, 0xfc, !PT ;  /* 0x0000002077777812 */ /* 0x000fe200078efcff */
[----:B------:R0:W-:Y:S01]  /*a840*/  MUFU.EX2 R121, R117 ;  /* 0x0000007500797308 */ /* 0x0001e20000000800 */
[----:B------:R-:W-:Y:S02]  /*a850*/  FMUL R45, R45, 1.4426950216293334961 ;  /* 0x3fb8aa3b2d2d7820 */ /* 0x000fe40000400000 */
[----:B------:R-:W-:Y:S01]  /*a860*/  SHF.L.U32 R119, R119, 0x5, RZ ;  /* 0x0000000577777819 */ /* 0x000fe200000006ff */
[----:B------:R-:W-:Y:S02]  /*a870*/  FMUL R42, R42, 1.4426950216293334961 ;  /* 0x3fb8aa3b2a2a7820 */ /* 0x000fe40000400000 */
[----:B------:R-:W-:Y:S02]  /*a880*/  FMUL R122, R122, 1.4426950216293334961 ;  /* 0x3fb8aa3b7a7a7820 */ /* 0x000fe40000400000 */
[----:B------:R4:W5:Y:S01]  /*a890*/  LDS R115, [R119] ;  /* 0x0000000077737984 */ /* 0x0009620000000800 */
[----:B------:R-:W-:Y:S01]  /*a8a0*/  MUFU.EX2 R124, R124 ;  /* 0x0000007c007c7308 */ /* 0x000fe20000000800 */
[----:B------:R-:W-:-:S02]  /*a8b0*/  FADD R171, R171, -R23 ;  /* 0x80000017abab7221 */ /* 0x000fc40000000000 */
[----:B--2---:R-:W-:Y:S02]  /*a8c0*/  FADD R137, R125, R30 ;  /* 0x0000001e7d897221 */ /* 0x004fe40000000000 */
[----:B------:R-:W-:Y:S02]  /*a8d0*/  FMUL R171, R171, 1.4426950216293334961 ;  /* 0x3fb8aa3babab7820 */ /* 0x000fe40000400000 */
[--C-:B----4-:R-:W-:Y:S01]  /*a8e0*/  FADD R119, R25, -R24.reuse ;  /* 0x8000001819777221 */ /* 0x110fe20000000000 */
[----:B-1----:R-:W-:Y:S01]  /*a8f0*/  FMNMX R25, R116, R12, !PT ;  /* 0x0000000c74197209 */ /* 0x002fe20007800000 */
[----:B------:R-:W-:Y:S01]  /*a900*/  FADD R116, R114, -R24 ;  /* 0x8000001872747221 */ /* 0x000fe20000000000 */
[----:B------:R-:W1:Y:S01]  /*a910*/  MUFU.EX2 R45, R45 ;  /* 0x0000002d002d7308 */ /* 0x000e620000000800 */
[----:B------:R-:W-:Y:S01]  /*a920*/  LDS R114, [R118] ;  /* 0x0000000076727984 */ /* 0x000fe20000000800 */
[----:B------:R-:W-:Y:S02]  /*a930*/  FMUL R119, R119, 1.4426950216293334961 ;  /* 0x3fb8aa3b77777820 */ /* 0x000fe40000400000 */
[----:B------:R-:W-:-:S02]  /*a940*/  FMUL R116, R116, 1.4426950216293334961 ;  /* 0x3fb8aa3b74747820 */ /* 0x000fc40000400000 */
[--C-:B0-----:R-:W-:Y:S02]  /*a950*/  FADD R117, R40, -R25.reuse ;  /* 0x8000001928757221 */ /* 0x101fe40000000000 */
[----:B------:R-:W-:Y:S01]  /*a960*/  FADD R113, R113, -R25 ;  /* 0x8000001971717221 */ /* 0x000fe20000000000 */
[----:B------:R0:W-:Y:S01]  /*a970*/  MUFU.EX2 R40, R116 ;  /* 0x0000007400287308 */ /* 0x0001e20000000800 */
[----:B------:R-:W-:Y:S02]  /*a980*/  FMUL R117, R117, 1.4426950216293334961 ;  /* 0x3fb8aa3b75757820 */ /* 0x000fe40000400000 */
[----:B------:R-:W-:Y:S02]  /*a990*/  FMUL R113, R113, 1.4426950216293334961 ;  /* 0x3fb8aa3b71717820 */ /* 0x000fe40000400000 */
[----:B------:R-:W-:Y:S02]  /*a9a0*/  FADD R137, R123, R137 ;  /* 0x000000897b897221 */ /* 0x000fe40000000000 */
[--C-:B------:R-:W-:Y:S01]  /*a9b0*/  FADD R41, R41, -R25.reuse ;  /* 0x8000001929297221 */ /* 0x100fe20000000000 */
[----:B------:R-:W-:Y:S01]  /*a9c0*/  MUFU.EX2 R42, R42 ;  /* 0x0000002a002a7308 */ /* 0x000fe20000000800 */
[----:B0-----:R-:W-:-:S02]  /*a9d0*/  FADD R116, R26, -R25 ;  /* 0x800000191a747221 */ /* 0x001fc40000000000 */
[----:B---3--:R-:W-:Y:S02]  /*a9e0*/  FADD R137, R44, R137 ;  /* 0x000000892c897221 */ /* 0x008fe40000000000 */
[----:B------:R-:W-:Y:S02]  /*a9f0*/  FMUL R116, R116, 1.4426950216293334961 ;  /* 0x3fb8aa3b74747820 */ /* 0x000fe40000400000 */
[----:B------:R-:W-:Y:S01]  /*aa00*/  FMUL R41, R41, 1.4426950216293334961 ;  /* 0x3fb8aa3b29297820 */ /* 0x000fe20000400000 */
[----:B------:R-:W0:Y:S01]  /*aa10*/  MUFU.EX2 R122, R122 ;  /* 0x0000007a007a7308 */ /* 0x000e220000000800 */
[----:B------:R-:W2:Y:S01]  /*aa20*/  SHFL.BFLY PT, R131, R137, 0x2, 0x1f ;  /* 0x0c401f0089837f89 */ /* 0x000ea200000e0000 */
[----:B-----5:R-:W-:-:S06]  /*aa30*/  FMNMX R26, R115, R13, !PT ;  /* 0x0000000d731a7209 */ /* 0x020fcc0007800000 */
[----:B------:R-:W-:Y:S01]  /*aa40*/  MUFU.EX2 R119, R119 ;  /* 0x0000007700777308 */ /* 0x000fe20000000800 */
[--C-:B------:R-:W-:Y:S02]  /*aa50*/  FADD R115, R39, -R26.reuse ;  /* 0x8000001a27737221 */ /* 0x100fe40000000000 */
[--C-:B------:R-:W-:Y:S02]  /*aa60*/  FADD R112, R112, -R26.reuse ;  /* 0x8000001a70707221 */ /* 0x100fe40000000000 */
[----:B------:R-:W-:Y:S02]  /*aa70*/  FMUL R115, R115, 1.4426950216293334961 ;  /* 0x3fb8aa3b73737820 */ /* 0x000fe40000400000 */
[----:B------:R-:W-:Y:S01]  /*aa80*/  FMUL R112, R112, 1.4426950216293334961 ;  /* 0x3fb8aa3b70707820 */ /* 0x000fe20000400000 */
[----:B------:R3:W-:Y:S01]  /*aa90*/  MUFU.EX2 R39, R113 ;  /* 0x0000007100277308 */ /* 0x0007e20000000800 */
[----:B------:R-:W-:-:S04]  /*aaa0*/  FADD R38, R38, -R26 ;  /* 0x8000001a26267221 */ /* 0x000fc80000000000 */
[----:B------:R-:W-:-:S03]  /*aab0*/  FMUL R38, R38, 1.4426950216293334961 ;  /* 0x3fb8aa3b26267820 */ /* 0x000fc60000400000 */
[----:B------:R-:W-:Y:S01]  /*aac0*/  MUFU.EX2 R120, R117 ;  /* 0x0000007500787308 */ /* 0x000fe20000000800 */
[----:B---3--:R3:W4:Y:S01]  /*aad0*/  LDS R113, [R127] ;  /* 0x000000007f717984 */ /* 0x0087220000000800 */
[----:B--2---:R-:W-:-:S06]  /*aae0*/  FADD R137, R137, R131 ;  /* 0x0000008389897221 */ /* 0x004fcc0000000000 */
[----:B------:R2:W-:Y:S01]  /*aaf0*/  MUFU.EX2 R117, R115 ;  /* 0x0000007300757308 */ /* 0x0005e20000000800 */
[----:B---3--:R-:W3:Y:S07]  /*ab00*/  S2R R127, SR_TID.X ;  /* 0x00000000007f7919 */ /* 0x008eee0000002100 */
[----:B------:R-:W5:Y:S01]  /*ab10*/  MUFU.EX2 R43, R171 ;  /* 0x000000ab002b7308 */ /* 0x000f620000000800 */
[----:B--2---:R-:W-:Y:S01]  /*ab20*/  FADD R115, R27, -R26 ;  /* 0x8000001a1b737221 */ /* 0x004fe20000000000 */
[----:B------:R-:W-:-:S03]  /*ab30*/  FMNMX R27, R114, R14, !PT ;  /* 0x0000000e721b7209 */ /* 0x000fc60007800000 */
[----:B------:R-:W-:Y:S02]  /*ab40*/  FMUL R115, R115, 1.4426950216293334961 ;  /* 0x3fb8aa3b73737820 */ /* 0x000fe40000400000 */
[--C-:B------:R-:W-:Y:S01]  /*ab50*/  FADD R114, R28, -R27.reuse ;  /* 0x8000001b1c727221 */ /* 0x100fe20000000000 */
[----:B------:R2:W-:Y:S01]  /*ab60*/  MUFU.EX2 R118, R116 ;  /* 0x0000007400767308 */ /* 0x0005e20000000800 */
[--C-:B------:R-:W-:Y:S02]  /*ab70*/  FADD R37, R37, -R27.reuse ;  /* 0x8000001b25257221 */ /* 0x100fe40000000000 */
[----:B------:R-:W-:Y:S02]  /*ab80*/  FMUL R114, R114, 1.4426950216293334961 ;  /* 0x3fb8aa3b72727820 */ /* 0x000fe40000400000 */
[----:B------:R-:W-:Y:S02]  /*ab90*/  FMUL R37, R37, 1.4426950216293334961 ;  /* 0x3fb8aa3b25257820 */ /* 0x000fe40000400000 */
[----:B------:R-:W-:Y:S01]  /*aba0*/  FADD R35, R35, -R27 ;  /* 0x8000001b23237221 */ /* 0x000fe20000000000 */
[----:B------:R-:W-:Y:S01]  /*abb0*/  MUFU.EX2 R41, R41 ;  /* 0x0000002900297308 */ /* 0x000fe20000000800 */
[----:B---3--:R-:W-:Y:S01]  /*abc0*/  SHF.R.U32.HI R127, RZ, 0x2, R127 ;  /* 0x00000002ff7f7819 */ /* 0x008fe2000001167f */
[----:B--2---:R-:W-:-:S02]  /*abd0*/  FADD R116, R36, -R27 ;  /* 0x8000001b24747221 */ /* 0x004fc40000000000 */
[----:B------:R-:W-:Y:S01]  /*abe0*/  FMUL R35, R35, 1.4426950216293334961 ;  /* 0x3fb8aa3b23237820 */ /* 0x000fe20000400000 */
[----:B------:R-:W-:Y:S01]  /*abf0*/  SGXT.U32 R127, R127, 0x3 ;  /* 0x000000037f7f781a */ /* 0x000fe20000000000 */
[----:B------:R-:W-:Y:S02]  /*ac00*/  FMUL R116, R116, 1.4426950216293334961 ;  /* 0x3fb8aa3b74747820 */ /* 0x000fe40000400000 */
[----:B------:R1:W-:Y:S01]  /*ac10*/  MUFU.EX2 R36, R112 ;  /* 0x0000007000247308 */ /* 0x0003e20000000800 */
[----:B------:R-:W-:Y:S02]  /*ac20*/  LOP3.LUT R127, R127, 0x38, RZ, 0xfc, !PT ;  /* 0x000000387f7f7812 */ /* 0x000fe400078efcff */
[----:B----4-:R-:W-:-:S03]  /*ac30*/  FMNMX R28, R113, R15, !PT ;  /* 0x0000000f711c7209 */ /* 0x010fc60007800000 */
[----:B------:R-:W-:Y:S02]  /*ac40*/  IMAD.SHL.U32 R127, R127, 0x20, RZ ;  /* 0x000000207f7f7824 */ /* 0x000fe400078e00ff */
[----:B------:R-:W-:Y:S01]  /*ac50*/  FADD R47, R47, -R28 ;  /* 0x8000001c2f2f7221 */ /* 0x000fe20000000000 */
[----:B------:R-:W-:Y:S01]  /*ac60*/  MUFU.EX2 R38, R38 ;  /* 0x0000002600267308 */ /* 0x000fe20000000800 */
[----:B-1----:R-:W-:Y:S01]  /*ac70*/  FADD R112, R124, R45 ;  /* 0x0000002d7c707221 */ /* 0x002fe20000000000 */
[----:B------:R1:W-:Y:S01]  /*ac80*/  LDS R128, [R127] ;  /* 0x000000007f807984 */ /* 0x0003e20000000800 */
[----:B------:R-:W-:Y:S02]  /*ac90*/  FMUL R47, R47, 1.4426950216293334961 ;  /* 0x3fb8aa3b2f2f7820 */ /* 0x000fe40000400000 */
[----:B0-----:R-:W-:Y:S02]  /*aca0*/  FADD R112, R122, R112 ;  /* 0x000000707a707221 */ /* 0x001fe40000000000 */
[----:B------:R-:W-:Y:S01]  /*acb0*/  FADD R29, R29, -R28 ;  /* 0x8000001c1d1d7221 */ /* 0x000fe20000000000 */
[----:B------:R0:W-:Y:S01]  /*acc0*/  MUFU.EX2 R113, R47 ;  /* 0x0000002f00717308 */ /* 0x0001e20000000800 */
[----:B-----5:R-:W-:-:S02]  /*acd0*/  FADD R112, R43, R112 ;  /* 0x000000702b707221 */ /* 0x020fc40000000000 */
[----:B-1----:R-:W-:Y:S02]  /*ace0*/  FADD R127, R121, R42 ;  /* 0x0000002a797f7221 */ /* 0x002fe40000000000 */
[----:B------:R-:W-:Y:S01]  /*acf0*/  FADD R33, R33, -R28 ;  /* 0x8000001c21217221 */ /* 0x000fe20000000000 */
[----:B------:R-:W1:Y:S01]  /*ad00*/  SHFL.BFLY PT, R129, R112, 0x2, 0x1f ;  /* 0x0c401f0070817f89 */ /* 0x000e6200000e0000 */
[----:B------:R-:W-:Y:S01]  /*ad10*/  FADD R127, R119, R127 ;  /* 0x0000007f777f7221 */ /* 0x000fe20000000000 */
[----:B------:R-:W-:Y:S01]  /*ad20*/  MUFU.EX2 R116, R116 ;  /* 0x0000007400747308 */ /* 0x000fe20000000800 */
[----:B0-----:R-:W-:Y:S02]  /*ad30*/  FMUL R47, R29, 1.4426950216293334961 ;  /* 0x3fb8aa3b1d2f7820 */ /* 0x001fe40000400000 */
[----:B------:R-:W-:Y:S02]  /*ad40*/  FADD R127, R40, R127 ;  /* 0x0000007f287f7221 */ /* 0x000fe40000000000 */
[----:B------:R-:W-:-:S02]  /*ad50*/  FMUL R33, R33, 1.4426950216293334961 ;  /* 0x3fb8aa3b21217820 */ /* 0x000fc40000400000 */
[----:B------:R-:W-:Y:S01]  /*ad60*/  FADD R34, R34, -R28 ;  /* 0x8000001c22227221 */ /* 0x000fe20000000000 */
[----:B------:R-:W0:Y:S01]  /*ad70*/  SHFL.BFLY PT, R130, R127, 0x2, 0x1f ;  /* 0x0c401f007f827f89 */ /* 0x000e2200000e0000 */
[----:B------:R-:W2:Y:S02]  /*ad80*/  MUFU.EX2 R37, R37 ;  /* 0x0000002500257308 */ /* 0x000ea40000000800 */
[----:B------:R-:W-:-:S06]  /*ad90*/  FMUL R34, R34, 1.4426950216293334961 ;  /* 0x3fb8aa3b22227820 */ /* 0x000fcc0000400000 */
[----:B------:R-:W-:Y:S01]  /*ada0*/  MUFU.EX2 R34, R34 ;  /* 0x0000002200227308 */ /* 0x000fe20000000800 */
[----:B-1----:R-:W-:-:S07]  /*adb0*/  FADD R129, R112, R129 ;  /* 0x0000008170817221 */ /* 0x002fce0000000000 */
[----:B------:R-:W-:Y:S01]  /*adc0*/  MUFU.EX2 R115, R115 ;  /* 0x0000007300737308 */ /* 0x000fe20000000800 */
[----:B------:R-:W-:Y:S01]  /*add0*/  FMNMX R29, R128, R16, !PT ;  /* 0x00000010801d7209 */ /* 0x000fe20007800000 */
[----:B------:R-:W1:Y:S04]  /*ade0*/  SHFL.BFLY PT, R138, R129, 0x1, 0x1f ;  /* 0x0c201f00818a7f89 */ /* 0x000e6800000e0000 */
[--C-:B------:R-:W-:Y:S01]  /*adf0*/  FADD R112, R32, -R29.reuse ;  /* 0x8000001d20707221 */ /* 0x100fe20000000000 */
[----:B------:R-:W3:Y:S01]  /*ae00*/  SHFL.BFLY PT, R128, R137, 0x1, 0x1f ;  /* 0x0c201f0089807f89 */ /* 0x000ee200000e0000 */
[----:B0-----:R-:W-:Y:S01]  /*ae10*/  FADD R130, R127, R130 ;  /* 0x000000827f827221 */ /* 0x001fe20000000000 */
[----:B------:R0:W-:Y:S01]  /*ae20*/  MUFU.EX2 R32, R33 ;  /* 0x0000002100207308 */ /* 0x0001e20000000800 */
[----:B------:R-:W-:-:S02]  /*ae30*/  FADD R46, R46, -R29 ;  /* 0x8000001d2e2e7221 */ /* 0x000fc40000000000 */
[--C-:B------:R-:W-:Y:S01]  /*ae40*/  FADD R31, R31, -R29.reuse ;  /* 0x8000001d1f1f7221 */ /* 0x100fe20000000000 */
[----:B------:R-:W4:Y:S01]  /*ae50*/  SHFL.BFLY PT, R127, R130, 0x1, 0x1f ;  /* 0x0c201f00827f7f89 */ /* 0x000f2200000e0000 */
[----:B------:R-:W-:Y:S02]  /*ae60*/  FMUL R112, R112, 1.4426950216293334961 ;  /* 0x3fb8aa3b70707820 */ /* 0x000fe40000400000 */
[----:B------:R-:W-:Y:S01]  /*ae70*/  FMUL R31, R31, 1.4426950216293334961 ;  /* 0x3fb8aa3b1f1f7820 */ /* 0x000fe20000400000 */
[----:B------:R-:W5:Y:S01]  /*ae80*/  MUFU.EX2 R114, R114 ;  /* 0x0000007200727308 */ /* 0x000f620000000800 */
[----:B0-----:R-:W-:Y:S02]  /*ae90*/  FMUL R33, R46, 1.4426950216293334961 ;  /* 0x3fb8aa3b2e217820 */ /* 0x001fe40000400000 */
[----:B------:R-:W-:-:S05]  /*aea0*/  FADD R126, R126, -R29 ;  /* 0x8000001d7e7e7221 */ /* 0x000fca0000000000 */
[----:B------:R-:W-:Y:S01]  /*aeb0*/  MUFU.EX2 R112, R112 ;  /* 0x0000007000707308 */ /* 0x000fe20000000800 */
[----:B-1----:R-:W-:Y:S02]  /*aec0*/  FADD R138, R129, R138 ;  /* 0x0000008a818a7221 */ /* 0x002fe40000000000 */
[----:B--2---:R-:W-:Y:S02]  /*aed0*/  FADD R129, R116, R37 ;  /* 0x0000002574817221 */ /* 0x004fe40000000000 */
[----:B---3--:R-:W-:-:S03]  /*aee0*/  FADD R137, R137, R128 ;  /* 0x0000008089897221 */ /* 0x008fc60000000000 */
[----:B------:R-:W0:Y:S01]  /*aef0*/  MUFU.EX2 R33, R33 ;  /* 0x0000002100217308 */ /* 0x000e220000000800 */
[----:B------:R-:W-:Y:S02]  /*af00*/  FADD R128, R117, R38 ;  /* 0x0000002675807221 */ /* 0x000fe40000000000 */
[----:B-----5:R-:W-:Y:S02]  /*af10*/  FADD R129, R114, R129 ;  /* 0x0000008172817221 */ /* 0x020fe40000000000 */
[----:B------:R-:W-:-:S03]  /*af20*/  FADD R128, R115, R128 ;  /* 0x0000008073807221 */ /* 0x000fc60000000000 */
[----:B------:R1:W2:Y:S01]  /*af30*/  MUFU.EX2 R46, R31 ;  /* 0x0000001f002e7308 */ /* 0x0002a20000000800 */
[----:B------:R-:W-:-:S05]  /*af40*/  FADD R128, R36, R128 ;  /* 0x0000008024807221 */ /* 0x000fca0000000000 */
[----:B------:R-:W3:Y:S02]  /*af50*/  SHFL.BFLY PT, R135, R128, 0x2, 0x1f ;  /* 0x0c401f0080877f89 */ /* 0x000ee400000e0000 */
[----:B------:R-:W5:Y:S01]  /*af60*/  MUFU.EX2 R47, R47 ;  /* 0x0000002f002f7308 */ /* 0x000f620000000800 */
[----:B-1----:R-:W-:Y:S02]  /*af70*/  FMUL R31, R126, 1.4426950216293334961 ;  /* 0x3fb8aa3b7e1f7820 */ /* 0x002fe40000400000 */
[----:B----4-:R-:W-:Y:S02]  /*af80*/  FADD R126, R130, R127 ;  /* 0x0000007f827e7221 */ /* 0x010fe40000000000 */
[----:B------:R-:W-:Y:S02]  /*af90*/  FADD R127, R120, R41 ;  /* 0x00000029787f7221 */ /* 0x000fe40000000000 */
[----:B------:R-:W-:Y:S01]  /*afa0*/  FADD R130, R113, R34 ;  /* 0x0000002271827221 */ /* 0x000fe20000000000 */
[----:B------:R-:W1:Y:S01]  /*afb0*/  MUFU.EX2 R35, R35 ;  /* 0x0000002300237308 */ /* 0x000e620000000800 */
[----:B0-----:R-:W-:-:S02]  /*afc0*/  FADD R131, R112, R33 ;  /* 0x0000002170837221 */ /* 0x001fc40000000000 */
[----:B------:R-:W-:Y:S02]  /*afd0*/  FADD R127, R118, R127 ;  /* 0x0000007f767f7221 */ /* 0x000fe40000000000 */
[----:B--2---:R-:W-:Y:S02]  /*afe0*/  FADD R131, R46, R131 ;  /* 0x000000832e837221 */ /* 0x004fe40000000000 */
[----:B------:R-:W-:Y:S01]  /*aff0*/  FADD R127, R39, R127 ;  /* 0x0000007f277f7221 */ /* 0x000fe20000000000 */
[----:B------:R-:W0:Y:S01]  /*b000*/  MUFU.EX2 R31, R31 ;  /* 0x0000001f001f7308 */ /* 0x000e220000000800 */
[----:B-----5:R-:W-:-:S03]  /*b010*/  FADD R130, R47, R130 ;  /* 0x000000822f827221 */ /* 0x020fc60000000000 */
[----:B------:R-:W2:Y:S01]  /*b020*/  SHFL.BFLY PT, R136, R127, 0x2, 0x1f ;  /* 0x0c401f007f887f89 */ /* 0x000ea200000e0000 */
[----:B------:R-:W-:Y:S02]  /*b030*/  FADD R130, R32, R130 ;  /* 0x0000008220827221 */ /* 0x000fe40000000000 */
[----:B---3--:R-:W-:Y:S02]  /*b040*/  FADD R128, R128, R135 ;  /* 0x0000008780807221 */ /* 0x008fe40000000000 */
[----:B-1----:R-:W-:Y:S01]  /*b050*/  FADD R129, R35, R129 ;  /* 0x0000008123817221 */ /* 0x002fe20000000000 */
[----:B------:R-:W1:Y:S04]  /*b060*/  SHFL.BFLY PT, R133, R130, 0x2, 0x1f ;  /* 0x0c401f0082857f89 */ /* 0x000e6800000e0000 */
[----:B------:R-:W3:Y:S01]  /*b070*/  SHFL.BFLY PT, R134, R129, 0x2, 0x1f ;  /* 0x0c401f0081867f89 */ /* 0x000ee200000e0000 */
[----:B0-----:R-:W-:-:S05]  /*b080*/  FADD R131, R31, R131 ;  /* 0x000000831f837221 */ /* 0x001fca0000000000 */
[----:B------:R-:W0:Y:S01]  /*b090*/  SHFL.BFLY PT, R132, R131, 0x2, 0x1f ;  /* 0x0c401f0083847f89 */ /* 0x000e2200000e0000 */
[----:B--2---:R-:W-:Y:S02]  /*b0a0*/  FADD R127, R127, R136 ;  /* 0x000000887f7f7221 */ /* 0x004fe40000000000 */
[----:B-1----:R-:W-:Y:S02]  /*b0b0*/  FADD R130, R130, R133 ;  /* 0x0000008582827221 */ /* 0x002fe40000000000 */
[----:B------:R1:W2:Y:S01]  /*b0c0*/  SHFL.BFLY PT, R133, R128, 0x1, 0x1f ;  /* 0x0c201f0080857f89 */ /* 0x0002a200000e0000 */
[----:B---3--:R-:W-:-:S03]  /*b0d0*/  FADD R129, R129, R134 ;  /* 0x0000008681817221 */ /* 0x008fc60000000000 */
[----:B------:R1:W3:Y:S04]  /*b0e0*/  SHFL.BFLY PT, R135, R130, 0x1, 0x1f ;  /* 0x0c201f0082877f89 */ /* 0x0002e800000e0000 */
[----:B------:R1:W4:Y:S01]  /*b0f0*/  SHFL.BFLY PT, R134, R129, 0x1, 0x1f ;  /* 0x0c201f0081867f89 */ /* 0x00032200000e0000 */
[----:B0-----:R-:W-:-:S03]  /*b100*/  FADD R131, R131, R132 ;  /* 0x0000008483837221 */ /* 0x001fc60000000000 */
[----:B------:R1:W0:Y:S04]  /*b110*/  SHFL.BFLY PT, R132, R127, 0x1, 0x1f ;  /* 0x0c201f007f847f89 */ /* 0x00022800000e0000 */
[----:B------:R1:W0:Y:S04]  /*b120*/  SHFL.BFLY PT, R136, R131, 0x1, 0x1f ;  /* 0x0c201f0083887f89 */ /* 0x00022800000e0000 */
[----:B------:R-:W-:Y:S06]  /*b130*/  BAR.SYNC.DEFER_BLOCKING 0x0 ;  /* 0x0000000000007b1d */ /* 0x000fec0000010000 */
[----:B------:R-:W-:Y:S05]  /*b140*/  @P1 BRA `(.L_x_11) ;  /* 0x0000009000001947 */ /* 0x000fea0003800000 */
[----:B-12---:R-:W2:Y:S01]  /*b150*/  LDL R139, [R1+0x194] ;  /* 0x00019400018b7983 */ /* 0x006ea20000100800 */
[----:B------:R-:W-:-:S02]  /*b160*/  LOP3.LUT R141, R140, 0xff, RZ, 0xc0, !PT ;  /* 0x000000ff8c8d7812 */ /* 0x000fc400078ec0ff */
[----:B------:R-:W-:Y:S02]  /*b170*/  LOP3.LUT R140, R140, 0x1c, RZ, 0xc0, !PT ;  /* 0x0000001c8c8c7812 */ /* 0x000fe400078ec0ff */
[----:B------:R-:W-:Y:S02]  /*b180*/  SHF.R.U32.HI R141, RZ, 0x3, R141 ;  /* 0x00000003ff8d7819 */ /* 0x000fe4000001168d */
[----:B------:R-:W-:Y:S02]  /*b190*/  SHF.L.U32 R140, R140, 0x3, RZ ;  /* 0x000000038c8c7819 */ /* 0x000fe400000006ff */
[----:B------:R-:W-:-:S05]  /*b1a0*/  LOP3.LUT R141, R141, 0x1c, RZ, 0xc0, !PT ;  /* 0x0000001c8d8d7812 */ /* 0x000fca00078ec0ff */
[----:B------:R-:W-:-:S05]  /*b1b0*/  IMAD.IADD R140, R140, 0x1, R141 ;  /* 0x000000018c8c7824 */ /* 0x000fca00078e028d */
[----:B------:R1:W-:Y:S04]  /*b1c0*/  STS [R140], R137 ;  /* 0x000000898c007388 */ /* 0x0003e80000000800 */
[----:B--2---:R1:W-:Y:S02]  /*b1d0*/  STS [R139], R138 ;  /* 0x0000008a8b007388 */ /* 0x0043e40000000800 */
.L_x_11:
[----:B-12---:R-:W-:Y:S05]  /*b1e0*/  BSYNC B0 ;  /* 0x0000000000007941 */ /* 0x006fea0003800000 */
.L_x_10:
[----:B------:R-:W-:Y:S01]  /*b1f0*/  FADD R174, -R22, R7 ;  /* 0x0000000716ae7221 */ /* 0x000fe20000000100 */
[----:B------:R-:W-:Y:S01]  /*b200*/  BSSY B0, `(.L_x_12) ;  /* 0x0000031000007945 */ /* 0x000fe20003800000 */
[----:B------:R-:W-:Y:S01]  /*b210*/  FADD R7, -R23, R10 ;  /* 0x0000000a17077221 */ /* 0x000fe20000000100 */
[----:B------:R-:W-:Y:S01]  /*b220*/  BSSY B1, `(.L_x_13) ;  /* 0x000002c000017945 */ /* 0x000fe20003800000 */
[----:B------:R-:W-:Y:S02]  /*b230*/  FADD R10, -R24, R11 ;  /* 0x0000000b180a7221 */ /* 0x000fe40000000100 */
[----:B------:R-:W-:-:S02]  /*b240*/  FMUL R7, R7, 1.4426950216293334961 ;  /* 0x3fb8aa3b07077820 */ /* 0x000fc40000400000 */
[----:B------:R-:W-:Y:S02]  /*b250*/  FMUL R10, R10, 1.4426950216293334961 ;  /* 0x3fb8aa3b0a0a7820 */ /* 0x000fe40000400000 */
[----:B------:R1:W2:Y:S01]  /*b260*/  MUFU.EX2 R168, R7 ;  /* 0x0000000700a87308 */ /* 0x0002a20000000800 */
[----:B------:R-:W-:Y:S02]  /*b270*/  FADD R11, -R26, R13 ;  /* 0x0000000d1a0b7221 */ /* 0x000fe40000000100 */
[----:B------:R-:W-:Y:S02]  /*b280*/  FMUL R174, R174, 1.4426950216293334961 ;  /* 0x3fb8aa3baeae7820 */ /* 0x000fe40000400000 */
[----:B0-----:R-:W-:Y:S02]  /*b290*/  FADD R132, R127, R132 ;  /* 0x000000847f847221 */ /* 0x001fe40000000000 */
[----:B------:R-:W-:Y:S01]  /*b2a0*/  FADD R133, R128, R133 ;  /* 0x0000008580857221 */ /* 0x000fe20000000000 */
[----:B------:R-:W0:Y:S01]  /*b2b0*/  MUFU.EX2 R165, R10 ;  /* 0x0000000a00a57308 */ /* 0x000e220000000800 */
[----:B-1----:R-:W-:-:S02]  /*b2c0*/  FADD R7, -R25, R12 ;  /* 0x0000000c19077221 */ /* 0x002fc40000000100 */
[----:B------:R-:W-:Y:S02]  /*b2d0*/  FADD R12, -R28, R15 ;  /* 0x0000000f1c0c7221 */ /* 0x000fe40000000100 */
[----:B------:R-:W-:Y:S02]  /*b2e0*/  FMUL R7, R7, 1.4426950216293334961 ;  /* 0x3fb8aa3b07077820 */ /* 0x000fe40000400000 */
[----:B------:R-:W-:Y:S01]  /*b2f0*/  FMUL R12, R12, 1.4426950216293334961 ;  /* 0x3fb8aa3b0c0c7820 */ /* 0x000fe20000400000 */
[----:B------:R-:W1:Y:S01]  /*b300*/  MUFU.EX2 R174, R174 ;  /* 0x000000ae00ae7308 */ /* 0x000e620000000800 */
[----:B----4-:R-:W-:Y:S02]  /*b310*/  FADD R134, R129, R134 ;  /* 0x0000008681867221 */ /* 0x010fe40000000000 */
[----:B---3--:R-:W-:Y:S02]  /*b320*/  FADD R135, R130, R135 ;  /* 0x0000008782877221 */ /* 0x008fe40000000000 */
[----:B------:R-:W-:-:S03]  /*b330*/  FADD R136, R131, R136 ;  /* 0x0000008883887221 */ /* 0x000fc60000000000 */
[----:B------:R3:W4:Y:S08]  /*b340*/  MUFU.EX2 R10, R7 ;  /* 0x00000007000a7308 */ /* 0x0007300000000800 */
[----:B------:R5:W0:Y:S01]  /*b350*/  MUFU.EX2 R13, R12 ;  /* 0x0000000c000d7308 */ /* 0x000a220000000800 */
[----:B---3--:R-:W-:Y:S02]  /*b360*/  FMUL R7, R11, 1.4426950216293334961 ;  /* 0x3fb8aa3b0b077820 */ /* 0x008fe40000400000 */
[----:B------:R-:W-:-:S02]  /*b370*/  FADD R11, -R27, R14 ;  /* 0x0000000e1b0b7221 */ /* 0x000fc40000000100 */
[----:B------:R-:W-:Y:S02]  /*b380*/  FADD R14, -R29, R16 ;  /* 0x000000101d0e7221 */ /* 0x000fe40000000100 */
[----:B------:R-:W-:Y:S01]  /*b390*/  FMUL R11, R11, 1.4426950216293334961 ;  /* 0x3fb8aa3b0b0b7820 */ /* 0x000fe20000400000 */
[----:B------:R-:W3:Y:S01]  /*b3a0*/  MUFU.EX2 R7, R7 ;  /* 0x0000000700077308 */ /* 0x000ee20000000800 */
[----:B-----5:R-:W-:-:S07]  /*b3b0*/  FMUL R12, R14, 1.4426950216293334961 ;  /* 0x3fb8aa3b0e0c7820 */ /* 0x020fce0000400000 */
[----:B------:R-:W0:Y:S08]  /*b3c0*/  MUFU.EX2 R11, R11 ;  /* 0x0000000b000b7308 */ /* 0x000e300000000800 */
[----:B------:R-:W0:Y:S01]  /*b3d0*/  MUFU.EX2 R12, R12 ;  /* 0x0000000c000c7308 */ /* 0x000e220000000800 */
[----:B------:R-:W-:Y:S05]  /*b3e0*/  @P1 BRA `(.L_x_14) ;  /* 0x0000005000001947 */ /* 0x000fea0003800000 */
[----:B-1234-:R-:W2:Y:S04]  /*b3f0*/  LDL R137, [R1+0x190] ;  /* 0x0001900001897983 */ /* 0x01eea80000100800 */
[----:B--2---:R1:W-:Y:S01]  /*b400*/  STS [R137], R126 ;  /* 0x0000007e89007388 */ /* 0x0043e20000000800 */
[----:B------:R-:W-:Y:S05]  /*b410*/  @P1 BRA `(.L_x_15) ;  /* 0x0000005000001947 */ /* 0x000fea0003800000 */
[----:B-1----:R-:W2:Y:S04]  /*b420*/  LDL R137, [R1+0x18c] ;  /* 0x00018c0001897983 */ /* 0x002ea80000100800 */
[----:B--2---:R1:W-:Y:S02]  /*b430*/  STS [R137], R132 ;  /* 0x0000008489007388 */ /* 0x0043e40000000800 */
.L_x_14:
[----:B-1234-:R-:W-:Y:S05]  /*b440*/  @P1 BRA `(.L_x_16) ;  /* 0x0000005000001947 */ /* 0x01efea0003800000 */
[----:B------:R-:W2:Y:S04]  /*b450*/  LDL R14, [R1+0x188] ;  /* 0x00018800010e7983 */ /* 0x000ea80000100800 */
[----:B--2---:R1:W-:Y:S02]  /*b460*/  STS [R14], R133 ;  /* 0x000000850e007388 */ /* 0x0043e40000000800 */
.L_x_15:
[----:B------:R-:W-:Y:S05]  /*b470*/  @P1 BRA `(.L_x_17) ;  /* 0x0000006000001947 */ /* 0x000fea0003800000 */
[----:B-1----:R-:W2:Y:S04]  /*b480*/  LDL R14, [R1+0x184] ;  /* 0x00018400010e7983 */ /* 0x002ea80000100800 */
[----:B--2---:R1:W-:Y:S02]  /*b490*/  STS [R14], R134 ;  /* 0x000000860e007388 */ /* 0x0043e40000000800 */
.L_x_16:
[----:B------:R-:W-:Y:S01]  /*b4a0*/  @P1 BREAK B1 ;  /* 0x0000000000011942 */ /* 0x000fe20003800000 */
[----:B------:R-:W-:Y:S05]  /*b4b0*/  @P1 BRA `(.L_x_18) ;  /* 0x0000005000001947 */ /* 0x000fea0003800000 */
[----:B-1----:R-:W2:Y:S04]  /*b4c0*/  LDL R14, [R1+0x180] ;  /* 0x00018000010e7983 */ /* 0x002ea80000100800 */
[----:B--2---:R1:W-:Y:S02]  /*b4d0*/  STS [R14], R135 ;  /* 0x000000870e007388 */ /* 0x0043e40000000800 */
.L_x_17:
[----:B------:R-:W-:Y:S05]  /*b4e0*/  BSYNC B1 ;  /* 0x0000000000017941 */ /* 0x000fea0003800000 */
.L_x_13:
[----:B-1----:R-:W2:Y:S04]  /*b4f0*/  LDL R14, [R1+0x20] ;  /* 0x00002000010e7983 */ /* 0x002ea80000100800 */
[----:B--2---:R1:W-:Y:S02]  /*b500*/  @!P1 STS [R14], R136 ;  /* 0x000000880e009388 */ /* 0x0043e40000000800 */
.L_x_18:
[----:B------:R-:W-:Y:S05]  /*b510*/  BSYNC B0 ;  /* 0x0000000000007941 */ /* 0x000fea0003800000 */
.L_x_12:
[----:B------:R-:W-:Y:S01]  /*b520*/  WARPSYNC 0xffffffff ;  /* 0xffffffff00007948 */ /* 0x000fe20003800000 */
[----:B-1----:R-:W2:Y:S04]  /*b530*/  LDL.64 R134, [R1+0x830] ;  /* 0x0008300001867983 */ /* 0x002ea80000100a00 */
[----:B------:R-:W3:Y:S04]  /*b540*/  LDL.64 R128, [R1+0x818] ;  /* 0x0008180001807983 */ /* 0x000ee80000100a00 */
[----:B------:R-:W3:Y:S04]  /*b550*/  LDL.64 R144, [R1+0x808] ;  /* 0x0008080001907983 */ /* 0x000ee80000100a00 */
[----:B------:R-:W3:Y:S04]  /*b560*/  LDL.64 R140, [R1+0x7f0] ;  /* 0x0007f000018c7983 */ /* 0x000ee80000100a00 */
[----:B------:R-:W3:Y:S04]  /*b570*/  LDL.64 R146, [R1+0x810] ;  /* 0x0008100001927983 */ /* 0x000ee80000100a00 */
[----:B------:R-:W-:Y:S06]  /*b580*/  BAR.SYNC.DEFER_BLOCKING 0x0 ;  /* 0x0000000000007b1d */ /* 0x000fec0000010000 */
[----:B------:R-:W3:Y:S04]  /*b590*/  LDL.64 R132, [R1+0x828] ;  /* 0x0008280001847983 */ /* 0x000ee80000100a00 */
[----:B------:R-:W3:Y:S04]  /*b5a0*/  LDL.64 R130, [R1+0x820] ;  /* 0x0008200001827983 */ /* 0x000ee80000100a00 */
[----:B------:R-:W3:Y:S04]  /*b5b0*/  LDL.64 R158, [R1+0x800] ;  /* 0x00080000019e7983 */ /* 0x000ee80000100a00 */
[----:B------:R-:W3:Y:S04]  /*b5c0*/  LDL.64 R142, [R1+0x7f8] ;  /* 0x0007f800018e7983 */ /* 0x000ee80000100a00 */
[----:B------:R-:W3:Y:S04]  /*b5d0*/  LDL.64 R150, [R1+0x7e8] ;  /* 0x0007e80001967983 */ /* 0x000ee80000100a00 */
[----:B------:R-:W1:Y:S04]  /*b5e0*/  LDS R16, [R148.X4] ;  /* 0x0000000094107984 */ /* 0x000e680000004800 */
[----:B------:R-:W0:Y:S04]  /*b5f0*/  LDS R14, [R148.X4+0x400] ;  /* 0x00040000940e7984 */ /* 0x000e280000004800 */
[----:B------:R-:W3:Y:S04]  /*b600*/  LDL.64 R138, [R1+0x7e0] ;  /* 0x0007e000018a7983 */ /* 0x000ee80000100a00 */
[----:B-1----:R-:W1:Y:S04]  /*b610*/  SHFL.BFLY PT, R126, R16, 0x4, 0x1f ;  /* 0x0c801f00107e7f89 */ /* 0x002e6800000e0000 */
[----:B0-----:R-:W0:Y:S01]  /*b620*/  SHFL.BFLY PT, R15, R14, 0x4, 0x1f ;  /* 0x0c801f000e0f7f89 */ /* 0x001e2200000e0000 */
[----:B-1----:R-:W-:-:S02]  /*b630*/  FADD R16, R16, R126 ;  /* 0x0000007e10107221 */ /* 0x002fc40000000000 */
[----:B0-----:R-:W-:-:S03]  /*b640*/  FADD R14, R14, R15 ;  /* 0x0000000f0e0e7221 */ /* 0x001fc60000000000 */
[----:B------:R-:W0:Y:S04]  /*b650*/  SHFL.BFLY PT, R126, R16, 0x2, 0x1f ;  /* 0x0c401f00107e7f89 */ /* 0x000e2800000e0000 */
[----:B------:R-:W1:Y:S01]  /*b660*/  SHFL.BFLY PT, R15, R14, 0x2, 0x1f ;  /* 0x0c401f000e0f7f89 */ /* 0x000e6200000e0000 */
[----:B0-----:R-:W-:Y:S02]  /*b670*/  FADD R16, R16, R126 ;  /* 0x0000007e10107221 */ /* 0x001fe40000000000 */
[----:B-1----:R-:W-:-:S03]  /*b680*/  FADD R14, R14, R15 ;  /* 0x0000000f0e0e7221 */ /* 0x002fc60000000000 */
[----:B------:R-:W0:Y:S04]  /*b690*/  SHFL.BFLY PT, R126, R16, 0x1, 0x1f ;  /* 0x0c201f00107e7f89 */ /* 0x000e2800000e0000 */
[----:B------:R-:W1:Y:S01]  /*b6a0*/  SHFL.BFLY PT, R15, R14, 0x1, 0x1f ;  /* 0x0c201f000e0f7f89 */ /* 0x000e6200000e0000 */
[----:B0-----:R-:W-:Y:S02]  /*b6b0*/  FADD R16, R16, R126 ;  /* 0x0000007e10107221 */ /* 0x001fe40000000000 */
[----:B-1----:R-:W-:-:S03]  /*b6c0*/  FADD R126, R14, R15 ;  /* 0x0000000f0e7e7221 */ /* 0x002fc60000000000 */
[----:B------:R-:W-:Y:S04]  /*b6d0*/  @!P0 STS [R148.X4], R16 ;  /* 0x0000001094008388 */ /* 0x000fe80000004800 */
[----:B------:R0:W-:Y:S04]  /*b6e0*/  @!P0 STS [R148.X4+0x400], R126 ;  /* 0x0004007e94008388 */ /* 0x0001e80000004800 */
[----:B------:R-:W-:Y:S06]  /*b6f0*/  BAR.SYNC.DEFER_BLOCKING 0x0 ;  /* 0x0000000000007b1d */ /* 0x000fec0000010000 */
[----:B------:R-:W-:Y:S04]  /*b700*/  STL [R1+0x898], R19 ;  /* 0x0008981301007387 */ /* 0x000fe80000100800 */
[----:B------:R1:W-:Y:S04]  /*b710*/  STL [R1+0x894], R18 ;  /* 0x0008941201007387 */ /* 0x0003e80000100800 */
[----:B------:R0:W-:Y:S04]  /*b720*/  STL [R1+0x890], R17 ;  /* 0x0008901101007387 */ /* 0x0001e80000100800 */
[----:B------:R0:W-:Y:S04]  /*b730*/  STL [R1+0x88c], R5 ;  /* 0x00088c0501007387 */ /* 0x0001e80000100800 */
[----:B------:R0:W-:Y:S04]  /*b740*/  STL [R1+0x888], R4 ;  /* 0x0008880401007387 */ /* 0x0001e80000100800 */
[----:B------:R-:W4:Y:S04]  /*b750*/  LDL.64 R136, [R1+0x7d8] ;  /* 0x0007d80001887983 */ /* 0x000f280000100a00 */
[----:B------:R-:W4:Y:S04]  /*b760*/  LDL.64 R156, [R1+0x7d0] ;  /* 0x0007d000019c7983 */ /* 0x000f280000100a00 */
[----:B0-----:R-:W4:Y:S04]  /*b770*/  LDL.64 R148, [R1+0x7c8] ;  /* 0x0007c80001947983 */ /* 0x001f280000100a00 */
[----:B------:R-:W4:Y:S04]  /*b780*/  LDL.64 R152, [R1+0x7b8] ;  /* 0x0007b80001987983 */ /* 0x000f280000100a00 */
[----:B-1----:R-:W4:Y:S04]  /*b790*/  LDL.64 R18, [R1+0x790] ;  /* 0x0007900001127983 */ /* 0x002f280000100a00 */
[----:B------:R-:W4:Y:S04]  /*b7a0*/  LDL.64 R160, [R1+0x568] ;  /* 0x0005680001a07983 */ /* 0x000f280000100a00 */
[----:B------:R-:W4:Y:S04]  /*b7b0*/  LDL.64 R166, [R1+0x578] ;  /* 0x0005780001a67983 */ /* 0x000f280000100a00 */
[----:B------:R-:W4:Y:S04]  /*b7c0*/  LDL.64 R172, [R1+0x558] ;  /* 0x0005580001ac7983 */ /* 0x000f280000100a00 */
[----:B------:R0:W1:Y:S01]  /*b7d0*/  LDS R244, [R218.X8] ;  /* 0x00000000daf47984 */ /* 0x0000620000008800 */
[----:B--2---:R-:W-:-:S03]  /*b7e0*/  IMAD.WIDE R14, R9, 0x2, R134 ;  /* 0x00000002090e7825 */ /* 0x004fc600078e0286 */
[----:B------:R-:W2:Y:S01]  /*b7f0*/  LDL.64 R134, [R1+0x7c0] ;  /* 0x0007c00001867983 */ /* 0x000ea20000100a00 */
[----:B---3--:R-:W-:-:S03]  /*b800*/  IMAD.WIDE R128, R9, 0x2, R128 ;  /* 0x0000000209807825 */ /* 0x008fc600078e0280 */
[----:B------:R3:W2:Y:S04]  /*b810*/  LDG.E.U16 R17, [R14.64] ;  /* 0x000000060e117981 */ /* 0x0006a8000c1e1500 */
[----:B------:R0:W2:Y:S01]  /*b820*/  LDG.E.U16 R0, [R128.64] ;  /* 0x0000000680007981 */ /* 0x0000a2000c1e1500 */
[----:B---3--:R-:W-:-:S03]  /*b830*/  IMAD.WIDE R14, R9, 0x2, R144 ;  /* 0x00000002090e7825 */ /* 0x008fc600078e0290 */
[----:B------:R-:W3:Y:S01]  /*b840*/  LDL.64 R144, [R1+0x7a8] ;  /* 0x0007a80001907983 */ /* 0x000ee20000100a00 */
[----:B0-----:R-:W-:-:S03]  /*b850*/  IMAD.WIDE R128, R9, 0x2, R140 ;  /* 0x0000000209807825 */ /* 0x001fc600078e028c */
[----:B------:R-:W3:Y:S01]  /*b860*/  LDL.64 R140, [R1+0x798] ;  /* 0x00079800018c7983 */ /* 0x000ee20000100a00 */
[----:B------:R-:W-:-:S03]  /*b870*/  IMAD.WIDE R126, R9, 0x2, R146 ;  /* 0x00000002097e7825 */ /* 0x000fc600078e0292 */
[----:B------:R-:W3:Y:S01]  /*b880*/  LDL.64 R146, [R1+0x7b0] ;  /* 0x0007b00001927983 */ /* 0x000ee20000100a00 */
[----:B------:R-:W-:-:S03]  /*b890*/  IMAD.WIDE R132, R9, 0x2, R132 ;  /* 0x0000000209847825 */ /* 0x000fc600078e0284 */
[----:B------:R0:W3:Y:S01]  /*b8a0*/  LDG.E.U16 R252, [R126.64] ;  /* 0x000000067efc7981 */ /* 0x0000e2000c1e1500 */
[----:B------:R-:W-:-:S03]  /*b8b0*/  IMAD.WIDE R130, R9, 0x2, R130 ;  /* 0x0000000209827825 */ /* 0x000fc600078e0282 */
[----:B------:R0:W3:Y:S04]  /*b8c0*/  LDG.E.U16 R5, [R132.64] ;  /* 0x0000000684057981 */ /* 0x0000e8000c1e1500 */
[----:B------:R1:W3:Y:S04]  /*b8d0*/  LDG.E.U16 R4, [R130.64] ;  /* 0x0000000682047981 */ /* 0x0002e8000c1e1500 */
[----:B------:R1:W3:Y:S01]  /*b8e0*/  LDG.E.U16 R251, [R14.64] ;  /* 0x000000060efb7981 */ /* 0x0002e2000c1e1500 */
[----:B0-----:R-:W-:-:S03]  /*b8f0*/  IMAD.WIDE R132, R9, 0x2, R158 ;  /* 0x0000000209847825 */ /* 0x001fc600078e029e */
[----:B------:R0:W3:Y:S01]  /*b900*/  LDG.E.U16 R248, [R128.64] ;  /* 0x0000000680f87981 */ /* 0x0000e2000c1e1500 */
[----:B-1----:R-:W-:-:S03]  /*b910*/  IMAD.WIDE R130, R9, 0x2, R142 ;  /* 0x0000000209827825 */ /* 0x002fc600078e028e */
[----:B------:R-:W3:Y:S01]  /*b920*/  LDL.64 R142, [R1+0x7a0] ;  /* 0x0007a000018e7983 */ /* 0x000ee20000100a00 */
[----:B------:R-:W-:-:S03]  /*b930*/  IMAD.WIDE R126, R9, 0x2, R150 ;  /* 0x00000002097e7825 */ /* 0x000fc600078e0296 */
[----:B------:R4:W3:Y:S01]  /*b940*/  LDG.E.U16 R250, [R132.64] ;  /* 0x0000000684fa7981 */ /* 0x0008e2000c1e1500 */
[----:B------:R-:W-:-:S03]  /*b950*/  IMAD.WIDE R14, R9, 0x2, R138 ;  /* 0x00000002090e7825 */ /* 0x000fc600078e028a */
[----:B------:R1:W3:Y:S04]  /*b960*/  LDG.E.U16 R249, [R130.64] ;  /* 0x0000000682f97981 */ /* 0x0002e8000c1e1500 */
[----:B------:R-:W3:Y:S04]  /*b970*/  LDL.64 R138, [R1+0x780] ;  /* 0x00078000018a7983 */ /* 0x000ee80000100a00 */
[----:B------:R2:W3:Y:S04]  /*b980*/  LDG.E.U16 R247, [R126.64] ;  /* 0x000000067ef77981 */ /* 0x0004e8000c1e1500 */
[----:B------:R-:W3:Y:S04]  /*b990*/  LDL.64 R150, [R1+0x788] ;  /* 0x0007880001967983 */ /* 0x000ee80000100a00 */
[----:B------:R0:W3:Y:S04]  /*b9a0*/  LDG.E.U16 R246, [R14.64] ;  /* 0x000000060ef67981 */ /* 0x0000e8000c1e1500 */
[----:B------:R-:W3:Y:S01]  /*b9b0*/  LDL.64 R158, [R1+0x760] ;  /* 0x00076000019e7983 */ /* 0x000ee20000100a00 */
[----:B----4-:R-:W-:-:S03]  /*b9c0*/  IMAD.WIDE R132, R9, 0x2, R136 ;  /* 0x0000000209847825 */ /* 0x010fc600078e0288 */
[----:B------:R-:W4:Y:S01]  /*b9d0*/  LDL.64 R136, [R1+0x778] ;  /* 0x0007780001887983 */ /* 0x000f220000100a00 */
[----:B-1----:R-:W-:-:S03]  /*b9e0*/  IMAD.WIDE R130, R9, 0x2, R156 ;  /* 0x0000000209827825 */ /* 0x002fc600078e029c */
[----:B------:R1:W4:Y:S04]  /*b9f0*/  LDG.E.U16 R245, [R132.64] ;  /* 0x0000000684f57981 */ /* 0x000328000c1e1500 */
[----:B------:R3:W4:Y:S01]  /*ba00*/  LDG.E.U16 R243, [R130.64] ;  /* 0x0000000682f37981 */ /* 0x000722000c1e1500 */
[----:B0-----:R-:W-:-:S03]  /*ba10*/  IMAD.WIDE R128, R9, 0x2, R148 ;  /* 0x0000000209807825 */ /* 0x001fc600078e0294 */
[----:B------:R-:W4:Y:S01]  /*ba20*/  LDL.64 R148, [R1+0x770] ;  /* 0x0007700001947983 */ /* 0x000f220000100a00 */
[----:B------:R-:W-:-:S03]  /*ba30*/  IMAD.WIDE R14, R9, 0x2, R152 ;  /* 0x00000002090e7825 */ /* 0x000fc600078e0298 */
[----:B------:R0:W4:Y:S04]  /*ba40*/  LDG.E.U16 R242, [R128.64] ;  /* 0x0000000680f27981 */ /* 0x000128000c1e1500 */
[----:B------:R0:W4:Y:S04]  /*ba50*/  LDG.E.U16 R240, [R14.64] ;  /* 0x000000060ef07981 */ /* 0x000128000c1e1500 */
[----:B------:R-:W4:Y:S04]  /*ba60*/  LDL.64 R152, [R1+0x718] ;  /* 0x0007180001987983 */ /* 0x000f280000100a00 */
[----:B------:R-:W4:Y:S01]  /*ba70*/  LDL.64 R156, [R1+0x728] ;  /* 0x00072800019c7983 */ /* 0x000f220000100a00 */
[----:B0-----:R-:W-:-:S03]  /*ba80*/  IMAD.WIDE R14, R9, 0x2, R18 ;  /* 0x00000002090e7825 */ /* 0x001fc600078e0212 */
[----:B------:R-:W4:Y:S04]  /*ba90*/  LDL.64 R18, [R1+0x738] ;  /* 0x0007380001127983 */ /* 0x000f280000100a00 */
[----:B------:R0:W4:Y:S01]  /*baa0*/  LDG.E.U16 R235, [R14.64] ;  /* 0x000000060eeb7981 */ /* 0x000122000c1e1500 */
[----:B--2---:R-:W-:-:S03]  /*bab0*/  IMAD.WIDE R126, R9, 0x2, R134 ;  /* 0x00000002097e7825 */ /* 0x004fc600078e0286 */
[----:B------:R-:W0:Y:S04]  /*bac0*/  LDL.64 R134, [R1+0x768] ;  /* 0x0007680001867983 */ /* 0x000e280000100a00 */
[----:B------:R2:W4:Y:S01]  /*bad0*/  LDG.E.U16 R241, [R126.64] ;  /* 0x000000067ef17981 */ /* 0x000522000c1e1500 */
[----:B---3--:R-:W-:-:S03]  /*bae0*/  IMAD.WIDE R130, R9, 0x2, R144 ;  /* 0x0000000209827825 */ /* 0x008fc600078e0290 */
[----:B------:R-:W3:Y:S01]  /*baf0*/  LDL.64 R144, [R1+0x750] ;  /* 0x0007500001907983 */ /* 0x000ee20000100a00 */
[----:B--2---:R-:W-:-:S03]  /*bb00*/  IMAD.WIDE R126, R9, 0x2, R140 ;  /* 0x00000002097e7825 */ /* 0x004fc600078e028c */
[----:B------:R-:W2:Y:S01]  /*bb10*/  LDL.64 R140, [R1+0x740] ;  /* 0x00074000018c7983 */ /* 0x000ea20000100a00 */
[----:B-1----:R-:W-:-:S03]  /*bb20*/  IMAD.WIDE R132, R9, 0x2, R146 ;  /* 0x0000000209847825 */ /* 0x002fc600078e0292 */
[----:B------:R-:W2:Y:S04]  /*bb30*/  LDL.64 R146, [R1+0x758] ;  /* 0x0007580001927983 */ /* 0x000ea80000100a00 */
[----:B------:R1:W2:Y:S04]  /*bb40*/  LDG.E.U16 R238, [R130.64] ;  /* 0x0000000682ee7981 */ /* 0x0002a8000c1e1500 */
[----:B------:R1:W2:Y:S04]  /*bb50*/  LDG.E.U16 R239, [R132.64] ;  /* 0x0000000684ef7981 */ /* 0x0002a8000c1e1500 */
[----:B------:R1:W2:Y:S01]  /*bb60*/  LDG.E.U16 R236, [R126.64] ;  /* 0x000000067eec7981 */ /* 0x0002a2000c1e1500 */
[----:B------:R-:W-:-:S03]  /*bb70*/  IMAD.WIDE R128, R9, 0x2, R142 ;  /* 0x0000000209807825 */ /* 0x000fc600078e028e */
[----:B------:R-:W2:Y:S04]  /*bb80*/  LDL.64 R142, [R1+0x748] ;  /* 0x00074800018e7983 */ /* 0x000ea80000100a00 */
[----:B------:R4:W2:Y:S01]  /*bb90*/  LDG.E.U16 R237, [R128.64] ;  /* 0x0000000680ed7981 */ /* 0x0008a2000c1e1500 */
[----:B-1----:R-:W-:-:S03]  /*bba0*/  IMAD.WIDE R130, R9, 0x2, R138 ;  /* 0x0000000209827825 */ /* 0x002fc600078e028a */
[----:B------:R-:W2:Y:S04]  /*bbb0*/  LDL.64 R138, [R1+0x730] ;  /* 0x00073000018a7983 */ /* 0x000ea80000100a00 */
[----:B------:R1:W2:Y:S01]  /*bbc0*/  LDG.E.U16 R233, [R130.64] ;  /* 0x0000000682e97981 */ /* 0x0002a2000c1e1500 */
[----:B------:R-:W-:-:S03]  /*bbd0*/  IMAD.WIDE R132, R9, 0x2, R150 ;  /* 0x0000000209847825 */ /* 0x000fc600078e0296 */
[----:B------:R-:W2:Y:S04]  /*bbe0*/  LDL.64 R150, [R1+0x708] ;  /* 0x0007080001967983 */ /* 0x000ea80000100a00 */
[----:B------:R1:W2:Y:S02]  /*bbf0*/  LDG.E.U16 R234, [R132.64] ;  /* 0x0000000684ea7981 */ /* 0x0002a4000c1e1500 */
[C---:B-1----:R-:W-:Y:S02]  /*bc00*/  IMAD.WIDE R132, R9.reuse, 0x2, R158 ;  /* 0x0000000209847825 */ /* 0x042fe400078e029e */
[----:B------:R-:W2:Y:S04]  /*bc10*/  LDL.64 R158, [R1+0x6b8] ;  /* 0x0006b800019e7983 */ /* 0x000ea80000100a00 */
[----:B------:R1:W2:Y:S01]  /*bc20*/  LDG.E.U16 R229, [R132.64] ;  /* 0x0000000684e57981 */ /* 0x0002a2000c1e1500 */
[----:B----4-:R-:W-:-:S03]  /*bc30*/  IMAD.WIDE R128, R9, 0x2, R136 ;  /* 0x0000000209807825 */ /* 0x010fc600078e0288 */
[----:B------:R-:W4:Y:S04]  /*bc40*/  LDL.64 R136, [R1+0x720] ;  /* 0x0007200001887983 */ /* 0x000f280000100a00 */
[----:B------:R3:W4:Y:S01]  /*bc50*/  LDG.E.U16 R232, [R128.64] ;  /* 0x0000000680e87981 */ /* 0x000722000c1e1500 */
[----:B------:R-:W-:-:S03]  /*bc60*/  IMAD.WIDE R126, R9, 0x2, R148 ;  /* 0x00000002097e7825 */ /* 0x000fc600078e0294 */
[----:B------:R-:W4:Y:S04]  /*bc70*/  LDL.64 R148, [R1+0x700] ;  /* 0x0007000001947983 */ /* 0x000f280000100a00 */
[----:B------:R0:W4:Y:S01]  /*bc80*/  LDG.E.U16 R231, [R126.64] ;  /* 0x000000067ee77981 */ /* 0x000122000c1e1500 */
[----:B-1----:R-:W-:-:S03]  /*bc90*/  IMAD.WIDE R132, R9, 0x2, R18 ;  /* 0x0000000209847825 */ /* 0x002fc600078e0212 */
[----:B------:R-:W4:Y:S04]  /*bca0*/  LDL.64 R18, [R1+0x6d8] ;  /* 0x0006d80001127983 */ /* 0x000f280000100a00 */
[----:B------:R1:W4:Y:S01]  /*bcb0*/  LDG.E.U16 R224, [R132.64] ;  /* 0x0000000684e07981 */ /* 0x000322000c1e1500 */
[----:B0-----:R-:W-:-:S03]  /*bcc0*/  IMAD.WIDE R14, R9, 0x2, R134 ;  /* 0x00000002090e7825 */ /* 0x001fc600078e0286 */
[----:B------:R-:W1:Y:S04]  /*bcd0*/  LDL.64 R134, [R1+0x710] ;  /* 0x0007100001867983 */ /* 0x000e680000100a00 */
[----:B------:R2:W4:Y:S01]  /*bce0*/  LDG.E.U16 R230, [R14.64] ;  /* 0x000000060ee67981 */ /* 0x000522000c1e1500 */
[----:B---3--:R-:W-:-:S03]  /*bcf0*/  IMAD.WIDE R128, R9, 0x2, R144 ;  /* 0x0000000209807825 */ /* 0x008fc600078e0290 */
[----:B------:R-:W3:Y:S01]  /*bd00*/  LDL.64 R144, [R1+0x6f0] ;  /* 0x0006f00001907983 */ /* 0x000ee20000100a00 */
[----:B--2---:R-:W-:-:S03]  /*bd10*/  IMAD.WIDE R14, R9, 0x2, R140 ;  /* 0x00000002090e7825 */ /* 0x004fc600078e028c */
[----:B------:R-:W2:Y:S01]  /*bd20*/  LDL.64 R140, [R1+0x6e0] ;  /* 0x0006e000018c7983 */ /* 0x000ea20000100a00 */
[----:B------:R-:W-:-:S03]  /*bd30*/  IMAD.WIDE R130, R9, 0x2, R146 ;  /* 0x0000000209827825 */ /* 0x000fc600078e0292 */
[----:B------:R-:W2:Y:S04]  /*bd40*/  LDL.64 R146, [R1+0x6f8] ;  /* 0x0006f80001927983 */ /* 0x000ea80000100a00 */
[----:B------:R0:W2:Y:S04]  /*bd50*/  LDG.E.U16 R228, [R130.64] ;  /* 0x0000000682e47981 */ /* 0x0000a8000c1e1500 */
[----:B------:R0:W2:Y:S04]  /*bd60*/  LDG.E.U16 R225, [R14.64] ;  /* 0x000000060ee17981 */ /* 0x0000a8000c1e1500 */
[----:B------:R0:W2:Y:S02]  /*bd70*/  LDG.E.U16 R227, [R128.64] ;  /* 0x0000000680e37981 */ /* 0x0000a4000c1e1500 */
[----:B0-----:R-:W-:-:S02]  /*bd80*/  IMAD.WIDE R14, R9, 0x2, R152 ;  /* 0x00000002090e7825 */ /* 0x001fc400078e0298 */
[----:B------:R-:W2:Y:S02]  /*bd90*/  LDL.64 R152, [R1+0x6b0] ;  /* 0x0006b00001987983 */ /* 0x000ea40000100a00 */
[C---:B------:R-:W-:Y:S02]  /*bda0*/  IMAD.WIDE R126, R9.reuse, 0x2, R142 ;  /* 0x00000002097e7825 */ /* 0x040fe400078e028e */
[----:B------:R-:W2:Y:S02]  /*bdb0*/  LDL.64 R142, [R1+0x6e8] ;  /* 0x0006e800018e7983 */ /* 0x000ea40000100a00 */
[C---:B------:R-:W-:Y:S02]  /*bdc0*/  IMAD.WIDE R128, R9.reuse, 0x2, R156 ;  /* 0x0000000209807825 */ /* 0x040fe400078e029c */
[----:B------:R4:W2:Y:S04]  /*bdd0*/  LDG.E.U16 R226, [R126.64] ;  /* 0x000000067ee27981 */ /* 0x0008a8000c1e1500 */
[----:B------:R3:W2:Y:S01]  /*bde0*/  LDG.E.U16 R220, [R14.64] ;  /* 0x000000060edc7981 */ /* 0x0006a2000c1e1500 */
[----:B------:R-:W-:-:S03]  /*bdf0*/  IMAD.WIDE R130, R9, 0x2, R138 ;  /* 0x0000000209827825 */ /* 0x000fc600078e028a */
[----:B------:R0:W2:Y:S04]  /*be00*/  LDG.E.U16 R222, [R128.64] ;  /* 0x0000000680de7981 */ /* 0x0000a8000c1e1500 */
[----:B------:R0:W2:Y:S04]  /*be10*/  LDG.E.U16 R223, [R130.64] ;  /* 0x0000000682df7981 */ /* 0x0000a8000c1e1500 */
[----:B------:R-:W2:Y:S04]  /*be20*/  LDL.64 R138, [R1+0x6d0] ;  /* 0x0006d000018a7983 */ /* 0x000ea80000100a00 */
[----:B------:R-:W2:Y:S01]  /*be30*/  LDL.64 R156, [R1+0x680] ;  /* 0x00068000019c7983 */ /* 0x000ea20000100a00 */
[----:B0-----:R-:W-:-:S03]  /*be40*/  IMAD.WIDE R130, R9, 0x2, R150 ;  /* 0x0000000209827825 */ /* 0x001fc600078e0296 */
[----:B------:R-:W2:Y:S04]  /*be50*/  LDL.64 R150, [R1+0x6a8] ;  /* 0x0006a80001967983 */ /* 0x000ea80000100a00 */
[----:B------:R2:W2:Y:S01]  /*be60*/  LDG.E.U16 R217, [R130.64] ;  /* 0x0000000682d97981 */ /* 0x0004a2000c1e1500 */
[----:B----4-:R-:W-:-:S03]  /*be70*/  IMAD.WIDE R126, R9, 0x2, R136 ;  /* 0x00000002097e7825 */ /* 0x010fc600078e0288 */
[----:B------:R-:W4:Y:S04]  /*be80*/  LDL.64 R136, [R1+0x6c8] ;  /* 0x0006c80001887983 */ /* 0x000f280000100a00 */
[----:B------:R0:W4:Y:S01]  /*be90*/  LDG.E.U16 R221, [R126.64] ;  /* 0x000000067edd7981 */ /* 0x000122000c1e1500 */
[----:B------:R-:W-:-:S03]  /*bea0*/  IMAD.WIDE R128, R9, 0x2, R148 ;  /* 0x0000000209807825 */ /* 0x000fc600078e0294 */
[----:B------:R-:W4:Y:S04]  /*beb0*/  LDL.64 R148, [R1+0x6a0] ;  /* 0x0006a00001947983 */ /* 0x000f280000100a00 */
[----:B------:R0:W4:Y:S02]  /*bec0*/  LDG.E.U16 R216, [R128.64] ;  /* 0x0000000680d87981 */ /* 0x000124000c1e1500 */
[C---:B0-----:R-:W-:Y:S02]  /*bed0*/  IMAD.WIDE R128, R9.reuse, 0x2, R18 ;  /* 0x0000000209807825 */ /* 0x041fe400078e0212 */
[----:B------:R-:W4:Y:S04]  /*bee0*/  LDL.64 R18, [R1+0x688] ;  /* 0x0006880001127983 */ /* 0x000f280000100a00 */
[----:B------:R0:W4:Y:S01]  /*bef0*/  LDG.E.U16 R209, [R128.64] ;  /* 0x0000000680d17981 */ /* 0x000122000c1e1500 */
[----:B-1----:R-:W-:-:S03]  /*bf00*/  IMAD.WIDE R132, R9, 0x2, R134 ;  /* 0x0000000209847825 */ /* 0x002fc600078e0286 */
[----:B------:R-:W4:Y:S04]  /*bf10*/  LDL.64 R134, [R1+0x6c0] ;  /* 0x0006c00001867983 */ /* 0x000f280000100a00 */
        /* <DEDUP_REMOVED lines=9> */
[----:B------:R1:W2:Y:S01]  /*bfb0*/  LDG.E.U16 R215, [R126.64] ;  /* 0x000000067ed77981 */ /* 0x0002a2000c1e1500 */
[----:B0-----:R-:W-:-:S03]  /*bfc0*/  IMAD.WIDE R130, R9, 0x2, R158 ;  /* 0x0000000209827825 */ /* 0x001fc600078e029e */
[----:B------:R-:W2:Y:S04]  /*bfd0*/  LDL.64 R158, [R1+0x5e0] ;  /* 0x0005e000019e7983 */ /* 0x000ea80000100a00 */
[----:B------:R3:W2:Y:S01]  /*bfe0*/  LDG.E.U16 R201, [R130.64] ;  /* 0x0000000682c97981 */ /* 0x0006a2000c1e1500 */
[----:B-1----:R-:W-:-:S03]  /*bff0*/  IMAD.WIDE R132, R9, 0x2, R142 ;  /* 0x0000000209847825 */ /* 0x002fc600078e028e */
[----:B------:R-:W2:Y:S04]  /*c000*/  LDL.64 R142, [R1+0x678] ;  /* 0x00067800018e7983 */ /* 0x000ea80000100a00 */
[----:B------:R0:W2:Y:S01]  /*c010*/  LDG.E.U16 R213, [R132.64] ;  /* 0x0000000684d57981 */ /* 0x0000a2000c1e1500 */
[----:B------:R-:W-:-:S03]  /*c020*/  IMAD.WIDE R128, R9, 0x2, R152 ;  /* 0x0000000209807825 */ /* 0x000fc600078e0298 */
[----:B------:R-:W2:Y:S04]  /*c030*/  LDL.64 R152, [R1+0x650] ;  /* 0x0006500001987983 */ /* 0x000ea80000100a00 */
[----:B------:R1:W2:Y:S01]  /*c040*/  LDG.E.U16 R199, [R128.64] ;  /* 0x0000000680c77981 */ /* 0x0002a2000c1e1500 */
[----:B----4-:R-:W-:-:S03]  /*c050*/  IMAD.WIDE R14, R9, 0x2, R136 ;  /* 0x00000002090e7825 */ /* 0x010fc600078e0288 */
[----:B------:R-:W4:Y:S04]  /*c060*/  LDL.64 R136, [R1+0x660] ;  /* 0x0006600001887983 */ /* 0x000f280000100a00 */
[----:B------:R0:W4:Y:S02]  /*c070*/  LDG.E.U16 R205, [R14.64] ;  /* 0x000000060ecd7981 */ /* 0x000124000c1e1500 */
[C---:B0-----:R-:W-:Y:S02]  /*c080*/  IMAD.WIDE R14, R9.reuse, 0x2, R148 ;  /* 0x00000002090e7825 */ /* 0x041fe400078e0294 */
[----:B------:R-:W4:Y:S02]  /*c090*/  LDL.64 R148, [R1+0x640] ;  /* 0x0006400001947983 */ /* 0x000f240000100a00 */
[----:B------:R-:W-:-:S02]  /*c0a0*/  IMAD.WIDE R126, R9, 0x2, R138 ;  /* 0x00000002097e7825 */ /* 0x000fc400078e028a */
[----:B------:R-:W4:Y:S04]  /*c0b0*/  LDL.64 R138, [R1+0x670] ;  /* 0x00067000018a7983 */ /* 0x000f280000100a00 */
[----:B------:R0:W4:Y:S04]  /*c0c0*/  LDG.E.U16 R207, [R126.64] ;  /* 0x000000067ecf7981 */ /* 0x000128000c1e1500 */
[----:B------:R0:W4:Y:S01]  /*c0d0*/  LDG.E.U16 R195, [R14.64] ;  /* 0x000000060ec37981 */ /* 0x000122000c1e1500 */
[----:B-1----:R-:W-:-:S03]  /*c0e0*/  IMAD.WIDE R128, R9, 0x2, R18 ;  /* 0x0000000209807825 */ /* 0x002fc600078e0212 */
[----:B------:R-:W4:Y:S01]  /*c0f0*/  LDL.64 R18, [R1+0x628] ;  /* 0x0006280001127983 */ /* 0x000f220000100a00 */
[----:B------:R-:W-:-:S03]  /*c100*/  IMAD.WIDE R132, R9, 0x2, R134 ;  /* 0x0000000209847825 */ /* 0x000fc600078e0286 */
[----:B------:R4:W4:Y:S04]  /*c110*/  LDG.E.U16 R189, [R128.64] ;  /* 0x0000000680bd7981 */ /* 0x000928000c1e1500 */
[----:B------:R-:W4:Y:S04]  /*c120*/  LDL.64 R134, [R1+0x658] ;  /* 0x0006580001867983 */ /* 0x000f280000100a00 */
[----:B------:R2:W4:Y:S01]  /*c130*/  LDG.E.U16 R203, [R132.64] ;  /* 0x0000000684cb7981 */ /* 0x000522000c1e1500 */
[----:B---3--:R-:W-:-:S03]  /*c140*/  IMAD.WIDE R130, R9, 0x2, R144 ;  /* 0x0000000209827825 */ /* 0x008fc600078e0290 */
[----:B------:R-:W3:Y:S04]  /*c150*/  LDL.64 R144, [R1+0x630] ;  /* 0x0006300001907983 */ /* 0x000ee80000100a00 */
[----:B------:R1:W3:Y:S01]  /*c160*/  LDG.E.U16 R191, [R130.64] ;  /* 0x0000000682bf7981 */ /* 0x0002e2000c1e1500 */
[----:B--2---:R-:W-:-:S03]  /*c170*/  IMAD.WIDE R132, R9, 0x2, R146 ;  /* 0x0000000209847825 */ /* 0x004fc600078e0292 */
[----:B------:R-:W2:Y:S01]  /*c180*/  LDL.64 R146, [R1+0x638] ;  /* 0x0006380001927983 */ /* 0x000ea20000100a00 */
[----:B0-----:R-:W-:-:S03]  /*c190*/  IMAD.WIDE R126, R9, 0x2, R150 ;  /* 0x00000002097e7825 */ /* 0x001fc600078e0296 */
[----:B------:R-:W3:Y:S01]  /*c1a0*/  LDL.64 R150, [R1+0x648] ;  /* 0x0006480001967983 */ /* 0x000ee20000100a00 */
[----:B-1----:R-:W-:-:S03]  /*c1b0*/  IMAD.WIDE R130, R9, 0x2, R140 ;  /* 0x0000000209827825 */ /* 0x002fc600078e028c */
[----:B------:R-:W3:Y:S04]  /*c1c0*/  LDL.64 R140, [R1+0x618] ;  /* 0x00061800018c7983 */ /* 0x000ee80000100a00 */
[----:B------:R0:W3:Y:S04]  /*c1d0*/  LDG.E.U16 R197, [R126.64] ;  /* 0x000000067ec57981 */ /* 0x0000e8000c1e1500 */
[----:B------:R2:W3:Y:S04]  /*c1e0*/  LDG.E.U16 R181, [R130.64] ;  /* 0x0000000682b57981 */ /* 0x0004e8000c1e1500 */
[----:B------:R1:W3:Y:S01]  /*c1f0*/  LDG.E.U16 R193, [R132.64] ;  /* 0x0000000684c17981 */ /* 0x0002e2000c1e1500 */
[----:B0-----:R-:W-:-:S03]  /*c200*/  IMAD.WIDE R126, R9, 0x2, R156 ;  /* 0x00000002097e7825 */ /* 0x001fc600078e029c */
[----:B------:R-:W3:Y:S01]  /*c210*/  LDL.64 R156, [R1+0x5f0] ;  /* 0x0005f000019c7983 */ /* 0x000ee20000100a00 */
[----:B------:R-:W-:-:S03]  /*c220*/  IMAD.WIDE R14, R9, 0x2, R142 ;  /* 0x00000002090e7825 */ /* 0x000fc600078e028e */
[----:B------:R0:W3:Y:S04]  /*c230*/  LDG.E.U16 R187, [R126.64] ;  /* 0x000000067ebb7981 */ /* 0x0000e8000c1e1500 */
[----:B------:R-:W3:Y:S04]  /*c240*/  LDL.64 R142, [R1+0x610] ;  /* 0x00061000018e7983 */ /* 0x000ee80000100a00 */
[----:B------:R0:W3:Y:S02]  /*c250*/  LDG.E.U16 R185, [R14.64] ;  /* 0x000000060eb97981 */ /* 0x0000e4000c1e1500 */
[----:B0-----:R-:W-:-:S05]  /*c260*/  IMAD.WIDE R14, R9, 0x2, R152 ;  /* 0x00000002090e7825 */ /* 0x001fca00078e0298 */
[----:B------:R0:W3:Y:S01]  /*c270*/  LDG.E.U16 R175, [R14.64] ;  /* 0x000000060eaf7981 */ /* 0x0000e2000c1e1500 */
[----:B----4-:R-:W-:-:S03]  /*c280*/  IMAD.WIDE R128, R9, 0x2, R136 ;  /* 0x0000000209807825 */ /* 0x010fc600078e0288 */
[----:B------:R-:W4:Y:S04]  /*c290*/  LDL.64 R136, [R1+0x608] ;  /* 0x0006080001887983 */ /* 0x000f280000100a00 */
[----:B------:R3:W4:Y:S01]  /*c2a0*/  LDG.E.U16 R179, [R128.64] ;  /* 0x0000000680b37981 */ /* 0x000722000c1e1500 */
[----:B0-----:R-:W-:-:S03]  /*c2b0*/  IMAD.WIDE R14, R9, 0x2, R148 ;  /* 0x00000002090e7825 */ /* 0x001fc600078e0294 */
[----:B------:R-:W4:Y:S01]  /*c2c0*/  LDL.64 R148, [R1+0x5d0] ;  /* 0x0005d00001947983 */ /* 0x000f220000100a00 */
[----:B--2---:R-:W-:-:S03]  /*c2d0*/  IMAD.WIDE R130, R9, 0x2, R146 ;  /* 0x0000000209827825 */ /* 0x004fc600078e0292 */
[----:B------:R0:W2:Y:S01]  /*c2e0*/  LDG.E.U16 R169, [R14.64] ;  /* 0x000000060ea97981 */ /* 0x0000a2000c1e1500 */
[----:B------:R-:W-:-:S03]  /*c2f0*/  IMAD.WIDE R126, R9, 0x2, R134 ;  /* 0x00000002097e7825 */ /* 0x000fc600078e0286 */
[----:B------:R-:W0:Y:S01]  /*c300*/  LDL.64 R134, [R1+0x600] ;  /* 0x0006000001867983 */ /* 0x000e220000100a00 */
[----:B---3--:R-:W-:-:S03]  /*c310*/  IMAD.WIDE R128, R9, 0x2, R140 ;  /* 0x0000000209807825 */ /* 0x008fc600078e028c */
[----:B------:R-:W2:Y:S01]  /*c320*/  LDL.64 R140, [R1+0x5e8] ;  /* 0x0005e800018c7983 */ /* 0x000ea20000100a00 */
[----:B------:R-:W-:-:S03]  /*c330*/  IMAD.WIDE R146, R9, 0x2, R18 ;  /* 0x0000000209927825 */ /* 0x000fc600078e0212 */
[----:B------:R-:W2:Y:S01]  /*c340*/  LDL.64 R18, [R1+0x5f8] ;  /* 0x0005f80001127983 */ /* 0x000ea20000100a00 */
[----:B-1----:R-:W-:-:S03]  /*c350*/  IMAD.WIDE R132, R9, 0x2, R138 ;  /* 0x0000000209847825 */ /* 0x002fc600078e028a */
[----:B------:R1:W2:Y:S04]  /*c360*/  LDG.E.U16 R177, [R126.64] ;  /* 0x000000067eb17981 */ /* 0x0002a8000c1e1500 */
[----:B------:R1:W2:Y:S01]  /*c370*/  LDG.E.U16 R183, [R132.64] ;  /* 0x0000000684b77981 */ /* 0x0002a2000c1e1500 */
[----:B------:R-:W-:-:S03]  /*c380*/  IMAD.WIDE R162, R9, 0x2, R144 ;  /* 0x0000000209a27825 */ /* 0x000fc600078e0290 */
[----:B------:R0:W2:Y:S01]  /*c390*/  LDG.E.U16 R129, [R128.64] ;  /* 0x0000000680817981 */ /* 0x0000a2000c1e1500 */
[----:B-1----:R-:W-:-:S03]  /*c3a0*/  IMAD.WIDE R126, R9, 0x2, R150 ;  /* 0x00000002097e7825 */ /* 0x002fc600078e0296 */
[----:B------:R-:W2:Y:S01]  /*c3b0*/  LDL.64 R150, [R1+0x5d8] ;  /* 0x0005d80001967983 */ /* 0x000ea20000100a00 */
[----:B------:R-:W-:-:S03]  /*c3c0*/  IMAD.WIDE R132, R9, 0x2, R142 ;  /* 0x0000000209847825 */ /* 0x000fc600078e028e */
[----:B------:R4:W2:Y:S04]  /*c3d0*/  LDG.E.U16 R171, [R126.64] ;  /* 0x000000067eab7981 */ /* 0x0008a8000c1e1500 */
[----:B------:R-:W2:Y:S04]  /*c3e0*/  LDL.64 R142, [R1+0x5c0] ;  /* 0x0005c000018e7983 */ /* 0x000ea80000100a00 */
[----:B------:R2:W2:Y:S01]  /*c3f0*/  LDG.E.U16 R153, [R132.64] ;  /* 0x0000000684997981 */ /* 0x0004a2000c1e1500 */
[----:B------:R-:W-:-:S03]  /*c400*/  IMAD.WIDE R160, R9, 0x2, R160 ;  /* 0x0000000209a07825 */ /* 0x000fc600078e02a0 */
[----:B------:R-:W2:Y:S04]  /*c410*/  LDL.64 R138, [R1+0x620] ;  /* 0x00062000018a7983 */ /* 0x000ea80000100a00 */
[----:B------:R1:W2:Y:S04]  /*c420*/  LDG.E.U16 R146, [R146.64] ;  /* 0x0000000692927981 */ /* 0x0002a8000c1e1500 */
[----:B------:R0:W2:Y:S04]  /*c430*/  LDG.E.U16 R130, [R130.64] ;  /* 0x0000000682827981 */ /* 0x0000a8000c1e1500 */
[----:B------:R0:W2:Y:S01]  /*c440*/  LDG.E.U16 R162, [R162.64] ;  /* 0x00000006a2a27981 */ /* 0x0000a2000c1e1500 */
[----:B----4-:R-:W-:-:S05]  /*c450*/  IMAD.WIDE R126, R9, 0x2, R136 ;  /* 0x00000002097e7825 */ /* 0x010fca00078e0288 */
[----:B------:R4:W3:Y:S02]  /*c460*/  LDG.E.U16 R145, [R126.64] ;  /* 0x000000067e917981 */ /* 0x0008e4000c1e1500 */
[C---:B----4-:R-:W-:Y:S02]  /*c470*/  IMAD.WIDE R126, R9.reuse, 0x2, R156 ;  /* 0x00000002097e7825 */ /* 0x050fe400078e029c */
[----:B------:R-:W4:Y:S04]  /*c480*/  LDL.64 R156, [R1+0x5a8] ;  /* 0x0005a800019c7983 */ /* 0x000f280000100a00 */
[----:B------:R0:W3:Y:S02]  /*c490*/  LDG.E.U16 R152, [R126.64] ;  /* 0x000000067e987981 */ /* 0x0000e4000c1e1500 */
[----:B0-----:R-:W-:-:S02]  /*c4a0*/  IMAD.WIDE R14, R9, 0x2, R134 ;  /* 0x00000002090e7825 */ /* 0x001fc400078e0286 */
[----:B------:R-:W3:Y:S04]  /*c4b0*/  LDL.64 R134, [R1+0x5c8] ;  /* 0x0005c80001867983 */ /* 0x000ee80000100a00 */
[----:B------:R0:W4:Y:S01]  /*c4c0*/  LDG.E.U16 R137, [R14.64] ;  /* 0x000000060e897981 */ /* 0x000122000c1e1500 */
[----:B--2---:R-:W-:-:S03]  /*c4d0*/  IMAD.WIDE R132, R9, 0x2, R18 ;  /* 0x0000000209847825 */ /* 0x004fc600078e0212 */
[----:B------:R-:W2:Y:S04]  /*c4e0*/  LDL.64 R18, [R1+0x5b8] ;  /* 0x0005b80001127983 */ /* 0x000ea80000100a00 */
[----:B------:R1:W2:Y:S01]  /*c4f0*/  LDG.E.U16 R128, [R132.64] ;  /* 0x0000000684807981 */ /* 0x0002a2000c1e1500 */
[----:B0-----:R-:W-:-:S03]  /*c500*/  IMAD.WIDE R14, R9, 0x2, R140 ;  /* 0x00000002090e7825 */ /* 0x001fc600078e028c */
[----:B------:R-:W2:Y:S04]  /*c510*/  LDL.64 R140, [R1+0x5b0] ;  /* 0x0005b000018c7983 */ /* 0x000ea80000100a00 */
[----:B------:R0:W4:Y:S01]  /*c520*/  LDG.E.U16 R144, [R14.64] ;  /* 0x000000060e907981 */ /* 0x000122000c1e1500 */
[----:B-1----:R-:W-:-:S03]  /*c530*/  IMAD.WIDE R132, R9, 0x2, R158 ;  /* 0x0000000209847825 */ /* 0x002fc600078e029e */
[----:B------:R-:W4:Y:S04]  /*c540*/  LDL.64 R158, [R1+0x5a0] ;  /* 0x0005a000019e7983 */ /* 0x000f280000100a00 */
[----:B------:R1:W4:Y:S01]  /*c550*/  LDG.E.U16 R136, [R132.64] ;  /* 0x0000000684887981 */ /* 0x000322000c1e1500 */
[----:B0-----:R-:W-:-:S03]  /*c560*/  IMAD.WIDE R14, R9, 0x2, R148 ;  /* 0x00000002090e7825 */ /* 0x001fc600078e0294 */
[----:B------:R-:W4:Y:S01]  /*c570*/  LDL.64 R148, [R1+0x590] ;  /* 0x0005900001947983 */ /* 0x000f220000100a00 */
[----:B-1----:R-:W-:-:S04]  /*c580*/  IMAD.WIDE R132, R9, 0x2, R142 ;  /* 0x0000000209847825 */ /* 0x002fc800078e028e */
[C---:B------:R-:W-:Y:S02]  /*c590*/  IMAD.WIDE R126, R9.reuse, 0x2, R150 ;  /* 0x00000002097e7825 */ /* 0x040fe400078e0296 */
[----:B------:R2:W4:Y:S04]  /*c5a0*/  LDG.E.U16 R151, [R14.64] ;  /* 0x000000060e977981 */ /* 0x000528000c1e1500 */
[----:B------:R0:W4:Y:S01]  /*c5b0*/  LDG.E.U16 R127, [R126.64] ;  /* 0x000000067e7f7981 */ /* 0x000122000c1e1500 */
[----:B---3--:R-:W-:-:S05]  /*c5c0*/  IMAD.WIDE R134, R9, 0x2, R134 ;  /* 0x0000000209867825 */ /* 0x008fca00078e0286 */
[----:B------:R1:W3:Y:S04]  /*c5d0*/  LDG.E.U16 R143, [R134.64] ;  /* 0x00000006868f7981 */ /* 0x0002e8000c1e1500 */
[----:B-1----:R4:W3:Y:S01]  /*c5e0*/  LDG.E.U16 R135, [R132.64] ;  /* 0x0000000684877981 */ /* 0x0028e2000c1e1500 */
[----:B--2---:R-:W-:-:S03]  /*c5f0*/  IMAD.WIDE R14, R9, 0x2, R18 ;  /* 0x00000002090e7825 */ /* 0x004fc600078e0212 */
[----:B------:R-:W2:Y:S01]  /*c600*/  LDL.64 R18, [R1+0x588] ;  /* 0x0005880001127983 */ /* 0x000ea20000100a00 */
[----:B------:R-:W-:-:S03]  /*c610*/  IMAD.WIDE R140, R9, 0x2, R140 ;  /* 0x00000002098c7825 */ /* 0x000fc600078e028c */
[----:B0-----:R0:W2:Y:S01]  /*c620*/  LDG.E.U16 R126, [R14.64] ;  /* 0x000000060e7e7981 */ /* 0x0010a2000c1e1500 */
[----:B----4-:R-:W-:-:S03]  /*c630*/  IMAD.WIDE R132, R9, 0x2, R156 ;  /* 0x0000000209847825 */ /* 0x010fc600078e029c */
[----:B------:R1:W4:Y:S04]  /*c640*/  LDG.E.U16 R150, [R140.64] ;  /* 0x000000068c967981 */ /* 0x000328000c1e1500 */
[----:B------:R1:W2:Y:S01]  /*c650*/  LDG.E.U16 R142, [R132.64] ;  /* 0x00000006848e7981 */ /* 0x0002a2000c1e1500 */
[----:B0-----:R-:W-:-:S03]  /*c660*/  IMAD.WIDE R14, R9, 0x2, R158 ;  /* 0x00000002090e7825 */ /* 0x001fc600078e029e */
[----:B------:R-:W2:Y:S04]  /*c670*/  LDL.64 R158, [R1+0x560] ;  /* 0x00056000019e7983 */ /* 0x000ea80000100a00 */
[----:B-1----:R-:W3:Y:S01]  /*c680*/  LDL.64 R140, [R1+0x598] ;  /* 0x00059800018c7983 */ /* 0x002ee20000100a00 */
[----:B------:R-:W-:-:S03]  /*c690*/  IMAD.WIDE R132, R9, 0x2, R148 ;  /* 0x0000000209847825 */ /* 0x000fc600078e0294 */
[----:B------:R-:W4:Y:S04]  /*c6a0*/  LDL.64 R156, [R1+0x570] ;  /* 0x00057000019c7983 */ /* 0x000f280000100a00 */
[----:B------:R0:W4:Y:S01]  /*c6b0*/  LDG.E.U16 R149, [R132.64] ;  /* 0x0000000684957981 */ /* 0x000122000c1e1500 */
[----:B------:R-:W-:-:S03]  /*c6c0*/  IMAD.WIDE R138, R9, 0x2, R138 ;  /* 0x00000002098a7825 */ /* 0x000fc600078e028a */
[----:B------:R1:W4:Y:S04]  /*c6d0*/  LDG.E.U16 R134, [R14.64] ;  /* 0x000000060e867981 */ /* 0x000328000c1e1500 */
[----:B------:R1:W4:Y:S04]  /*c6e0*/  LDG.E.U16 R138, [R138.64] ;  /* 0x000000068a8a7981 */ /* 0x000328000c1e1500 */
[----:B0-----:R-:W4:Y:S01]  /*c6f0*/  LDL.64 R132, [R1+0x580] ;  /* 0x0005800001847983 */ /* 0x001f220000100a00 */
[----:B--2---:R-:W-:-:S04]  /*c700*/  IMAD.WIDE R158, R9, 0x2, R158 ;  /* 0x00000002099e7825 */ /* 0x004fc800078e029e */
[----:B---3--:R-:W-:-:S05]  /*c710*/  IMAD.WIDE R140, R9, 0x2, R140 ;  /* 0x00000002098c7825 */ /* 0x008fca00078e028c */
[----:B------:R0:W2:Y:S04]  /*c720*/  LDG.E.U16 R16, [R140.64] ;  /* 0x000000068c107981 */ /* 0x0000a8000c1e1500 */
[----:B0-----:R0:W2:Y:S01]  /*c730*/  LDG.E.U16 R140, [R160.64] ;  /* 0x00000006a08c7981 */ /* 0x0010a2000c1e1500 */
[----:B----4-:R-:W-:-:S03]  /*c740*/  IMAD.WIDE R132, R9, 0x2, R132 ;  /* 0x0000000209847825 */ /* 0x010fc600078e0284 */
[----:B0-----:R-:W4:Y:S04]  /*c750*/  LDL.64 R160, [R1+0x550] ;  /* 0x0005500001a07983 */ /* 0x001f280000100a00 */
[----:B------:R0:W2:Y:S04]  /*c760*/  LDG.E.U16 R133, [R132.64] ;  /* 0x0000000684857981 */ /* 0x0000a8000c1e1500 */
[----:B0-----:R0:W2:Y:S04]  /*c770*/  LDG.E.U16 R132, [R158.64] ;  /* 0x000000069e847981 */ /* 0x0010a8000c1e1500 */
[----:B0-----:R-:W2:Y:S01]  /*c780*/  LDL.64 R158, [R1+0x548] ;  /* 0x00054800019e7983 */ /* 0x001ea20000100a00 */
[----:B-1----:R-:W-:-:S03]  /*c790*/  IMAD.WIDE R14, R9, 0x2, R18 ;  /* 0x00000002090e7825 */ /* 0x002fc600078e0212 */
[----:B------:R-:W2:Y:S01]  /*c7a0*/  LDL.64 R18, [R1+0x540] ;  /* 0x0005400001127983 */ /* 0x000ea20000100a00 */
[----:B------:R-:W-:-:S03]  /*c7b0*/  IMAD.WIDE R156, R9, 0x2, R156 ;  /* 0x00000002099c7825 */ /* 0x000fc600078e029c */
[----:B------:R0:W2:Y:S04]  /*c7c0*/  LDG.E.U16 R141, [R14.64] ;  /* 0x000000060e8d7981 */ /* 0x0000a8000c1e1500 */
[----:B------:R1:W2:Y:S01]  /*c7d0*/  LDG.E.U16 R148, [R156.64] ;  /* 0x000000069c947981 */ /* 0x0002a2000c1e1500 */
[----:B----4-:R-:W-:-:S05]  /*c7e0*/  IMAD.WIDE R160, R9, 0x2, R160 ;  /* 0x0000000209a07825 */ /* 0x010fca00078e02a0 */
[----:B------:R4:W3:Y:S04]  /*c7f0*/  LDG.E.U16 R147, [R160.64] ;  /* 0x00000006a0937981 */ /* 0x0008e8000c1e1500 */
[----:B----4-:R-:W4:Y:S01]  /*c800*/  LDL.64 R160, [R1+0x530] ;  /* 0x0005300001a07983 */ /* 0x010f220000100a00 */
[----:B--2---:R-:W-:-:S05]  /*c810*/  IMAD.WIDE R158, R9, 0x2, R158 ;  /* 0x00000002099e7825 */ /* 0x004fca00078e029e */
[----:B------:R2:W3:Y:S04]  /*c820*/  LDG.E.U16 R139, [R158.64] ;  /* 0x000000069e8b7981 */ /* 0x0004e8000c1e1500 */
[----:B--2---:R-:W2:Y:S01]  /*c830*/  LDL.64 R158, [R1+0x538] ;  /* 0x00053800019e7983 */ /* 0x004ea20000100a00 */
[----:B0-----:R-:W-:-:S03]  /*c840*/  IMAD.WIDE R14, R9, 0x2, R166 ;  /* 0x00000002090e7825 */ /* 0x001fc600078e02a6 */
[----:B------:R-:W3:Y:S01]  /*c850*/  LDL.64 R166, [R1+0x528] ;  /* 0x0005280001a67983 */ /* 0x000ee20000100a00 */
[----:B-1----:R-:W-:-:S03]  /*c860*/  IMAD.WIDE R156, R9, 0x2, R172 ;  /* 0x00000002099c7825 */ /* 0x002fc600078e02ac */
[----:B------:R0:W3:Y:S04]  /*c870*/  LDG.E.U16 R15, [R14.64] ;  /* 0x000000060e0f7981 */ /* 0x0000e8000c1e1500 */
[----:B------:R-:W3:Y:S04]  /*c880*/  LDL.64 R172, [R1+0x510] ;  /* 0x0005100001ac7983 */ /* 0x000ee80000100a00 */
[----:B0-----:R0:W3:Y:S02]  /*c890*/  LDG.E.U16 R14, [R156.64] ;  /* 0x000000069c0e7981 */ /* 0x0010e4000c1e1500 */
[----:B0-----:R-:W-:-:S02]  /*c8a0*/  IMAD.WIDE R156, R9, 0x2, R18 ;  /* 0x00000002099c7825 */ /* 0x001fc400078e0212 */
[----:B------:R-:W3:Y:S04]  /*c8b0*/  LDL.64 R18, [R1+0x4f8] ;  /* 0x0004f80001127983 */ /* 0x000ee80000100a00 */
[----:B------:R2:W3:Y:S02]  /*c8c0*/  LDG.E.U16 R131, [R156.64] ;  /* 0x000000069c837981 */ /* 0x0004e4000c1e1500 */
[----:B--2---:R-:W-:-:S04]  /*c8d0*/  IMAD.WIDE R156, R9, 0x2, R158 ;  /* 0x00000002099c7825 */ /* 0x004fc800078e029e */
[C---:B----4-:R-:W-:Y:S01]  /*c8e0*/  IMAD.WIDE R158, R9.reuse, 0x2, R160 ;  /* 0x00000002099e7825 */ /* 0x050fe200078e02a0 */
[----:B------:R0:W2:Y:S04]  /*c8f0*/  LDG.E.U16 R163, [R156.64] ;  /* 0x000000069ca37981 */ /* 0x0000a8000c1e1500 */
[----:B------:R1:W4:Y:S04]  /*c900*/  LDG.E.U16 R164, [R158.64] ;  /* 0x000000069ea47981 */ /* 0x000328000c1e1500 */
[----:B0-----:R-:W2:Y:S04]  /*c910*/  LDL.64 R156, [R1+0x520] ;  /* 0x00052000019c7983 */ /* 0x001ea80000100a00 */
[----:B-1----:R-:W4:Y:S01]  /*c920*/  LDL.64 R158, [R1+0x518] ;  /* 0x00051800019e7983 */ /* 0x002f220000100a00 */
[----:B---3--:R-:W-:-:S05]  /*c930*/  IMAD.WIDE R160, R9, 0x2, R166 ;  /* 0x0000000209a07825 */ /* 0x008fca00078e02a6 */
[----:B------:R0:W3:Y:S01]  /*c940*/  LDG.E.U16 R166, [R160.64] ;  /* 0x00000006a0a67981 */ /* 0x0000e2000c1e1500 */
[----:B--2---:R-:W-:-:S04]  /*c950*/  IMAD.WIDE R156, R9, 0x2, R156 ;  /* 0x00000002099c7825 */ /* 0x004fc800078e029c */
[C---:B----4-:R-:W-:Y:S01]  /*c960*/  IMAD.WIDE R158, R9.reuse, 0x2, R158 ;  /* 0x00000002099e7825 */ /* 0x050fe200078e029e */
[----:B------:R1:W2:Y:S04]  /*c970*/  LDG.E.U16 R167, [R156.64] ;  /* 0x000000069ca77981 */ /* 0x0002a8000c1e1500 */
[----:B------:R4:W2:Y:S04]  /*c980*/  LDG.E.U16 R170, [R158.64] ;  /* 0x000000069eaa7981 */ /* 0x0008a8000c1e1500 */
[----:B-1----:R-:W2:Y:S04]  /*c990*/  LDL.64 R156, [R1+0x508] ;  /* 0x00050800019c7983 */ /* 0x002ea80000100a00 */
[----:B----4-:R-:W4:Y:S01]  /*c9a0*/  LDL.64 R158, [R1+0x500] ;  /* 0x00050000019e7983 */ /* 0x010f220000100a00 */
[----:B0-----:R-:W-:-:S05]  /*c9b0*/  IMAD.WIDE R160, R9, 0x2, R172 ;  /* 0x0000000209a07825 */ /* 0x001fca00078e02ac */
[----:B------:R0:W3:Y:S01]  /*c9c0*/  LDG.E.U16 R172, [R160.64] ;  /* 0x00000006a0ac7981 */ /* 0x0000e2000c1e1500 */
[----:B--2---:R-:W-:-:S04]  /*c9d0*/  IMAD.WIDE R156, R9, 0x2, R156 ;  /* 0x00000002099c7825 */ /* 0x004fc800078e029c */
[C---:B----4-:R-:W-:Y:S01]  /*c9e0*/  IMAD.WIDE R158, R9.reuse, 0x2, R158 ;  /* 0x00000002099e7825 */ /* 0x050fe200078e029e */
[----:B------:R1:W2:Y:S04]  /*c9f0*/  LDG.E.U16 R173, [R156.64] ;  /* 0x000000069cad7981 */ /* 0x0002a8000c1e1500 */
[----:B------:R4:W2:Y:S04]  /*ca00*/  LDG.E.U16 R176, [R158.64] ;  /* 0x000000069eb07981 */ /* 0x0008a8000c1e1500 */
[----:B-1----:R-:W2:Y:S04]  /*ca10*/  LDL.64 R156, [R1+0x4f0] ;  /* 0x0004f000019c7983 */ /* 0x002ea80000100a00 */
[----:B----4-:R-:W4:Y:S01]  /*ca20*/  LDL.64 R158, [R1+0x4e8] ;  /* 0x0004e800019e7983 */ /* 0x010f220000100a00 */
[----:B0-----:R-:W-:-:S03]  /*ca30*/  IMAD.WIDE R160, R9, 0x2, R18 ;  /* 0x0000000209a07825 */ /* 0x001fc600078e0212 */
[----:B------:R-:W3:Y:S04]  /*ca40*/  LDL.64 R18, [R1+0x4b0] ;  /* 0x0004b00001127983 */ /* 0x000ee80000100a00 */
[----:B------:R0:W3:Y:S04]  /*ca50*/  LDG.E.U16 R178, [R160.64] ;  /* 0x00000006a0b27981 */ /* 0x0000e8000c1e1500 */
[----:B0-----:R-:W3:Y:S01]  /*ca60*/  LDL.64 R160, [R1+0x4e0] ;  /* 0x0004e00001a07983 */ /* 0x001ee20000100a00 */
[----:B--2---:R-:W-:-:S04]  /*ca70*/  IMAD.WIDE R156, R9, 0x2, R156 ;  /* 0x00000002099c7825 */ /* 0x004fc800078e029c */
[C---:B----4-:R-:W-:Y:S01]  /*ca80*/  IMAD.WIDE R158, R9.reuse, 0x2, R158 ;  /* 0x00000002099e7825 */ /* 0x050fe200078e029e */
[----:B------:R0:W2:Y:S04]  /*ca90*/  LDG.E.U16 R180, [R156.64] ;  /* 0x000000069cb47981 */ /* 0x0000a8000c1e1500 */
[----:B------:R1:W4:Y:S04]  /*caa0*/  LDG.E.U16 R182, [R158.64] ;  /* 0x000000069eb67981 */ /* 0x000328000c1e1500 */
[----:B0-----:R-:W2:Y:S04]  /*cab0*/  LDL.64 R156, [R1+0x4d8] ;  /* 0x0004d800019c7983 */ /* 0x001ea80000100a00 */
[----:B-1----:R-:W4:Y:S01]  /*cac0*/  LDL.64 R158, [R1+0x4d0] ;  /* 0x0004d000019e7983 */ /* 0x002f220000100a00 */
[----:B---3--:R-:W-:-:S05]  /*cad0*/  IMAD.WIDE R160, R9, 0x2, R160 ;  /* 0x0000000209a07825 */ /* 0x008fca00078e02a0 */
        /* <DEDUP_REMOVED lines=9> */
[----:B------:R0:W3:Y:S02]  /*cb70*/  LDG.E.U16 R190, [R160.64] ;  /* 0x00000006a0be7981 */ /* 0x0000e4000c1e1500 */
[C---:B0-----:R-:W-:Y:S02]  /*cb80*/  IMAD.WIDE R160, R9.reuse, 0x2, R18 ;  /* 0x0000000209a07825 */ /* 0x041fe400078e0212 */
        /* <DEDUP_REMOVED lines=24> */
[----:B------:R1:W4:Y:S01]  /*cd10*/  LDG.E.U16 R206, [R158.64] ;  /* 0x000000069ece7981 */ /* 0x000322000c1e1500 */
[----:B0-----:R-:W-:-:S03]  /*cd20*/  IMAD.WIDE R156, R9, 0x2, R18 ;  /* 0x00000002099c7825 */ /* 0x001fc600078e0212 */
[----:B-1----:R-:W2:Y:S04]  /*cd30*/  LDL.64 R158, [R1+0x480] ;  /* 0x00048000019e7983 */ /* 0x002ea80000100a00 */
[----:B------:R-:W4:Y:S04]  /*cd40*/  LDL.LU R19, [R1+0x1c] ;  /* 0x00001c0001137983 */ /* 0x000f280000300800 */
[----:B------:R0:W4:Y:S04]  /*cd50*/  LDG.E.U16 R210, [R156.64] ;  /* 0x000000069cd27981 */ /* 0x000128000c1e1500 */
[----:B0-----:R-:W4:Y:S01]  /*cd60*/  LDL.64 R156, [R1+0x468] ;  /* 0x00046800019c7983 */ /* 0x001f220000100a00 */
[----:B---3--:R-:W-:-:S06]  /*cd70*/  IMAD.WIDE R160, R9, 0x2, R160 ;  /* 0x0000000209a07825 */ /* 0x008fcc00078e02a0 */
[----:B------:R0:W3:Y:S01]  /*cd80*/  LDG.E.U16 R160, [R160.64] ;  /* 0x00000006a0a07981 */ /* 0x0000e2000c1e1500 */
[----:B--2---:R-:W-:-:S05]  /*cd90*/  IMAD.WIDE R158, R9, 0x2, R158 ;  /* 0x00000002099e7825 */ /* 0x004fca00078e029e */
[----:B------:R1:W2:Y:S04]  /*cda0*/  LDG.E.U16 R212, [R158.64] ;  /* 0x000000069ed47981 */ /* 0x0002a8000c1e1500 */
[----:B-1----:R-:W2:Y:S01]  /*cdb0*/  LDL.64 R158, [R1+0x460] ;  /* 0x00046000019e7983 */ /* 0x002ea20000100a00 */
[----:B----4-:R-:W-:-:S05]  /*cdc0*/  IMAD.WIDE R156, R9, 0x2, R156 ;  /* 0x00000002099c7825 */ /* 0x010fca00078e029c */
[----:B0-----:R0:W4:Y:S04]  /*cdd0*/  LDG.E.U16 R161, [R156.64] ;  /* 0x000000069ca17981 */ /* 0x001128000c1e1500 */
[----:B0-----:R-:W3:Y:S04]  /*cde0*/  LDL.64 R156, [R1+0x458] ;  /* 0x00045800019c7983 */ /* 0x001ee80000100a00 */
[----:B------:R-:W4:Y:S01]  /*cdf0*/  LDL.LU R18, [R1+0x18] ;  /* 0x0000180001127983 */ /* 0x000f220000300800 */
[----:B--2---:R-:W-:-:S06]  /*ce00*/  IMAD.WIDE R158, R9, 0x2, R158 ;  /* 0x00000002099e7825 */ /* 0x004fcc00078e029e */
[----:B------:R0:W2:Y:S01]  /*ce10*/  LDG.E.U16 R158, [R158.64] ;  /* 0x000000069e9e7981 */ /* 0x0000a2000c1e1500 */
[----:B---3--:R-:W-:-:S05]  /*ce20*/  IMAD.WIDE R156, R9, 0x2, R156 ;  /* 0x00000002099c7825 */ /* 0x008fca00078e029c */
[----:B0-----:R0:W3:Y:S04]  /*ce30*/  LDG.E.U16 R159, [R156.64] ;  /* 0x000000069c9f7981 */ /* 0x0010e8000c1e1500 */
[----:B0-----:R-:W2:Y:S02]  /*ce40*/  LDL.64 R156, [R1+0x448] ;  /* 0x00044800019c7983 */ /* 0x001ea40000100a00 */
[----:B--2---:R-:W-:-:S05]  /*ce50*/  IMAD.WIDE R156, R9, 0x2, R156 ;  /* 0x00000002099c7825 */ /* 0x004fca00078e029c */
[----:B------:R0:W2:Y:S04]  /*ce60*/  LDG.E.U16 R218, [R156.64] ;  /* 0x000000069cda7981 */ /* 0x0000a8000c1e1500 */
[----:B0-----:R-:W2:Y:S01]  /*ce70*/  LDL.64 R156, [R1+0x440] ;  /* 0x00044000019c7983 */ /* 0x001ea20000100a00 */
[C---:B------:R-:W-:Y:S02]  /*ce80*/  FFMA R19, R174.reuse, R19, R244 ;  /* 0x00000013ae137223 */ /* 0x040fe400000000f4 */
[C---:B------:R-:W-:Y:S02]  /*ce90*/  FMUL R48, R174.reuse, R48 ;  /* 0x00000030ae307220 */ /* 0x040fe40000400000 */
[C---:B------:R-:W-:Y:S01]  /*cea0*/  FMUL R49, R174.reuse, R49 ;  /* 0x00000031ae317220 */ /* 0x040fe20000400000 */
[----:B------:R0:W-:Y:S01]  /*ceb0*/  STL [R1+0x1c], R19 ;  /* 0x00001c1301007387 */ /* 0x0001e20000100800 */
[----:B------:R-:W-:-:S02]  /*cec0*/  FMUL R52, R174, R52 ;  /* 0x00000034ae347220 */ /* 0x000fc40000400000 */
[C---:B------:R-:W-:Y:S02]  /*ced0*/  FMUL R53, R174.reuse, R53 ;  /* 0x00000035ae357220 */ /* 0x040fe40000400000 */
[C---:B------:R-:W-:Y:S02]  /*cee0*/  FMUL R56, R174.reuse, R56 ;  /* 0x00000038ae387220 */ /* 0x040fe40000400000 */
[C---:B------:R-:W-:Y:S02]  /*cef0*/  FMUL R57, R174.reuse, R57 ;  /* 0x00000039ae397220 */ /* 0x040fe40000400000 */
[C---:B------:R-:W-:Y:S01]  /*cf00*/  FMUL R60, R174.reuse, R60 ;  /* 0x0000003cae3c7220 */ /* 0x040fe20000400000 */
[----:B0-----:R0:W5:Y:S01]  /*cf10*/  LDL.LU R19, [R1+0x898] ;  /* 0x0008980001137983 */ /* 0x0011620000300800 */
[----:B------:R-:W-:-:S03]  /*cf20*/  FMUL R61, R174, R61 ;  /* 0x0000003dae3d7220 */ /* 0x000fc60000400000 */
[----:B------:R-:W1:Y:S02]  /*cf30*/  S2R R244, SR_TID.X ;  /* 0x0000000000f47919 */ /* 0x000e640000002100 */
[----:B-1----:R-:W-:-:S04]  /*cf40*/  SHF.R.U32.HI R244, RZ, 0x2, R244 ;  /* 0x00000002fff47819 */ /* 0x002fc800000116f4 */
[----:B------:R-:W-:-:S04]  /*cf50*/  SGXT.U32 R244, R244, 0x3 ;  /* 0x00000003f4f4781a */ /* 0x000fc80000000000 */
[----:B------:R-:W-:-:S05]  /*cf60*/  LOP3.LUT R244, R244, 0x8, RZ, 0xfc, !PT ;  /* 0x00000008f4f47812 */ /* 0x000fca00078efcff */
[----:B------:R-:W-:-:S06]  /*cf70*/  IMAD.SHL.U32 R244, R244, 0x20, RZ ;  /* 0x00000020f4f47824 */ /* 0x000fcc00078e00ff */
[----:B------:R-:W4:Y:S02]  /*cf80*/  LDS R244, [R244] ;  /* 0x00000000f4f47984 */ /* 0x000f240000000800 */
[----:B----4-:R-:W-:Y:S02]  /*cf90*/  FFMA R18, R168, R18, R244 ;  /* 0x00000012a8127223 */ /* 0x010fe400000000f4 */
[----:B--2---:R-:W-:-:S05]  /*cfa0*/  IMAD.WIDE R156, R9, 0x2, R156 ;  /* 0x00000002099c7825 */ /* 0x004fca00078e029c */
[----:B------:R1:W2:Y:S04]  /*cfb0*/  LDG.E.U16 R174, [R156.64] ;  /* 0x000000069cae7981 */ /* 0x0002a8000c1e1500 */
[----:B-1----:R-:W4:Y:S04]  /*cfc0*/  LDL.64 R156, [R1+0x438] ;  /* 0x00043800019c7983 */ /* 0x002f280000100a00 */
[----:B------:R1:W-:Y:S04]  /*cfd0*/  STL [R1+0x18], R18 ;  /* 0x0000181201007387 */ /* 0x0003e80000100800 */
[----:B-1----:R-:W2:Y:S04]  /*cfe0*/  LDL.LU R18, [R1+0x14] ;  /* 0x0000140001127983 */ /* 0x002ea80000300800 */
[----:B------:R-:W2:Y:S01]  /*cff0*/  LDL.LU R244, [R1+0x10] ;  /* 0x0000100001f47983 */ /* 0x000ea20000300800 */
[----:B------:R-:W-:-:S02]  /*d000*/  FMUL R50, R168, R50 ;  /* 0x00000032a8327220 */ /* 0x000fc40000400000 */
[C---:B------:R-:W-:Y:S02]  /*d010*/  FMUL R51, R168.reuse, R51 ;  /* 0x00000033a8337220 */ /* 0x040fe40000400000 */
[C---:B------:R-:W-:Y:S02]  /*d020*/  FMUL R54, R168.reuse, R54 ;  /* 0x00000036a8367220 */ /* 0x040fe40000400000 */
[C---:B------:R-:W-:Y:S02]  /*d030*/  FMUL R55, R168.reuse, R55 ;  /* 0x00000037a8377220 */ /* 0x040fe40000400000 */
[C---:B------:R-:W-:Y:S02]  /*d040*/  FMUL R58, R168.reuse, R58 ;  /* 0x0000003aa83a7220 */ /* 0x040fe40000400000 */
[C---:B------:R-:W-:Y:S02]  /*d050*/  FMUL R59, R168.reuse, R59 ;  /* 0x0000003ba83b7220 */ /* 0x040fe40000400000 */
[----:B------:R-:W-:-:S02]  /*d060*/  FMUL R62, R168, R62 ;  /* 0x0000003ea83e7220 */ /* 0x000fc40000400000 */
[----:B------:R-:W-:Y:S02]  /*d070*/  FMUL R63, R168, R63 ;  /* 0x0000003fa83f7220 */ /* 0x000fe40000400000 */
[C---:B------:R-:W-:Y:S02]  /*d080*/  FMUL R66, R10.reuse, R66 ;  /* 0x000000420a427220 */ /* 0x040fe40000400000 */
[C---:B------:R-:W-:Y:S02]  /*d090*/  FMUL R67, R10.reuse, R67 ;  /* 0x000000430a437220 */ /* 0x040fe40000400000 */
[C---:B------:R-:W-:Y:S02]  /*d0a0*/  FMUL R70, R10.reuse, R70 ;  /* 0x000000460a467220 */ /* 0x040fe40000400000 */
[C---:B------:R-:W-:Y:S02]  /*d0b0*/  FMUL R71, R10.reuse, R71 ;  /* 0x000000470a477220 */ /* 0x040fe40000400000 */
[----:B------:R-:W-:-:S02]  /*d0c0*/  FMUL R74, R10, R74 ;  /* 0x0000004a0a4a7220 */ /* 0x000fc40000400000 */
[C---:B------:R-:W-:Y:S02]  /*d0d0*/  FMUL R75, R10.reuse, R75 ;  /* 0x0000004b0a4b7220 */ /* 0x040fe40000400000 */
[C---:B------:R-:W-:Y:S02]  /*d0e0*/  FMUL R78, R10.reuse, R78 ;  /* 0x0000004e0a4e7220 */ /* 0x040fe40000400000 */
[----:B------:R-:W-:Y:S02]  /*d0f0*/  FMUL R79, R10, R79 ;  /* 0x0000004f0a4f7220 */ /* 0x000fe40000400000 */
[----:B----4-:R-:W-:-:S06]  /*d100*/  IMAD.WIDE R156, R9, 0x2, R156 ;  /* 0x00000002099c7825 */ /* 0x010fcc00078e029c */
[----:B------:R1:W4:Y:S04]  /*d110*/  LDG.E.U16 R156, [R156.64] ;  /* 0x000000069c9c7981 */ /* 0x000328000c1e1500 */
[----:B-1----:R-:W1:Y:S02]  /*d120*/  S2R R157, SR_TID.X ;  /* 0x00000000009d7919 */ /* 0x002e640000002100 */
[--C-:B-1----:R-:W-:Y:S02]  /*d130*/  SHF.R.U32.HI R168, RZ, 0x2, R157.reuse ;  /* 0x00000002ffa87819 */ /* 0x102fe4000001169d */
[----:B------:R-:W-:-:S04]  /*d140*/  SHF.R.U32.HI R157, RZ, 0x2, R157 ;  /* 0x00000002ff9d7819 */ /* 0x000fc8000001169d */
[----:B------:R-:W-:-:S04]  /*d150*/  SGXT.U32 R157, R157, 0x3 ;  /* 0x000000039d9d781a */ /* 0x000fc80000000000 */
[----:B------:R-:W-:-:S05]  /*d160*/  LOP3.LUT R157, R157, 0x10, RZ, 0xfc, !PT ;  /* 0x000000109d9d7812 */ /* 0x000fca00078efcff */
[----:B------:R-:W-:-:S06]  /*d170*/  IMAD.SHL.U32 R157, R157, 0x20, RZ ;  /* 0x000000209d9d7824 */ /* 0x000fcc00078e00ff */
[----:B------:R-:W2:Y:S01]  /*d180*/  LDS R157, [R157] ;  /* 0x000000009d9d7984 */ /* 0x000ea20000000800 */
[----:B------:R-:W-:-:S04]  /*d190*/  SGXT.U32 R168, R168, 0x3 ;  /* 0x00000003a8a8781a */ /* 0x000fc80000000000 */
[----:B------:R-:W-:-:S04]  /*d1a0*/  LOP3.LUT R168, R168, 0x18, RZ, 0xfc, !PT ;  /* 0x00000018a8a87812 */ /* 0x000fc800078efcff */
[----:B------:R-:W-:Y:S01]  /*d1b0*/  SHF.L.U32 R168, R168, 0x5, RZ ;  /* 0x00000005a8a87819 */ /* 0x000fe200000006ff */
[----:B--2---:R-:W-:-:S04]  /*d1c0*/  FFMA R18, R165, R18, R157 ;  /* 0x00000012a5127223 */ /* 0x004fc8000000009d */
[----:B------:R-:W1:Y:S04]  /*d1d0*/  LDS R157, [R168] ;  /* 0x00000000a89d7984 */ /* 0x000e680000000800 */
[----:B------:R2:W-:Y:S04]  /*d1e0*/  STL [R1+0x14], R18 ;  /* 0x0000141201007387 */ /* 0x0005e80000100800 */
[----:B--2---:R0:W5:Y:S01]  /*d1f0*/  LDL.LU R18, [R1+0x894] ;  /* 0x0008940001127983 */ /* 0x0041620000300800 */
[----:B-1----:R-:W-:-:S05]  /*d200*/  FFMA R244, R10, R244, R157 ;  /* 0x000000f40af47223 */ /* 0x002fca000000009d */
[----:B------:R1:W-:Y:S04]  /*d210*/  STL [R1+0x10], R244 ;  /* 0x000010f401007387 */ /* 0x0003e80000100800 */
[----:B------:R-:W2:Y:S04]  /*d220*/  LDL.LU R10, [R1+0xc] ;  /* 0x00000c00010a7983 */ /* 0x000ea80000300800 */
[----:B------:R-:W0:Y:S01]  /*d230*/  S2R R168, SR_TID.X ;  /* 0x0000000000a87919 */ /* 0x000e220000002100 */
[C---:B------:R-:W-:Y:S02]  /*d240*/  FMUL R64, R165.reuse, R64 ;  /* 0x00000040a5407220 */ /* 0x040fe40000400000 */
[----:B------:R-:W-:-:S02]  /*d250*/  FMUL R65, R165, R65 ;  /* 0x00000041a5417220 */ /* 0x000fc40000400000 */
[C---:B------:R-:W-:Y:S02]  /*d260*/  FMUL R68, R165.reuse, R68 ;  /* 0x00000044a5447220 */ /* 0x040fe40000400000 */
[----:B------:R-:W-:Y:S01]  /*d270*/  FMUL R69, R165, R69 ;  /* 0x00000045a5457220 */ /* 0x000fe20000400000 */
[----:B0-----:R-:W-:-:S04]  /*d280*/  SHF.R.U32.HI R168, RZ, 0x2, R168 ;  /* 0x00000002ffa87819 */ /* 0x001fc800000116a8 */
[----:B------:R-:W-:-:S04]  /*d290*/  SGXT.U32 R168, R168, 0x3 ;  /* 0x00000003a8a8781a */ /* 0x000fc80000000000 */
[----:B------:R-:W-:Y:S01]  /*d2a0*/  LOP3.LUT R168, R168, 0x20, RZ, 0xfc, !PT ;  /* 0x00000020a8a87812 */ /* 0x000fe200078efcff */
[----:B------:R-:W-:-:S04]  /*d2b0*/  FMUL R72, R165, R72 ;  /* 0x00000048a5487220 */ /* 0x000fc80000400000 */
[----:B------:R-:W-:Y:S02]  /*d2c0*/  IMAD.SHL.U32 R168, R168, 0x20, RZ ;  /* 0x00000020a8a87824 */ /* 0x000fe400078e00ff */
[C---:B------:R-:W-:Y:S02]  /*d2d0*/  FMUL R73, R165.reuse, R73 ;  /* 0x00000049a5497220 */ /* 0x040fe40000400000 */
[C---:B------:R-:W-:Y:S02]  /*d2e0*/  FMUL R76, R165.reuse, R76 ;  /* 0x0000004ca54c7220 */ /* 0x040fe40000400000 */
[----:B------:R-:W-:Y:S02]  /*d2f0*/  FMUL R77, R165, R77 ;  /* 0x0000004da54d7220 */ /* 0x000fe40000400000 */
[----:B------:R0:W2:Y:S04]  /*d300*/  LDS R165, [R168] ;  /* 0x00000000a8a57984 */ /* 0x0000a80000000800 */
[----:B------:R-:W1:Y:S01]  /*d310*/  S2R R157, SR_TID.X ;  /* 0x00000000009d7919 */ /* 0x000e620000002100 */
[----:B------:R-:W-:-:S02]  /*d320*/  F2FP.PACK_AB R46, R31, R46 ;  /* 0x0000002e1f2e723e */ /* 0x000fc400000000ff */
[--C-:B-1----:R-:W-:Y:S02]  /*d330*/  SHF.R.U32.HI R244, RZ, 0x2, R157.reuse ;  /* 0x00000002fff47819 */ /* 0x102fe4000001169d */
[--C-:B0-----:R-:W-:Y:S02]  /*d340*/  SHF.R.U32.HI R168, RZ, 0x2, R157.reuse ;  /* 0x00000002ffa87819 */ /* 0x101fe4000001169d */
[----:B------:R-:W-:Y:S02]  /*d350*/  SHF.R.U32.HI R157, RZ, 0x2, R157 ;  /* 0x00000002ff9d7819 */ /* 0x000fe4000001169d */
[----:B------:R-:W-:Y:S02]  /*d360*/  SGXT.U32 R168, R168, 0x3 ;  /* 0x00000003a8a8781a */ /* 0x000fe40000000000 */
[----:B------:R-:W-:Y:S02]  /*d370*/  SGXT.U32 R157, R157, 0x3 ;  /* 0x000000039d9d781a */ /* 0x000fe40000000000 */
[----:B------:R-:W-:-:S02]  /*d380*/  SGXT.U32 R244, R244, 0x3 ;  /* 0x00000003f4f4781a */ /* 0x000fc40000000000 */
[----:B------:R-:W-:Y:S02]  /*d390*/  LOP3.LUT R157, R157, 0x28, RZ, 0xfc, !PT ;  /* 0x000000289d9d7812 */ /* 0x000fe400078efcff */
[----:B------:R-:W-:Y:S02]  /*d3a0*/  LOP3.LUT R168, R168, 0x30, RZ, 0xfc, !PT ;  /* 0x00000030a8a87812 */ /* 0x000fe400078efcff */
[----:B------:R-:W-:Y:S01]  /*d3b0*/  LOP3.LUT R244, R244, 0x38, RZ, 0xfc, !PT ;  /* 0x00000038f4f47812 */ /* 0x000fe200078efcff */
[----:B------:R-:W-:Y:S02]  /*d3c0*/  IMAD.SHL.U32 R157, R157, 0x20, RZ ;  /* 0x000000209d9d7824 */ /* 0x000fe400078e00ff */
[----:B------:R-:W-:Y:S01]  /*d3d0*/  IMAD.SHL.U32 R168, R168, 0x20, RZ ;  /* 0x00000020a8a87824 */ /* 0x000fe200078e00ff */
[----:B------:R-:W-:-:S03]  /*d3e0*/  SHF.L.U32 R244, R244, 0x5, RZ ;  /* 0x00000005f4f47819 */ /* 0x000fc600000006ff */
[----:B------:R-:W-:Y:S04]  /*d3f0*/  LDS R157, [R157] ;  /* 0x000000009d9d7984 */ /* 0x000fe80000000800 */
[----:B------:R-:W-:Y:S01]  /*d400*/  LDS R31, [R168] ;  /* 0x00000000a81f7984 */ /* 0x000fe20000000800 */
[----:B------:R-:W-:Y:S02]  /*d410*/  F2FP.PACK_AB R32, R32, R47 ;  /* 0x0000002f2020723e */ /* 0x000fe400000000ff */
[C---:B------:R-:W-:Y:S02]  /*d420*/  LOP3.LUT R47, R2.reuse, 0x20, RZ, 0x3c, !PT ;  /* 0x00000020022f7812 */ /* 0x040fe400078e3cff */
[----:B------:R-:W-:Y:S02]  /*d430*/  F2FP.PACK_AB R33, R33, R112 ;  /* 0x000000702121723e */ /* 0x000fe400000000ff */
[----:B------:R-:W-:-:S02]  /*d440*/  LOP3.LUT R112, R2, 0x40, RZ, 0x3c, !PT ;  /* 0x0000004002707812 */ /* 0x000fc400078e3cff */
[----:B------:R-:W-:Y:S02]  /*d450*/  F2FP.PACK_AB R30, R30, R125 ;  /* 0x0000007d1e1e723e */ /* 0x000fe400000000ff */
[----:B------:R-:W-:Y:S02]  /*d460*/  F2FP.PACK_AB R45, R45, R124 ;  /* 0x0000007c2d2d723e */ /* 0x000fe400000000ff */
[----:B------:R-:W-:Y:S02]  /*d470*/  F2FP.PACK_AB R44, R44, R123 ;  /* 0x0000007b2c2c723e */ /* 0x000fe400000000ff */
[----:B------:R-:W-:Y:S02]  /*d480*/  F2FP.PACK_AB R43, R43, R122 ;  /* 0x0000007a2b2b723e */ /* 0x000fe400000000ff */
[----:B------:R-:W-:Y:S02]  /*d490*/  F2FP.PACK_AB R42, R42, R121 ;  /* 0x000000792a2a723e */ /* 0x000fe400000000ff */
[----:B------:R-:W-:-:S02]  /*d4a0*/  F2FP.PACK_AB R41, R41, R120 ;  /* 0x000000782929723e */ /* 0x000fc400000000ff */
[----:B------:R-:W-:Y:S02]  /*d4b0*/  F2FP.PACK_AB R40, R40, R119 ;  /* 0x000000772828723e */ /* 0x000fe400000000ff */
[----:B------:R-:W-:Y:S02]  /*d4c0*/  F2FP.PACK_AB R39, R39, R118 ;  /* 0x000000762727723e */ /* 0x000fe400000000ff */
[----:B------:R-:W-:Y:S02]  /*d4d0*/  F2FP.PACK_AB R38, R38, R117 ;  /* 0x000000752626723e */ /* 0x000fe400000000ff */
[----:B------:R-:W-:Y:S02]  /*d4e0*/  F2FP.PACK_AB R37, R37, R116 ;  /* 0x000000742525723e */ /* 0x000fe400000000ff */
[----:B------:R-:W-:Y:S02]  /*d4f0*/  F2FP.PACK_AB R36, R36, R115 ;  /* 0x000000732424723e */ /* 0x000fe400000000ff */
[----:B------:R-:W-:-:S02]  /*d500*/  F2FP.PACK_AB R35, R35, R114 ;  /* 0x000000722323723e */ /* 0x000fc400000000ff */
[----:B------:R-:W-:Y:S01]  /*d510*/  F2FP.PACK_AB R34, R34, R113 ;  /* 0x000000712222723e */ /* 0x000fe200000000ff */
[----:B--2---:R-:W-:-:S05]  /*d520*/  FFMA R10, R7, R10, R165 ;  /* 0x0000000a070a7223 */ /* 0x004fca00000000a5 */
[----:B------:R-:W-:Y:S04]  /*d530*/  STL [R1+0xc], R10 ;  /* 0x00000c0a01007387 */ /* 0x000fe80000100800 */
[----:B------:R-:W-:Y:S04]  /*d540*/  LDS R10, [R244] ;  /* 0x00000000f40a7984 */ /* 0x000fe80000000800 */
[----:B------:R-:W-:Y:S06]  /*d550*/  BAR.SYNC.DEFER_BLOCKING 0x0 ;  /* 0x0000000000007b1d */ /* 0x000fec0000010000 */
        /* <DEDUP_REMOVED lines=127> */
[----:B---3--:R-:W-:Y:S04]  /*dd50*/  STS.U16 [R47+0xf600], R159 ;  /* 0x00f6009f2f007388 */ /* 0x008fe80000000400 */
[----:B----4-:R-:W-:Y:S04]  /*dd60*/  STS.U16 [R47+0xfe00], R156 ;  /* 0x00fe009c2f007388 */ /* 0x010fe80000000400 */
[----:B------:R-:W-:Y:S04]  /*dd70*/  STS [R3+0x18000], R30 ;  /* 0x0180001e03007388 */ /* 0x000fe80000000800 */
        /* <DEDUP_REMOVED lines=15> */
[----:B------:R-:W-:Y:S01]  /*de70*/  BAR.SYNC.DEFER_BLOCKING 0x0 ;  /* 0x0000000000007b1d */ /* 0x000fe20000010000 */
[----:B------:R-:W-:-:S02]  /*de80*/  FMUL R84, R7, R84 ;  /* 0x0000005407547220 */ /* 0x000fc40000400000 */
[----:B------:R-:W-:Y:S02]  /*de90*/  FMUL R85, R7, R85 ;  /* 0x0000005507557220 */ /* 0x000fe40000400000 */
[----:B------:R-:W-:Y:S01]  /*dea0*/  FMUL R86, R11, R86 ;  /* 0x000000560b567220 */ /* 0x000fe20000400000 */
[----:B------:R1:W5:Y:S01]  /*deb0*/  LDL.LU R17, [R1+0x890] ;  /* 0x0008900001117983 */ /* 0x0003620000300800 */
[----:B------:R-:W-:Y:S01]  /*dec0*/  LOP3.LUT R152, R21, 0x20, RZ, 0x3c, !PT ;  /* 0x0000002015987812 */ /* 0x000fe200078e3cff */
[----:B------:R-:W-:Y:S02]  /*ded0*/  FMUL R87, R11, R87 ;  /* 0x000000570b577220 */ /* 0x000fe40000400000 */
[C---:B0-----:R-:W-:Y:S02]  /*dee0*/  FMUL R128, R13.reuse, R96 ;  /* 0x000000600d807220 */ /* 0x041fe40000400000 */
[----:B------:R-:W-:Y:S02]  /*def0*/  FMUL R129, R13, R97 ;  /* 0x000000610d817220 */ /* 0x000fe40000400000 */
[----:B------:R-:W-:-:S02]  /*df00*/  FMUL R130, R12, R98 ;  /* 0x000000620c827220 */ /* 0x000fc40000400000 */
[----:B------:R-:W-:Y:S02]  /*df10*/  FMUL R131, R12, R99 ;  /* 0x000000630c837220 */ /* 0x000fe40000400000 */
[C---:B------:R-:W-:Y:S02]  /*df20*/  FMUL R80, R7.reuse, R80 ;  /* 0x0000005007507220 */ /* 0x040fe40000400000 */
[----:B------:R-:W-:Y:S02]  /*df30*/  FMUL R81, R7, R81 ;  /* 0x0000005107517220 */ /* 0x000fe40000400000 */
[C---:B------:R-:W-:Y:S02]  /*df40*/  FMUL R82, R11.reuse, R82 ;  /* 0x000000520b527220 */ /* 0x040fe40000400000 */
[----:B------:R-:W-:Y:S01]  /*df50*/  FMUL R83, R11, R83 ;  /* 0x000000530b537220 */ /* 0x000fe20000400000 */
[----:B------:R-:W-:Y:S04]  /*df60*/  LDSM.16.M88.4 R144, [R6] ;  /* 0x000000000690783b */ /* 0x000fe80000000200 */
[----:B------:R-:W-:Y:S04]  /*df70*/  LDSM.16.M88.4 R124, [R6+0x4000] ;  /* 0x00400000067c783b */ /* 0x000fe80000000200 */
[----:B------:R-:W-:Y:S04]  /*df80*/  LDSM.16.M88.4 R120, [R6+0x8000] ;  /* 0x008000000678783b */ /* 0x000fe80000000200 */
[----:B------:R-:W0:Y:S04]  /*df90*/  LDSM.16.M88.4 R40, [R21+0x19000] ;  /* 0x019000001528783b */ /* 0x000e280000000200 */
[----:B------:R-:W2:Y:S04]  /*dfa0*/  LDSM.16.M88.4 R32, [R6+0xc000] ;  /* 0x00c000000620783b */ /* 0x000ea80000000200 */
[----:B------:R-:W3:Y:S04]  /*dfb0*/  LDSM.16.M88.4 R44, [R21+0x18000] ;  /* 0x01800000152c783b */ /* 0x000ee80000000200 */
[----:B------:R-:W4:Y:S04]  /*dfc0*/  LDSM.16.M88.4 R148, [R21+0x1a000] ;  /* 0x01a000001594783b */ /* 0x000f280000000200 */
[----:B------:R-:W1:Y:S04]  /*dfd0*/  LDSM.16.M88.4 R112, [R21+0x1b000] ;  /* 0x01b000001570783b */ /* 0x000e680000000200 */
[----:B------:R-:W1:Y:S04]  /*dfe0*/  LDSM.16.M88.4 R36, [R152+0x19000] ;  /* 0x019000009824783b */ /* 0x000e680000000200 */
[----:B------:R-:W-:Y:S04]  /*dff0*/  LDSM.16.M88.4 R136, [R152+0x1a000] ;  /* 0x01a000009888783b */ /* 0x000fe80000000200 */
[----:B------:R-:W-:Y:S01]  /*e000*/  LDSM.16.M88.4 R116, [R152+0x1b000] ;  /* 0x01b000009874783b */ /* 0x000fe20000000200 */
[----:B------:R-:W-:-:S02]  /*e010*/  FMUL R88, R7, R88 ;  /* 0x0000005807587220 */ /* 0x000fc40000400000 */
[----:B------:R-:W-:Y:S02]  /*e020*/  FMUL R89, R7, R89 ;  /* 0x0000005907597220 */ /* 0x000fe40000400000 */
[C---:B------:R-:W-:Y:S02]  /*e030*/  FMUL R90, R11.reuse, R90 ;  /* 0x0000005a0b5a7220 */ /* 0x040fe40000400000 */
[----:B------:R-:W-:Y:S02]  /*e040*/  FMUL R91, R11, R91 ;  /* 0x0000005b0b5b7220 */ /* 0x000fe40000400000 */
[C---:B------:R-:W-:Y:S02]  /*e050*/  FMUL R92, R7.reuse, R92 ;  /* 0x0000005c075c7220 */ /* 0x040fe40000400000 */
[----:B------:R-:W-:Y:S01]  /*e060*/  FMUL R93, R7, R93 ;  /* 0x0000005d075d7220 */ /* 0x000fe20000400000 */
[----:B0-----:R-:W-:Y:S01]  /*e070*/  HMMA.16816.F32 R64, R40, R144, R64 ;  /* 0x000000902840723c */ /* 0x001fe20000001840 */
[----:B------:R-:W-:-:S02]  /*e080*/  FMUL R94, R11, R94 ;  /* 0x0000005e0b5e7220 */ /* 0x000fc40000400000 */
[----:B------:R-:W-:Y:S02]  /*e090*/  FMUL R95, R11, R95 ;  /* 0x0000005f0b5f7220 */ /* 0x000fe40000400000 */
[C---:B------:R-:W-:Y:S02]  /*e0a0*/  FMUL R108, R13.reuse, R108 ;  /* 0x0000006c0d6c7220 */ /* 0x040fe40000400000 */
[----:B------:R-:W-:Y:S01]  /*e0b0*/  FMUL R109, R13, R109 ;  /* 0x0000006d0d6d7220 */ /* 0x000fe20000400000 */
[C---:B------:R-:W-:Y:S01]  /*e0c0*/  HMMA.16816.F32 R68, R40.reuse, R124, R68 ;  /* 0x0000007c2844723c */ /* 0x040fe20000001844 */
[C---:B------:R-:W-:Y:S02]  /*e0d0*/  FMUL R110, R12.reuse, R110 ;  /* 0x0000006e0c6e7220 */ /* 0x040fe40000400000 */
[----:B------:R-:W-:Y:S01]  /*e0e0*/  FMUL R111, R12, R111 ;  /* 0x0000006f0c6f7220 */ /* 0x000fe20000400000 */
[----:B------:R-:W-:Y:S01]  /*e0f0*/  LOP3.LUT R15, R21, 0x40, RZ, 0x3c, !PT ;  /* 0x00000040150f7812 */ /* 0x000fe200078e3cff */
[----:B------:R0:W5:Y:S03]  /*e100*/  LDL.LU R5, [R1+0x88c] ;  /* 0x00088c0001057983 */ /* 0x0001660000300800 */
[C---:B------:R-:W-:Y:S01]  /*e110*/  HMMA.16816.F32 R72, R40.reuse, R120, R72 ;  /* 0x000000782848723c */ /* 0x040fe20000001848 */
[C---:B------:R-:W-:Y:S01]  /*e120*/  FMUL R96, R13.reuse, R104 ;  /* 0x000000680d607220 */ /* 0x040fe20000400000 */
[----:B------:R-:W-:Y:S01]  /*e130*/  LOP3.LUT R16, R6, 0x40, RZ, 0x3c, !PT ;  /* 0x0000004006107812 */ /* 0x000fe200078e3cff */
[----:B------:R-:W-:Y:S01]  /*e140*/  FMUL R97, R13, R105 ;  /* 0x000000690d617220 */ /* 0x000fe20000400000 */
[----:B------:R-:W-:Y:S01]  /*e150*/  LOP3.LUT R14, R21, 0x60, RZ, 0x3c, !PT ;  /* 0x00000060150e7812 */ /* 0x000fe200078e3cff */
[C---:B------:R-:W-:Y:S01]  /*e160*/  FMUL R98, R12.reuse, R106 ;  /* 0x0000006a0c627220 */ /* 0x040fe20000400000 */
[----:B------:R-:W-:Y:S02]  /*e170*/  LDSM.16.M88.4 R140, [R15+0x1b000] ;  /* 0x01b000000f8c783b */ /* 0x000fe40000000200 */
[----:B--2---:R-:W-:Y:S02]  /*e180*/  HMMA.16816.F32 R40, R40, R32, R76 ;  /* 0x000000202828723c */ /* 0x004fe4000000184c */
[----:B------:R-:W2:Y:S01]  /*e190*/  LDSM.16.M88.4 R76, [R152+0x18000] ;  /* 0x01800000984c783b */ /* 0x000ea20000000200 */
[----:B------:R-:W-:-:S03]  /*e1a0*/  FMUL R99, R12, R107 ;  /* 0x0000006b0c637220 */ /* 0x000fc60000400000 */
[----:B------:R-:W-:Y:S02]  /*e1b0*/  LDSM.16.M88.4 R132, [R16] ;  /* 0x000000001084783b */ /* 0x000fe40000000200 */
[C---:B---3--:R-:W-:Y:S02]  /*e1c0*/  HMMA.16816.F32 R48, R44.reuse, R144, R48 ;  /* 0x000000902c30723c */ /* 0x048fe40000001830 */
[----:B------:R-:W-:Y:S04]  /*e1d0*/  LDSM.16.M88.4 R104, [R15+0x1a000] ;  /* 0x01a000000f68783b */ /* 0x000fe80000000200 */
[----:B------:R0:W5:Y:S02]  /*e1e0*/  LDL.LU R4, [R1+0x888] ;  /* 0x0008880001047983 */ /* 0x0001640000300800 */
[C---:B------:R-:W-:Y:S08]  /*e1f0*/  HMMA.16816.F32 R52, R44.reuse, R124, R52 ;  /* 0x0000007c2c34723c */ /* 0x040ff00000001834 */
[C---:B------:R-:W-:Y:S08]  /*e200*/  HMMA.16816.F32 R56, R44.reuse, R120, R56 ;  /* 0x000000782c38723c */ /* 0x040ff00000001838 */
[----:B------:R-:W-:Y:S07]  /*e210*/  HMMA.16816.F32 R44, R44, R32, R60 ;  /* 0x000000202c2c723c */ /* 0x000fee000000183c */
[----:B------:R-:W-:-:S02]  /*e220*/  FMUL R60, R13, R100 ;  /* 0x000000640d3c7220 */ /* 0x000fc40000400000 */
[----:B------:R-:W-:Y:S02]  /*e230*/  FMUL R61, R13, R101 ;  /* 0x000000650d3d7220 */ /* 0x000fe40000400000 */
[C---:B------:R-:W-:Y:S02]  /*e240*/  FMUL R62, R12.reuse, R102 ;  /* 0x000000660c3e7220 */ /* 0x040fe40000400000 */
[----:B------:R-:W-:Y:S01]  /*e250*/  FMUL R63, R12, R103 ;  /* 0x000000670c3f7220 */ /* 0x000fe20000400000 */
[C---:B----4-:R-:W-:Y:S01]  /*e260*/  HMMA.16816.F32 R84, R148.reuse, R124, R84 ;  /* 0x0000007c9454723c */ /* 0x050fe20000001854 */
[----:B------:R-:W3:Y:S07]  /*e270*/  LDSM.16.M88.4 R100, [R15+0x18000] ;  /* 0x018000000f64783b */ /* 0x000eee0000000200 */
[C---:B------:R-:W-:Y:S08]  /*e280*/  HMMA.16816.F32 R80, R148.reuse, R144, R80 ;  /* 0x000000909450723c */ /* 0x040ff00000001850 */
[----:B------:R-:W-:Y:S08]  /*e290*/  HMMA.16816.F32 R88, R148, R120, R88 ;  /* 0x000000789458723c */ /* 0x000ff00000001858 */
[C---:B-1----:R-:W-:Y:S08]  /*e2a0*/  HMMA.16816.F32 R128, R112.reuse, R144, R128 ;  /* 0x000000907080723c */ /* 0x042ff00000001880 */
[C---:B------:R-:W-:Y:S08]  /*e2b0*/  HMMA.16816.F32 R60, R112.reuse, R124, R60 ;  /* 0x0000007c703c723c */ /* 0x040ff0000000183c */
[----:B------:R-:W-:Y:S08]  /*e2c0*/  HMMA.16816.F32 R96, R112, R120, R96 ;  /* 0x000000787060723c */ /* 0x000ff00000001860 */
[-C--:B------:R-:W-:Y:S01]  /*e2d0*/  HMMA.16816.F32 R148, R148, R32.reuse, R92 ;  /* 0x000000209494723c */ /* 0x080fe2000000185c */
[----:B------:R-:W-:Y:S07]  /*e2e0*/  LDSM.16.M88.4 R92, [R16+0x8000] ;  /* 0x00800000105c783b */ /* 0x000fee0000000200 */
[----:B------:R-:W-:Y:S01]  /*e2f0*/  HMMA.16816.F32 R112, R112, R32, R108 ;  /* 0x000000207070723c */ /* 0x000fe2000000186c */
[----:B------:R-:W-:Y:S07]  /*e300*/  LDSM.16.M88.4 R108, [R15+0x19000] ;  /* 0x019000000f6c783b */ /* 0x000fee0000000200 */
[C---:B------:R-:W-:Y:S08]  /*e310*/  HMMA.16816.F32 R64, R36.reuse, R146, R64 ;  /* 0x000000922440723c */ /* 0x040ff00000001840 */
[C---:B------:R-:W-:Y:S08]  /*e320*/  HMMA.16816.F32 R68, R36.reuse, R126, R68 ;  /* 0x0000007e2444723c */ /* 0x040ff00000001844 */
[C---:B------:R-:W-:Y:S08]  /*e330*/  HMMA.16816.F32 R72, R36.reuse, R122, R72 ;  /* 0x0000007a2448723c */ /* 0x040ff00000001848 */
[----:B------:R-:W-:Y:S01]  /*e340*/  HMMA.16816.F32 R40, R36, R34, R40 ;  /* 0x000000222428723c */ /* 0x000fe20000001828 */
[----:B------:R-:W1:Y:S07]  /*e350*/  LDSM.16.M88.4 R36, [R16+0x4000] ;  /* 0x004000001024783b */ /* 0x000e6e0000000200 */
[C---:B--2---:R-:W-:Y:S08]  /*e360*/  HMMA.16816.F32 R48, R76.reuse, R146, R48 ;  /* 0x000000924c30723c */ /* 0x044ff00000001830 */
[C---:B------:R-:W-:Y:S08]  /*e370*/  HMMA.16816.F32 R52, R76.reuse, R126, R52 ;  /* 0x0000007e4c34723c */ /* 0x040ff00000001834 */
[C---:B------:R-:W-:Y:S08]  /*e380*/  HMMA.16816.F32 R56, R76.reuse, R122, R56 ;  /* 0x0000007a4c38723c */ /* 0x040ff00000001838 */
[----:B------:R-:W-:Y:S01]  /*e390*/  HMMA.16816.F32 R44, R76, R34, R44 ;  /* 0x000000224c2c723c */ /* 0x000fe2000000182c */
[----:B------:R-:W2:Y:S07]  /*e3a0*/  LDSM.16.M88.4 R76, [R16+0xc000] ;  /* 0x00c00000104c783b */ /* 0x000eae0000000200 */
[C---:B------:R-:W-:Y:S08]  /*e3b0*/  HMMA.16816.F32 R84, R136.reuse, R126, R84 ;  /* 0x0000007e8854723c */ /* 0x040ff00000001854 */
[----:B------:R-:W-:Y:S08]  /*e3c0*/  HMMA.16816.F32 R88, R136, R122, R88 ;  /* 0x0000007a8858723c */ /* 0x000ff00000001858 */
[----:B------:R-:W-:Y:S08]  /*e3d0*/  HMMA.16816.F32 R124, R116, R126, R60 ;  /* 0x0000007e747c723c */ /* 0x000ff0000000183c */
[----:B------:R-:W-:Y:S08]  /*e3e0*/  HMMA.16816.F32 R148, R136, R34, R148 ;  /* 0x000000228894723c */ /* 0x000ff00000001894 */
[C---:B------:R-:W-:Y:S01]  /*e3f0*/  HMMA.16816.F32 R120, R116.reuse, R122, R96 ;  /* 0x0000007a7478723c */ /* 0x040fe20000001860 */
[----:B------:R-:W4:Y:S07]  /*e400*/  LDSM.16.M88.4 R96, [R14+0x18000] ;  /* 0x018000000e60783b */ /* 0x000f2e0000000200 */
[----:B------:R-:W-:Y:S01]  /*e410*/  HMMA.16816.F32 R60, R116, R34, R112 ;  /* 0x00000022743c723c */ /* 0x000fe20000001870 */
[----:B------:R-:W0:Y:S04]  /*e420*/  LDSM.16.M88.4 R32, [R14+0x19000] ;  /* 0x019000000e20783b */ /* 0x000e280000000200 */
[----:B------:R-:W-:Y:S03]  /*e430*/  LDSM.16.M88.4 R112, [R6+0x80] ;  /* 0x000080000670783b */ /* 0x000fe60000000200 */
[-C--:B------:R-:W-:Y:S01]  /*e440*/  HMMA.16816.F32 R80, R136, R146.reuse, R80 ;  /* 0x000000928850723c */ /* 0x080fe20000001850 */
[----:B------:R-:W-:Y:S07]  /*e450*/  LDSM.16.M88.4 R136, [R21+0x18080] ;  /* 0x018080001588783b */ /* 0x000fee0000000200 */
[----:B------:R-:W-:Y:S01]  /*e460*/  HMMA.16816.F32 R144, R116, R146, R128 ;  /* 0x000000927490723c */ /* 0x000fe20000001880 */
[----:B------:R-:W-:Y:S04]  /*e470*/  LDSM.16.M88.4 R116, [R14+0x1b000] ;  /* 0x01b000000e74783b */ /* 0x000fe80000000200 */
[----:B------:R-:W-:Y:S03]  /*e480*/  LDSM.16.M88.4 R128, [R6+0xc080] ;  /* 0x00c080000680783b */ /* 0x000fe60000000200 */
[C---:B---3--:R-:W-:Y:S08]  /*e490*/  HMMA.16816.F32 R48, R100.reuse, R132, R48 ;  /* 0x000000846430723c */ /* 0x048ff00000001830 */
[C---:B-1----:R-:W-:Y:S08]  /*e4a0*/  HMMA.16816.F32 R52, R100.reuse, R36, R52 ;  /* 0x000000246434723c */ /* 0x042ff00000001834 */
[----:B------:R-:W-:Y:S08]  /*e4b0*/  HMMA.16816.F32 R56, R100, R92, R56 ;  /* 0x0000005c6438723c */ /* 0x000ff00000001838 */
[C---:B------:R-:W-:Y:S08]  /*e4c0*/  HMMA.16816.F32 R64, R108.reuse, R132, R64 ;  /* 0x000000846c40723c */ /* 0x040ff00000001840 */
[C---:B------:R-:W-:Y:S08]  /*e4d0*/  HMMA.16816.F32 R68, R108.reuse, R36, R68 ;  /* 0x000000246c44723c */ /* 0x040ff00000001844 */
[----:B------:R-:W-:Y:S08]  /*e4e0*/  HMMA.16816.F32 R72, R108, R92, R72 ;  /* 0x0000005c6c48723c */ /* 0x000ff00000001848 */
[-C--:B--2---:R-:W-:Y:S01]  /*e4f0*/  HMMA.16816.F32 R44, R100, R76.reuse, R44 ;  /* 0x0000004c642c723c */ /* 0x084fe2000000182c */
[----:B------:R-:W1:Y:S07]  /*e500*/  LDSM.16.M88.4 R100, [R14+0x1a000] ;  /* 0x01a000000e64783b */ /* 0x000e6e0000000200 */
[----:B------:R-:W-:Y:S01]  /*e510*/  HMMA.16816.F32 R40, R108, R76, R40 ;  /* 0x0000004c6c28723c */ /* 0x000fe20000001828 */
[----:B------:R-:W-:Y:S07]  /*e520*/  LDSM.16.M88.4 R108, [R21+0x1a080] ;  /* 0x01a08000156c783b */ /* 0x000fee0000000200 */
[C---:B------:R-:W-:Y:S08]  /*e530*/  HMMA.16816.F32 R80, R104.reuse, R132, R80 ;  /* 0x000000846850723c */ /* 0x040ff00000001850 */
[C---:B------:R-:W-:Y:S08]  /*e540*/  HMMA.16816.F32 R84, R104.reuse, R36, R84 ;  /* 0x000000246854723c */ /* 0x040ff00000001854 */
[C---:B------:R-:W-:Y:S08]  /*e550*/  HMMA.16816.F32 R88, R104.reuse, R92, R88 ;  /* 0x0000005c6858723c */ /* 0x040ff00000001858 */
[----:B------:R-:W-:Y:S01]  /*e560*/  HMMA.16816.F32 R148, R104, R76, R148 ;  /* 0x0000004c6894723c */ /* 0x000fe20000001894 */
[----:B------:R-:W-:Y:S07]  /*e570*/  LDSM.16.M88.4 R104, [R21+0x19080] ;  /* 0x019080001568783b */ /* 0x000fee0000000200 */
[C---:B------:R-:W-:Y:S08]  /*e580*/  HMMA.16816.F32 R144, R140.reuse, R132, R144 ;  /* 0x000000848c90723c */ /* 0x040ff00000001890 */
[C---:B------:R-:W-:Y:S08]  /*e590*/  HMMA.16816.F32 R124, R140.reuse, R36, R124 ;  /* 0x000000248c7c723c */ /* 0x040ff0000000187c */
[----:B------:R-:W-:Y:S08]  /*e5a0*/  HMMA.16816.F32 R120, R140, R92, R120 ;  /* 0x0000005c8c78723c */ /* 0x000ff00000001878 */
[C---:B----4-:R-:W-:Y:S08]  /*e5b0*/  HMMA.16816.F32 R48, R96.reuse, R134, R48 ;  /* 0x000000866030723c */ /* 0x050ff00000001830 */
[C---:B------:R-:W-:Y:S08]  /*e5c0*/  HMMA.16816.F32 R52, R96.reuse, R38, R52 ;  /* 0x000000266034723c */ /* 0x040ff00000001834 */
[----:B------:R-:W-:Y:S08]  /*e5d0*/  HMMA.16816.F32 R56, R96, R94, R56 ;  /* 0x0000005e6038723c */ /* 0x000ff00000001838 */
[C---:B0-----:R-:W-:Y:S08]  /*e5e0*/  HMMA.16816.F32 R64, R32.reuse, R134, R64 ;  /* 0x000000862040723c */ /* 0x041ff00000001840 */
[C---:B------:R-:W-:Y:S08]  /*e5f0*/  HMMA.16816.F32 R68, R32.reuse, R38, R68 ;  /* 0x000000262044723c */ /* 0x040ff00000001844 */
[----:B------:R-:W-:Y:S08]  /*e600*/  HMMA.16816.F32 R72, R32, R94, R72 ;  /* 0x0000005e2048723c */ /* 0x000ff00000001848 */
[----:B------:R-:W-:Y:S01]  /*e610*/  HMMA.16816.F32 R140, R140, R76, R60 ;  /* 0x0000004c8c8c723c */ /* 0x000fe2000000183c */
[----:B------:R-:W-:Y:S07]  /*e620*/  LDSM.16.M88.4 R60, [R21+0x1b080] ;  /* 0x01b08000153c783b */ /* 0x000fee0000000200 */
[-C--:B------:R-:W-:Y:S01]  /*e630*/  HMMA.16816.F32 R96, R96, R78.reuse, R44 ;  /* 0x0000004e6060723c */ /* 0x080fe2000000182c */
[----:B------:R-:W0:Y:S07]  /*e640*/  LDSM.16.M88.4 R44, [R6+0x4080] ;  /* 0x00408000062c783b */ /* 0x000e2e0000000200 */
[----:B------:R-:W-:Y:S01]  /*e650*/  HMMA.16816.F32 R32, R32, R78, R40 ;  /* 0x0000004e2020723c */ /* 0x000fe20000001828 */
[----:B------:R-:W2:Y:S07]  /*e660*/  LDSM.16.M88.4 R40, [R6+0x8080] ;  /* 0x008080000628783b */ /* 0x000eae0000000200 */
[C---:B-1----:R-:W-:Y:S08]  /*e670*/  HMMA.16816.F32 R80, R100.reuse, R134, R80 ;  /* 0x000000866450723c */ /* 0x042ff00000001850 */
[C---:B------:R-:W-:Y:S08]  /*e680*/  HMMA.16816.F32 R84, R100.reuse, R38, R84 ;  /* 0x000000266454723c */ /* 0x040ff00000001854 */
[C---:B------:R-:W-:Y:S08]  /*e690*/  HMMA.16816.F32 R88, R100.reuse, R94, R88 ;  /* 0x0000005e6458723c */ /* 0x040ff00000001858 */
[----:B------:R-:W-:Y:S08]  /*e6a0*/  HMMA.16816.F32 R100, R100, R78, R148 ;  /* 0x0000004e6464723c */ /* 0x000ff00000001894 */
[C---:B------:R-:W-:Y:S08]  /*e6b0*/  HMMA.16816.F32 R132, R116.reuse, R134, R144 ;  /* 0x000000867484723c */ /* 0x040ff00000001890 */
[C---:B------:R-:W-:Y:S01]  /*e6c0*/  HMMA.16816.F32 R36, R116.reuse, R38, R124 ;  /* 0x000000267424723c */ /* 0x040fe2000000187c */
[----:B------:R-:W1:Y:S07]  /*e6d0*/  LDSM.16.M88.4 R124, [R152+0x18080] ;  /* 0x01808000987c783b */ /* 0x000e6e0000000200 */
[C---:B------:R-:W-:Y:S01]  /*e6e0*/  HMMA.16816.F32 R92, R116.reuse, R94, R120 ;  /* 0x0000005e745c723c */ /* 0x040fe20000001878 */
[----:B------:R-:W3:Y:S07]  /*e6f0*/  LDSM.16.M88.4 R120, [R152+0x19080] ;  /* 0x019080009878783b */ /* 0x000eee0000000200 */
[----:B------:R-:W-:Y:S01]  /*e700*/  HMMA.16816.F32 R76, R116, R78, R140 ;  /* 0x0000004e744c723c */ /* 0x000fe2000000188c */
[----:B------:R-:W4:Y:S07]  /*e710*/  LDSM.16.M88.4 R116, [R152+0x1a080] ;  /* 0x01a080009874783b */ /* 0x000f2e0000000200 */
[C---:B------:R-:W-:Y:S08]  /*e720*/  HMMA.16816.F32 R48, R136.reuse, R112, R48 ;  /* 0x000000708830723c */ /* 0x040ff00000001830 */
[C---:B0-----:R-:W-:Y:S08]  /*e730*/  HMMA.16816.F32 R52, R136.reuse, R44, R52 ;  /* 0x0000002c8834723c */ /* 0x041ff00000001834 */
[----:B--2---:R-:W-:Y:S08]  /*e740*/  HMMA.16816.F32 R56, R136, R40, R56 ;  /* 0x000000288838723c */ /* 0x004ff00000001838 */
[C---:B------:R-:W-:Y:S08]  /*e750*/  HMMA.16816.F32 R64, R104.reuse, R112, R64 ;  /* 0x000000706840723c */ /* 0x040ff00000001840 */
[C---:B------:R-:W-:Y:S08]  /*e760*/  HMMA.16816.F32 R68, R104.reuse, R44, R68 ;  /* 0x0000002c6844723c */ /* 0x040ff00000001844 */
[----:B------:R-:W-:Y:S08]  /*e770*/  HMMA.16816.F32 R72, R104, R40, R72 ;  /* 0x000000286848723c */ /* 0x000ff00000001848 */
[C---:B------:R-:W-:Y:S08]  /*e780*/  HMMA.16816.F32 R80, R108.reuse, R112, R80 ;  /* 0x000000706c50723c */ /* 0x040ff00000001850 */
[C---:B------:R-:W-:Y:S08]  /*e790*/  HMMA.16816.F32 R84, R108.reuse, R44, R84 ;  /* 0x0000002c6c54723c */ /* 0x040ff00000001854 */
[----:B------:R-:W-:Y:S08]  /*e7a0*/  HMMA.16816.F32 R88, R108, R40, R88 ;  /* 0x000000286c58723c */ /* 0x000ff00000001858 */
[-C--:B------:R-:W-:Y:S01]  /*e7b0*/  HMMA.16816.F32 R96, R136, R128.reuse, R96 ;  /* 0x000000808860723c */ /* 0x080fe20000001860 */
[----:B------:R-:W-:Y:S07]  /*e7c0*/  LDSM.16.M88.4 R136, [R15+0x19080] ;  /* 0x019080000f88783b */ /* 0x000fee0000000200 */
[-C--:B------:R-:W-:Y:S01]  /*e7d0*/  HMMA.16816.F32 R32, R104, R128.reuse, R32 ;  /* 0x000000806820723c */ /* 0x080fe20000001820 */
[----:B------:R-:W-:Y:S07]  /*e7e0*/  LDSM.16.M88.4 R104, [R16+0x8080] ;  /* 0x008080001068783b */ /* 0x000fee0000000200 */
[----:B------:R-:W-:Y:S01]  /*e7f0*/  HMMA.16816.F32 R108, R108, R128, R100 ;  /* 0x000000806c6c723c */ /* 0x000fe20000001864 */
[----:B------:R-:W-:Y:S07]  /*e800*/  LDSM.16.M88.4 R100, [R16+0x4080] ;  /* 0x004080001064783b */ /* 0x000fee0000000200 */
[C---:B------:R-:W-:Y:S08]  /*e810*/  HMMA.16816.F32 R132, R60.reuse, R112, R132 ;  /* 0x000000703c84723c */ /* 0x040ff00000001884 */
[C---:B------:R-:W-:Y:S08]  /*e820*/  HMMA.16816.F32 R36, R60.reuse, R44, R36 ;  /* 0x0000002c3c24723c */ /* 0x040ff00000001824 */
[----:B------:R-:W-:Y:S08]  /*e830*/  HMMA.16816.F32 R92, R60, R40, R92 ;  /* 0x000000283c5c723c */ /* 0x000ff0000000185c */
[C---:B-1----:R-:W-:Y:S08]  /*e840*/  HMMA.16816.F32 R48, R124.reuse, R114, R48 ;  /* 0x000000727c30723c */ /* 0x042ff00000001830 */
[C---:B------:R-:W-:Y:S08]  /*e850*/  HMMA.16816.F32 R52, R124.reuse, R46, R52 ;  /* 0x0000002e7c34723c */ /* 0x040ff00000001834 */
[----:B------:R-:W-:Y:S08]  /*e860*/  HMMA.16816.F32 R56, R124, R42, R56 ;  /* 0x0000002a7c38723c */ /* 0x000ff00000001838 */
[C---:B---3--:R-:W-:Y:S08]  /*e870*/  HMMA.16816.F32 R64, R120.reuse, R114, R64 ;  /* 0x000000727840723c */ /* 0x048ff00000001840 */
[C---:B------:R-:W-:Y:S08]  /*e880*/  HMMA.16816.F32 R68, R120.reuse, R46, R68 ;  /* 0x0000002e7844723c */ /* 0x040ff00000001844 */
[----:B------:R-:W-:Y:S08]  /*e890*/  HMMA.16816.F32 R72, R120, R42, R72 ;  /* 0x0000002a7848723c */ /* 0x000ff00000001848 */
[C---:B----4-:R-:W-:Y:S08]  /*e8a0*/  HMMA.16816.F32 R80, R116.reuse, R114, R80 ;  /* 0x000000727450723c */ /* 0x050ff00000001850 */
[C---:B------:R-:W-:Y:S08]  /*e8b0*/  HMMA.16816.F32 R84, R116.reuse, R46, R84 ;  /* 0x0000002e7454723c */ /* 0x040ff00000001854 */
[----:B------:R-:W-:Y:S08]  /*e8c0*/  HMMA.16816.F32 R88, R116, R42, R88 ;  /* 0x0000002a7458723c */ /* 0x000ff00000001858 */
[----:B------:R-:W-:Y:S01]  /*e8d0*/  HMMA.16816.F32 R60, R60, R128, R76 ;  /* 0x000000803c3c723c */ /* 0x000fe2000000184c */
[----:B------:R-:W0:Y:S07]  /*e8e0*/  LDSM.16.M88.4 R76, [R152+0x1b080] ;  /* 0x01b08000984c783b */ /* 0x000e2e0000000200 */
[-C--:B------:R-:W-:Y:S01]  /*e8f0*/  HMMA.16816.F32 R124, R124, R130.reuse, R96 ;  /* 0x000000827c7c723c */ /* 0x080fe20000001860 */
[----:B------:R-:W-:Y:S07]  /*e900*/  LDSM.16.M88.4 R96, [R16+0x80] ;  /* 0x000080001060783b */ /* 0x000fee0000000200 */
[-C--:B------:R-:W-:Y:S01]  /*e910*/  HMMA.16816.F32 R120, R120, R130.reuse, R32 ;  /* 0x000000827878723c */ /* 0x080fe20000001820 */
[----:B------:R-:W1:Y:S07]  /*e920*/  LDSM.16.M88.4 R32, [R15+0x18080] ;  /* 0x018080000f20783b */ /* 0x000e6e0000000200 */
[----:B------:R-:W-:Y:S01]  /*e930*/  HMMA.16816.F32 R116, R116, R130, R108 ;  /* 0x000000827474723c */ /* 0x000fe2000000186c */
[----:B------:R2:W3:Y:S04]  /*e940*/  LDSM.16.M88.4 R108, [R16+0xc080] ;  /* 0x00c08000106c783b */ /* 0x0004e80000000200 */
[----:B--2---:R-:W2:Y:S03]  /*e950*/  LDL.LU R16, [R1+0x8] ;  /* 0x0000080001107983 */ /* 0x004ea60000300800 */
[C---:B0-----:R-:W-:Y:S01]  /*e960*/  HMMA.16816.F32 R112, R76.reuse, R114, R132 ;  /* 0x000000724c70723c */ /* 0x041fe20000001884 */
[----:B------:R-:W0:Y:S07]  /*e970*/  LDSM.16.M88.4 R132, [R15+0x1a080] ;  /* 0x01a080000f84783b */ /* 0x000e2e0000000200 */
[C---:B------:R-:W-:Y:S01]  /*e980*/  HMMA.16816.F32 R44, R76.reuse, R46, R36 ;  /* 0x0000002e4c2c723c */ /* 0x040fe20000001824 */
[----:B------:R-:W4:Y:S07]  /*e990*/  LDSM.16.M88.4 R36, [R15+0x1b080] ;  /* 0x01b080000f24783b */ /* 0x000f2e0000000200 */
[C---:B------:R-:W-:Y:S01]  /*e9a0*/  HMMA.16816.F32 R40, R76.reuse, R42, R92 ;  /* 0x0000002a4c28723c */ /* 0x040fe2000000185c */
[----:B------:R-:W-:Y:S07]  /*e9b0*/  LDSM.16.M88.4 R92, [R14+0x1a080] ;  /* 0x01a080000e5c783b */ /* 0x000fee0000000200 */
[----:B------:R-:W-:Y:S01]  /*e9c0*/  HMMA.16816.F32 R128, R76, R130, R60 ;  /* 0x000000824c80723c */ /* 0x000fe2000000183c */
[----:B------:R-:W0:Y:S04]  /*e9d0*/  LDSM.16.M88.4 R60, [R14+0x18080] ;  /* 0x018080000e3c783b */ /* 0x000e280000000200 */
[----:B------:R-:W0:Y:S03]  /*e9e0*/  LDSM.16.M88.4 R76, [R14+0x19080] ;  /* 0x019080000e4c783b */ /* 0x000e260000000200 */
[C---:B-1----:R-:W-:Y:S08]  /*e9f0*/  HMMA.16816.F32 R48, R32.reuse, R96, R48 ;  /* 0x000000602030723c */ /* 0x042ff00000001830 */
[C---:B------:R-:W-:Y:S08]  /*ea00*/  HMMA.16816.F32 R52, R32.reuse, R100, R52 ;  /* 0x000000642034723c */ /* 0x040ff00000001834 */
[C---:B------:R-:W-:Y:S08]  /*ea10*/  HMMA.16816.F32 R56, R32.reuse, R104, R56 ;  /* 0x000000682038723c */ /* 0x040ff00000001838 */
[----:B---3--:R-:W-:Y:S01]  /*ea20*/  HMMA.16816.F32 R124, R32, R108, R124 ;  /* 0x0000006c207c723c */ /* 0x008fe2000000187c */
[----:B------:R1:W3:Y:S04]  /*ea30*/  LDSM.16.M88.4 R32, [R14+0x1b080] ;  /* 0x01b080000e20783b */ /* 0x0002e80000000200 */
[----:B-1----:R-:W2:Y:S04]  /*ea40*/  LDL.LU R14, [R1+0x4] ;  /* 0x00000400010e7983 */ /* 0x002ea80000300800 */
[----:B------:R-:W2:Y:S01]  /*ea50*/  LDL.LU R15, [R1] ;  /* 0x00000000010f7983 */ /* 0x000ea20000300800 */
[C---:B------:R-:W-:Y:S03]  /*ea60*/  HMMA.16816.F32 R64, R136.reuse, R96, R64 ;  /* 0x000000608840723c */ /* 0x040fe60000001840 */
[----:B------:R-:W1:Y:S05]  /*ea70*/  S2R R0, SR_TID.X ;  /* 0x0000000000007919 */ /* 0x000e6a0000002100 */
[C---:B------:R-:W-:Y:S08]  /*ea80*/  HMMA.16816.F32 R68, R136.reuse, R100, R68 ;  /* 0x000000648844723c */ /* 0x040ff00000001844 */
[----:B------:R-:W-:Y:S08]  /*ea90*/  HMMA.16816.F32 R72, R136, R104, R72 ;  /* 0x000000688848723c */ /* 0x000ff00000001848 */
[C---:B0-----:R-:W-:Y:S08]  /*eaa0*/  HMMA.16816.F32 R80, R132.reuse, R96, R80 ;  /* 0x000000608450723c */ /* 0x041ff00000001850 */
[C---:B------:R-:W-:Y:S08]  /*eab0*/  HMMA.16816.F32 R84, R132.reuse, R100, R84 ;  /* 0x000000648454723c */ /* 0x040ff00000001854 */
[----:B------:R-:W-:Y:S01]  /*eac0*/  HMMA.16816.F32 R88, R132, R104, R88 ;  /* 0x000000688458723c */ /* 0x000fe20000001858 */
[----:B------:R-:W-:-:S07]  /*ead0*/  UIADD3 UR4, UR4, 0x80, URZ ;  /* 0x0000008004047890 */ /* 0x000fce000fffe03f */
[-C--:B------:R-:W-:Y:S08]  /*eae0*/  HMMA.16816.F32 R120, R136, R108.reuse, R120 ;  /* 0x0000006c8878723c */ /* 0x080ff00000001878 */
[----:B------:R-:W-:Y:S08]  /*eaf0*/  HMMA.16816.F32 R116, R132, R108, R116 ;  /* 0x0000006c8474723c */ /* 0x000ff00000001874 */
[C---:B----4-:R-:W-:Y:S08]  /*eb00*/  HMMA.16816.F32 R112, R36.reuse, R96, R112 ;  /* 0x000000602470723c */ /* 0x050ff00000001870 */
[C---:B------:R-:W-:Y:S08]  /*eb10*/  HMMA.16816.F32 R44, R36.reuse, R100, R44 ;  /* 0x00000064242c723c */ /* 0x040ff0000000182c */
[C---:B------:R-:W-:Y:S08]  /*eb20*/  HMMA.16816.F32 R40, R36.reuse, R104, R40 ;  /* 0x000000682428723c */ /* 0x040ff00000001828 */
[----:B------:R-:W-:Y:S01]  /*eb30*/  HMMA.16816.F32 R36, R36, R108, R128 ;  /* 0x0000006c2424723c */ /* 0x000fe20000001880 */
[----:B-1----:R-:W-:Y:S01]  /*eb40*/  LOP3.LUT R0, R0, 0xff, RZ, 0xc0, !PT ;  /* 0x000000ff00007812 */ /* 0x002fe200078ec0ff */
[----:B------:R-:W-:-:S06]  /*eb50*/  IMAD.MOV.U32 R7, RZ, RZ, 0x80 ;  /* 0x00000080ff077424 */ /* 0x000fcc00078e00ff */
[----:B------:R-:W-:Y:S01]  /*eb60*/  HMMA.16816.F32 R48, R60, R98, R48 ;  /* 0x000000623c30723c */ /* 0x000fe20000001830 */
[C---:B------:R-:W-:Y:S02]  /*eb70*/  IMAD R8, R7.reuse, c[0x0][0x1a4], R8 ;  /* 0x0000690007087a24 */ /* 0x040fe400078e0208 */
[----:B------:R-:W-:-:S05]  /*eb80*/  IMAD R9, R7, c[0x0][0x1b4], R9 ;  /* 0x00006d0007097a24 */ /* 0x000fca00078e0209 */
[----:B------:R-:W-:Y:S01]  /*eb90*/  HMMA.16816.F32 R52, R60, R102, R52 ;  /* 0x000000663c34723c */ /* 0x000fe20000001834 */
[----:B------:R-:W-:Y:S01]  /*eba0*/  IMAD.SHL.U32 R0, R0, 0x2, RZ ;  /* 0x0000000200007824 */ /* 0x000fe200078e00ff */
[----:B------:R-:W-:-:S06]  /*ebb0*/  MOV R7, R22 ;  /* 0x0000001600077202 */ /* 0x000fcc0000000f00 */
[----:B------:R-:W-:Y:S08]  /*ebc0*/  HMMA.16816.F32 R56, R60, R106, R56 ;  /* 0x0000006a3c38723c */ /* 0x000ff00000001838 */
[C---:B------:R-:W-:Y:S08]  /*ebd0*/  HMMA.16816.F32 R64, R76.reuse, R98, R64 ;  /* 0x000000624c40723c */ /* 0x040ff00000001840 */
[C---:B------:R-:W-:Y:S08]  /*ebe0*/  HMMA.16816.F32 R68, R76.reuse, R102, R68 ;  /* 0x000000664c44723c */ /* 0x040ff00000001844 */
[----:B------:R-:W-:Y:S08]  /*ebf0*/  HMMA.16816.F32 R72, R76, R106, R72 ;  /* 0x0000006a4c48723c */ /* 0x000ff00000001848 */
[C---:B------:R-:W-:Y:S08]  /*ec00*/  HMMA.16816.F32 R80, R92.reuse, R98, R80 ;  /* 0x000000625c50723c */ /* 0x040ff00000001850 */
[C---:B------:R-:W-:Y:S08]  /*ec10*/  HMMA.16816.F32 R84, R92.reuse, R102, R84 ;  /* 0x000000665c54723c */ /* 0x040ff00000001854 */
[----:B------:R-:W-:Y:S08]  /*ec20*/  HMMA.16816.F32 R88, R92, R106, R88 ;  /* 0x0000006a5c58723c */ /* 0x000ff00000001858 */
[-C--:B------:R-:W-:Y:S08]  /*ec30*/  HMMA.16816.F32 R60, R60, R110.reuse, R124 ;  /* 0x0000006e3c3c723c */ /* 0x080ff0000000187c */
[-C--:B------:R-:W-:Y:S08]  /*ec40*/  HMMA.16816.F32 R76, R76, R110.reuse, R120 ;  /* 0x0000006e4c4c723c */ /* 0x080ff00000001878 */
[----:B------:R-:W-:Y:S08]  /*ec50*/  HMMA.16816.F32 R92, R92, R110, R116 ;  /* 0x0000006e5c5c723c */ /* 0x000ff00000001874 */
[C---:B---3--:R-:W-:Y:S08]  /*ec60*/  HMMA.16816.F32 R96, R32.reuse, R98, R112 ;  /* 0x000000622060723c */ /* 0x048ff00000001870 */
[C---:B------:R-:W-:Y:S08]  /*ec70*/  HMMA.16816.F32 R100, R32.reuse, R102, R44 ;  /* 0x000000662064723c */ /* 0x040ff0000000182c */
[C---:B------:R-:W-:Y:S08]  /*ec80*/  HMMA.16816.F32 R104, R32.reuse, R106, R40 ;  /* 0x0000006a2068723c */ /* 0x040ff00000001828 */
[----:B------:R-:W-:Y:S01]  /*ec90*/  HMMA.16816.F32 R108, R32, R110, R36 ;  /* 0x0000006e206c723c */ /* 0x000fe20000001824 */
[----:B--2---:R-:W-:-:S02]  /*eca0*/  FFMA R16, R11, R16, R157 ;  /* 0x000000100b107223 */ /* 0x004fc4000000009d */
[----:B------:R-:W-:Y:S02]  /*ecb0*/  IMAD.MOV.U32 R11, RZ, RZ, R24 ;  /* 0x000000ffff0b7224 */ /* 0x000fe400078e0018 */
[----:B------:R-:W-:-:S05]  /*ecc0*/  FFMA R14, R13, R14, R31 ;  /* 0x0000000e0d0e7223 */ /* 0x000fca000000001f */
[----:B------:R0:W-:Y:S04]  /*ecd0*/  STL [R1+0x4], R14 ;  /* 0x0000040e01007387 */ /* 0x0001e80000100800 */
[----:B0-----:R-:W0:Y:S01]  /*ece0*/  S2R R14, SR_CTAID.X ;  /* 0x00000000000e7919 */ /* 0x001e220000002500 */
[----:B------:R-:W-:Y:S02]  /*ecf0*/  FFMA R15, R12, R15, R10 ;  /* 0x0000000f0c0f7223 */ /* 0x000fe4000000000a */
[----:B0-----:R-:W-:-:S05]  /*ed00*/  IMAD.SHL.U32 R14, R14, 0x40, RZ ;  /* 0x000000400e0e7824 */ /* 0x001fca00078e00ff */
[----:B------:R-:W-:-:S04]  /*ed10*/  IADD3 R14, R14, 0x40, RZ ;  /* 0x000000400e0e7810 */ /* 0x000fc80007ffe0ff */
[----:B------:R-:W-:Y:S01]  /*ed20*/  ISETP.LE.AND P2, PT, R14, UR4, PT ;  /* 0x000000040e007c0c */ /* 0x000fe2000bf43270 */
[----:B------:R0:W-:Y:S01]  /*ed30*/  STL [R1+0x8], R16 ;  /* 0x0000081001007387 */ /* 0x0001e20000100800 */
[----:B------:R-:W-:Y:S01]  /*ed40*/  IMAD.MOV.U32 R10, RZ, RZ, R23 ;  /* 0x000000ffff0a7224 */ /* 0x000fe200078e0017 */
[----:B------:R-:W-:Y:S01]  /*ed50*/  MOV R13, R26 ;  /* 0x0000001a000d7202 */ /* 0x000fe20000000f00 */
[----:B------:R-:W-:Y:S01]  /*ed60*/  IMAD.MOV.U32 R12, RZ, RZ, R25 ;  /* 0x000000ffff0c7224 */ /* 0x000fe200078e0019 */
[----:B------:R1:W-:Y:S01]  /*ed70*/  STL [R1], R15 ;  /* 0x0000000f01007387 */ /* 0x0003e20000100800 */
[----:B------:R-:W-:Y:S02]  /*ed80*/  IMAD.MOV.U32 R14, RZ, RZ, R27 ;  /* 0x000000ffff0e7224 */ /* 0x000fe400078e001b */
[----:B0-----:R-:W-:Y:S02]  /*ed90*/  IMAD.MOV.U32 R16, RZ, RZ, R29 ;  /* 0x000000ffff107224 */ /* 0x001fe400078e001d */
[----:B-1----:R-:W-:-:S03]  /*eda0*/  IMAD.MOV.U32 R15, RZ, RZ, R28 ;  /* 0x000000ffff0f7224 */ /* 0x002fc600078e001c */
[----:B------:R-:W-:Y:S01]  /*edb0*/  @P2 CALL.REL.NOINC `(.L_x_0) ;  /* 0x0000001000002944 */ /* 0x000fe20003c00000 */
[----:B------:R-:W-:Y:S05]  /*edc0*/  BRA `(.L_x_19) ;  /* 0xffff7a5000007947 */ /* 0x000fea000383ffff */
.L_x_0:
[----:B------:R-:W2:Y:S04]  /*edd0*/  LDL.LU R31, [R1+0xc] ;  /* 0x00000c00011f7983 */ /* 0x000ea80000300800 */
[----:B------:R-:W3:Y:S01]  /*ede0*/  LDL.LU R30, [R1] ;  /* 0x00000000011e7983 */ /* 0x000ee20000300800 */
[----:B------:R-:W-:Y:S01]  /*edf0*/  IMAD.MOV.U32 R120, RZ, RZ, R64 ;  /* 0x000000ffff787224 */ /* 0x000fe200078e0040 */
[----:B------:R-:W-:Y:S02]  /*ee00*/  MOV R45, R99 ;  /* 0x00000063002d7202 */ /* 0x000fe40000000f00 */
[----:B------:R-:W4:Y:S01]  /*ee10*/  LDL.LU R32, [R1+0x4] ;  /* 0x0000040001207983 */ /* 0x000f220000300800 */
[----:B------:R-:W-:-:S03]  /*ee20*/  IMAD.MOV.U32 R64, RZ, RZ, R93 ;  /* 0x000000ffff407224 */ /* 0x000fc600078e005d */
[----:B------:R-:W4:Y:S01]  /*ee30*/  LDL.LU R33, [R1+0x8] ;  /* 0x0000080001217983 */ /* 0x000f220000300800 */
[----:B------:R-:W-:Y:S01]  /*ee40*/  IMAD.MOV.U32 R14, RZ, RZ, R50 ;  /* 0x000000ffff0e7224 */ /* 0x000fe200078e0032 */
[----:B------:R-:W-:Y:S01]  /*ee50*/  MOV R140, R82 ;  /* 0x00000052008c7202 */ /* 0x000fe20000000f00 */
[----:B------:R-:W-:Y:S01]  /*ee60*/  IMAD.MOV.U32 R138, RZ, RZ, R83 ;  /* 0x000000ffff8a7224 */ /* 0x000fe200078e0053 */
[----:B------:R-:W4:Y:S01]  /*ee70*/  LDL.LU R146, [R1+0x1c] ;  /* 0x00001c0001927983 */ /* 0x000f220000300800 */
[----:B------:R-:W-:Y:S01]  /*ee80*/  MOV R118, R62 ;  /* 0x0000003e00767202 */ /* 0x000fe20000000f00 */
[----:B------:R-:W-:Y:S01]  /*ee90*/  IMAD.MOV.U32 R119, RZ, RZ, R63 ;  /* 0x000000ffff777224 */ /* 0x000fe200078e003f */
[----:B------:R-:W-:Y:S01]  /*eea0*/  MOV R134, R85 ;  /* 0x0000005500867202 */ /* 0x000fe20000000f00 */
[----:B------:R-:W4:Y:S01]  /*eeb0*/  LDL.LU R99, [R1+0x18] ;  /* 0x0000180001637983 */ /* 0x000f220000300800 */
[----:B------:R-:W-:Y:S01]  /*eec0*/  IMAD.MOV.U32 R62, RZ, RZ, R96 ;  /* 0x000000ffff3e7224 */ /* 0x000fe200078e0060 */
[----:B------:R-:W-:Y:S01]  /*eed0*/  MOV R128, R88 ;  /* 0x0000005800807202 */ /* 0x000fe20000000f00 */
[----:B------:R-:W-:Y:S01]  /*eee0*/  IMAD.MOV.U32 R136, RZ, RZ, R84 ;  /* 0x000000ffff887224 */ /* 0x000fe200078e0054 */
        /* <DEDUP_REMOVED lines=8> */
[----:B------:R-:W0:Y:S01]  /*ef70*/  S2R R34, SR_TID.X ;  /* 0x0000000000227919 */ /* 0x000e220000002100 */
[----:B------:R-:W-:Y:S01]  /*ef80*/  IMAD.MOV.U32 R58, RZ, RZ, R70 ;  /* 0x000000ffff3a7224 */ /* 0x000fe200078e0046 */
[----:B------:R-:W-:Y:S01]  /*ef90*/  MOV R68, R91 ;  /* 0x0000005b00447202 */ /* 0x000fe20000000f00 */
[----:B------:R-:W-:Y:S01]  /*efa0*/  IMAD.MOV.U32 R132, RZ, RZ, R86 ;  /* 0x000000ffff847224 */ /* 0x000fe200078e0056 */
[----:B------:R-:W1:Y:S01]  /*efb0*/  S2R R184, SR_CTAID.X ;  /* 0x0000000000b87919 */ /* 0x000e620000002500 */
[----:B------:R-:W-:Y:S01]  /*efc0*/  IMAD.MOV.U32 R130, RZ, RZ, R87 ;  /* 0x000000ffff827224 */ /* 0x000fe200078e0057 */
[----:B------:R-:W-:Y:S01]  /*efd0*/  MOV R125, R73 ;  /* 0x00000049007d7202 */ /* 0x000fe20000000f00 */
[----:B------:R-:W-:Y:S01]  /*efe0*/  IMAD.MOV.U32 R70, RZ, RZ, R90 ;  /* 0x000000ffff467224 */ /* 0x000fe200078e005a */
[----:B------:R-:W1:Y:S01]  /*eff0*/  S2R R186, SR_TID.X ;  /* 0x0000000000ba7919 */ /* 0x000e620000002100 */
[----:B------:R-:W-:Y:S01]  /*f000*/  IMAD.MOV.U32 R142, RZ, RZ, R81 ;  /* 0x000000ffff8e7224 */ /* 0x000fe200078e0051 */
[----:B-----5:R-:W-:Y:S01]  /*f010*/  MOV R17, R51 ;  /* 0x0000003300117202 */ /* 0x020fe20000000f00 */
[----:B------:R-:W-:Y:S01]  /*f020*/  IMAD.MOV.U32 R126, RZ, RZ, R89 ;  /* 0x000000ffff7e7224 */ /* 0x000fe200078e0059 */
[----:B------:R-:W1:Y:S01]  /*f030*/  S2R R185, SR_CTAID.Y ;  /* 0x0000000000b97919 */ /* 0x000e620000002600 */
[----:B------:R-:W-:Y:S01]  /*f040*/  IMAD.MOV.U32 R113, RZ, RZ, R54 ;  /* 0x000000ffff717224 */ /* 0x000fe200078e0036 */
[----:B------:R-:W-:Y:S01]  /*f050*/  MOV R112, R56 ;  /* 0x0000003800707202 */ /* 0x000fe20000000f00 */
[----:B------:R-:W-:Y:S01]  /*f060*/  IMAD.MOV.U32 R54, RZ, RZ, R67 ;  /* 0x000000ffff367224 */ /* 0x000fe200078e0043 */
[----:B------:R-:W1:Y:S01]  /*f070*/  S2R R35, SR_TID.X ;  /* 0x0000000000237919 */ /* 0x000e620000002100 */
[----:B------:R-:W-:-:S02]  /*f080*/  IMAD.MOV.U32 R47, RZ, RZ, R71 ;  /* 0x000000ffff2f7224 */ /* 0x000fc400078e0047 */
[----:B------:R-:W-:Y:S02]  /*f090*/  IMAD.MOV.U32 R121, RZ, RZ, R65 ;  /* 0x000000ffff797224 */ /* 0x000fe400078e0041 */
[----:B------:R-:W-:Y:S02]  /*f0a0*/  IMAD.MOV.U32 R117, RZ, RZ, R59 ;  /* 0x000000ffff757224 */ /* 0x000fe400078e003b */
[----:B------:R-:W-:Y:S01]  /*f0b0*/  IMAD.MOV.U32 R15, RZ, RZ, R52 ;  /* 0x000000ffff0f7224 */ /* 0x000fe200078e0034 */
[----:B0-----:R-:W-:Y:S01]  /*f0c0*/  LOP3.LUT R34, R34, 0xff, RZ, 0xc0, !PT ;  /* 0x000000ff22227812 */ /* 0x001fe200078ec0ff */
[----:B------:R-:W-:Y:S02]  /*f0d0*/  IMAD.MOV.U32 R13, RZ, RZ, R48 ;  /* 0x000000ffff0d7224 */ /* 0x000fe400078e0030 */
[----:B------:R-:W-:Y:S01]  /*f0e0*/  IMAD.MOV.U32 R115, RZ, RZ, R55 ;  /* 0x000000ffff737224 */ /* 0x000fe200078e0037 */
[----:B------:R-:W-:Y:S01]  /*f0f0*/  ISETP.GE.U32.AND P0, PT, R34, 0x40, PT ;  /* 0x000000402200780c */ /* 0x000fe20003f06070 */
[----:B-1----:R-:W-:Y:S01]  /*f100*/  IMAD.SHL.U32 R184, R184, 0x40, RZ ;  /* 0x00000040b8b87824 */ /* 0x002fe200078e00ff */
[----:B------:R-:W-:-:S04]  /*f110*/  SHF.R.S32.HI R6, RZ, 0x2, R186 ;  /* 0x00000002ff067819 */ /* 0x000fc800000114ba */
[----:B------:R-:W-:Y:S01]  /*f120*/  LOP3.LUT R184, R184, 0x3f, R186, 0xf8, !PT ;  /* 0x0000003fb8b87812 */ /* 0x000fe200078ef8ba */
[----:B------:R-:W-:Y:S01]  /*f130*/  IMAD R2, R185, c[0x0][0x1c0], RZ ;  /* 0x00007000b9027a24 */ /* 0x000fe200078e02ff */
[----:B------:R-:W-:-:S03]  /*f140*/  SGXT R6, R6, 0x1 ;  /* 0x000000010606781a */ /* 0x000fc60000000200 */
[----:B------:R-:W-:Y:S01]  /*f150*/  IMAD R3, R184, c[0x0][0x1c4], RZ ;  /* 0x00007100b8037a24 */ /* 0x000fe200078e02ff */
[----:B------:R-:W-:Y:S01]  /*f160*/  LOP3.LUT R4, R35, 0x80, RZ, 0xc0, !PT ;  /* 0x0000008023047812 */ /* 0x000fe200078ec0ff */
[C---:B------:R-:W-:Y:S02]  /*f170*/  IMAD.SHL.U32 R0, R2.reuse, 0x2, RZ ;  /* 0x0000000202007824 */ /* 0x040fe400078e00ff */
[----:B------:R-:W-:Y:S01]  /*f180*/  IMAD.HI R2, R2, 0x2, RZ ;  /* 0x0000000202027827 */ /* 0x000fe200078e02ff */
[C---:B------:R-:W-:Y:S02]  /*f190*/  SHF.L.U32 R5, R3.reuse, 0x1, RZ ;  /* 0x0000000103057819 */ /* 0x040fe400000006ff */
[----:B------:R-:W-:Y:S01]  /*f1a0*/  SHF.R.U32.HI R7, RZ, 0x1, R4 ;  /* 0x00000001ff077819 */ /* 0x000fe20000011604 */
[----:B------:R-:W-:Y:S01]  /*f1b0*/  IMAD.HI R3, R3, 0x2, RZ ;  /* 0x0000000203037827 */ /* 0x000fe200078e02ff */
[----:B------:R-:W-:-:S03]  /*f1c0*/  IADD3 R0, P1, P2, R5, c[0x0][0x178], R0 ;  /* 0x00005e0005007a10 */ /* 0x000fc60007a3e000 */
[----:B------:R-:W-:Y:S01]  /*f1d0*/  IMAD.SHL.U32 R5, R186, 0x8, RZ ;  /* 0x00000008ba057824 */ /* 0x000fe200078e00ff */
[----:B------:R-:W-:-:S04]  /*f1e0*/  IADD3.X R2, R3, c[0x0][0x17c], R2, P1, P2 ;  /* 0x00005f0003027a10 */ /* 0x000fc80000fe4402 */
[----:B------:R-:W-:Y:S02]  /*f1f0*/  LOP3.LUT R5, R5, 0x380, RZ, 0xc0, !PT ;  /* 0x0000038005057812 */ /* 0x000fe400078ec0ff */
[----:B------:R-:W-:-:S04]  /*f200*/  SHF.R.S32.HI R12, RZ, 0x3, R186 ;  /* 0x00000003ff0c7819 */ /* 0x000fc800000114ba */
[----:B------:R-:W-:-:S04]  /*f210*/  SGXT R12, R12, 0x1 ;  /* 0x000000010c0c781a */ /* 0x000fc80000000200 */
[----:B------:R-:W-:Y:S01]  /*f220*/  LOP3.LUT R12, R12, 0x4008, RZ, 0xc0, !PT ;  /* 0x000040080c0c7812 */ /* 0x000fe200078ec0ff */
[----:B------:R-:W0:Y:S01]  /*f230*/  S2R R127, SR_TID.X ;  /* 0x00000000007f7919 */ /* 0x000e220000002100 */
[----:B--2---:R-:W-:Y:S01]  /*f240*/  MOV R34, R31 ;  /* 0x0000001f00227202 */ /* 0x004fe20000000f00 */
[----:B---3--:R-:W-:Y:S02]  /*f250*/  IMAD.MOV.U32 R31, RZ, RZ, R30 ;  /* 0x000000ffff1f7224 */ /* 0x008fe400078e001e */
[----:B------:R-:W1:Y:S02]  /*f260*/  S2R R30, SR_TID.X ;  /* 0x00000000001e7919 */ /* 0x000e640000002100 */
[----:B------:R-:W-:Y:S02]  /*f270*/  IMAD.MOV.U32 R38, RZ, RZ, R31 ;  /* 0x000000ffff267224 */ /* 0x000fe400078e001f */
[----:B------:R-:W-:Y:S02]  /*f280*/  IMAD.MOV.U32 R40, RZ, RZ, R34 ;  /* 0x000000ffff287224 */ /* 0x000fe400078e0022 */
[C---:B-1----:R-:W-:Y:S01]  /*f290*/  IMAD.SHL.U32 R9, R30.reuse, 0x4, RZ ;  /* 0x000000041e097824 */ /* 0x042fe200078e00ff */
[----:B------:R-:W-:-:S02]  /*f2a0*/  LOP3.LUT R10, R30, 0xe0, RZ, 0xc0, !PT ;  /* 0x000000e01e0a7812 */ /* 0x000fc400078ec0ff */
[----:B----4-:R-:W-:Y:S02]  /*f2b0*/  FSETP.GEU.AND P6, PT, R93, 1.175494350822287508e-38, PT ;  /* 0x008000005d00780b */ /* 0x010fe40003fce000 */
[----:B------:R-:W-:Y:S02]  /*f2c0*/  LOP3.LUT R4, R9, 0x38, RZ, 0xc0, !PT ;  /* 0x0000003809047812 */ /* 0x000fe400078ec0ff */
[----:B------:R-:W-:Y:S02]  /*f2d0*/  LOP3.LUT R8, R30, 0x3, RZ, 0xc0, !PT ;  /* 0x000000031e087812 */ /* 0x000fe400078ec0ff */
[----:B------:R-:W-:Y:S01]  /*f2e0*/  LEA R20, R10, R4, 0x5 ;  /* 0x000000040a147211 */ /* 0x000fe200078e28ff */
[----:B------:R-:W-:Y:S01]  /*f2f0*/  FMUL R10, R93, 8388608 ;  /* 0x4b0000005d0a7820 */ /* 0x000fe20000400000 */
[C---:B------:R-:W-:Y:S01]  /*f300*/  FSETP.GEU.AND P1, PT, R50.reuse, 1.175494350822287508e-38, PT ;  /* 0x008000003200780b */ /* 0x040fe20003f2e000 */
[----:B------:R-:W-:Y:S01]  /*f310*/  FMUL R11, R50, 8388608 ;  /* 0x4b000000320b7820 */ /* 0x000fe20000400000 */
[----:B------:R-:W-:-:S02]  /*f320*/  FSEL R82, RZ, -23, P6 ;  /* 0xc1b80000ff527808 */ /* 0x000fc40003000000 */
[----:B------:R-:W-:Y:S01]  /*f330*/  FSEL R10, R10, R93, !P6 ;  /* 0x0000005d0a0a7208 */ /* 0x000fe20007000000 */
[----:B------:R-:W-:Y:S01]  /*f340*/  IMAD R39, R8, 0x10, R5 ;  /* 0x0000001008277824 */ /* 0x000fe200078e0205 */
[C---:B------:R-:W-:Y:S01]  /*f350*/  FSETP.GT.AND P6, PT, |R38|.reuse, 8.50705917302346158658e+37, PT ;  /* 0x7e8000002600780b */ /* 0x040fe20003fc4200 */
[C---:B------:R-:W-:Y:S01]  /*f360*/  FMUL R8, R99.reuse, 8388608 ;  /* 0x4b00000063087820 */ /* 0x040fe20000400000 */
[----:B------:R-:W-:Y:S02]  /*f370*/  FSETP.GEU.AND P5, PT, R99, 1.175494350822287508e-38, PT ;  /* 0x008000006300780b */ /* 0x000fe40003fae000 */
[----:B------:R-:W-:Y:S02]  /*f380*/  FSEL R11, R11, R50, !P1 ;  /* 0x000000320b0b7208 */ /* 0x000fe40004800000 */
[----:B------:R-:W-:Y:S02]  /*f390*/  FSEL R83, RZ, -23, P1 ;  /* 0xc1b80000ff537808 */ /* 0x000fe40000800000 */
[----:B------:R-:W-:-:S02]  /*f3a0*/  FSETP.GEU.AND P1, PT, |R38|, 1.175494350822287508e-38, PT ;  /* 0x008000002600780b */ /* 0x000fc40003f2e200 */
[----:B------:R-:W-:Y:S01]  /*f3b0*/  LOP3.LUT R36, R9, 0x80, RZ, 0xc0, !PT ;  /* 0x0000008009247812 */ /* 0x000fe200078ec0ff */
[----:B------:R-:W-:Y:S01]  /*f3c0*/  FMUL R9, R40, 8388608 ;  /* 0x4b00000028097820 */ /* 0x000fe20000400000 */
[----:B------:R-:W-:Y:S01]  /*f3d0*/  FSEL R8, R8, R99, !P5 ;  /* 0x0000006308087208 */ /* 0x000fe20006800000 */
[----:B------:R-:W-:Y:S01]  /*f3e0*/  IMAD.MOV.U32 R63, RZ, RZ, R32 ;  /* 0x000000ffff3f7224 */ /* 0x000fe200078e0020 */
[----:B------:R-:W-:Y:S01]  /*f3f0*/  FSETP.GEU.AND P2, PT, R40, 1.175494350822287508e-38, PT ;  /* 0x008000002800780b */ /* 0x000fe20003f4e000 */
[C---:B------:R-:W-:Y:S01]  /*f400*/  FMUL R5, R38.reuse, 8388608 ;  /* 0x4b00000026057820 */ /* 0x040fe20000400000 */
[----:B------:R-:W-:Y:S02]  /*f410*/  FSEL R96, RZ, -23, P5 ;  /* 0xc1b80000ff607808 */ /* 0x000fe40002800000 */
[----:B------:R-:W-:Y:S02]  /*f420*/  FSETP.GEU.AND P5, PT, R38, 1.175494350822287508e-38, PT ;  /* 0x008000002600780b */ /* 0x000fe40003fae000 */
[----:B------:R-:W-:Y:S01]  /*f430*/  LOP3.LUT R30, R7, 0x2040, R6, 0x78, !PT ;  /* 0x00002040071e7812 */ /* 0x000fe200078e7806 */
[----:B------:R-:W-:Y:S01]  /*f440*/  FMUL R7, R146, 8388608 ;  /* 0x4b00000092077820 */ /* 0x000fe20000400000 */
[----:B------:R-:W-:-:S02]  /*f450*/  MOV R43, R33 ;  /* 0x00000021002b7202 */ /* 0x000fc40000000f00 */
[----:B------:R-:W-:Y:S02]  /*f460*/  FSEL R9, R9, R40, !P2 ;  /* 0x0000002809097208 */ /* 0x000fe40005000000 */
[----:B------:R-:W-:Y:S01]  /*f470*/  FSEL R84, RZ, -23, P2 ;  /* 0xc1b80000ff547808 */ /* 0x000fe20001000000 */
[----:B------:R-:W-:Y:S01]  /*f480*/  @P6 FMUL R111, R111, 0.25 ;  /* 0x3e8000006f6f6820 */ /* 0x000fe20000400000 */
[----:B------:R-:W-:Y:S01]  /*f490*/  FSETP.GEU.AND P4, PT, R146, 1.175494350822287508e-38, PT ;  /* 0x008000009200780b */ /* 0x000fe20003f8e000 */
[----:B------:R-:W-:Y:S01]  /*f4a0*/  @P6 FMUL R110, R110, 0.25 ;  /* 0x3e8000006e6e6820 */ /* 0x000fe20000400000 */
[----:B------:R-:W-:Y:S01]  /*f4b0*/  FSEL R5, R5, R38, !P5 ;  /* 0x0000002605057208 */ /* 0x000fe20006800000 */
[----:B------:R-:W-:Y:S01]  /*f4c0*/  @P6 FMUL R38, R38, 0.25 ;  /* 0x3e80000026266820 */ /* 0x000fe20000400000 */
[----:B------:R-:W-:Y:S01]  /*f4d0*/  FSETP.GT.AND P2, PT, |R63|, 8.50705917302346158658e+37, PT ;  /* 0x7e8000003f00780b */ /* 0x000fe20003f44200 */
[----:B------:R-:W-:Y:S02]  /*f4e0*/  @P6 FMUL R107, R107, 0.25 ;  /* 0x3e8000006b6b6820 */ /* 0x000fe40000400000 */
[----:B------:R-:W-:-:S02]  /*f4f0*/  @P6 FMUL R106, R106, 0.25 ;  /* 0x3e8000006a6a6820 */ /* 0x000fc40000400000 */
[----:B------:R-:W-:Y:S02]  /*f500*/  @P6 FMUL R103, R103, 0.25 ;  /* 0x3e80000067676820 */ /* 0x000fe40000400000 */
[----:B------:R-:W-:Y:S02]  /*f510*/  @P6 FMUL R102, R102, 0.25 ;  /* 0x3e80000066666820 */ /* 0x000fe40000400000 */
[----:B------:R-:W-:Y:S02]  /*f520*/  @P6 FMUL R45, R45, 0.25 ;  /* 0x3e8000002d2d6820 */ /* 0x000fe40000400000 */
[----:B------:R-:W-:Y:S01]  /*f530*/  @P6 FMUL R98, R98, 0.25 ;  /* 0x3e80000062626820 */ /* 0x000fe20000400000 */
[----:B------:R-:W-:Y:S01]  /*f540*/  FSEL R7, R7, R146, !P4 ;  /* 0x0000009207077208 */ /* 0x000fe20006000000 */
[----:B------:R-:W-:Y:S01]  /*f550*/  FMUL R42, R43, 8388608 ;  /* 0x4b0000002b2a7820 */ /* 0x000fe20000400000 */
[----:B------:R-:W-:Y:S01]  /*f560*/  FSEL R80, RZ, -23, P4 ;  /* 0xc1b80000ff507808 */ /* 0x000fe20002000000 */
[----:B------:R-:W-:Y:S01]  /*f570*/  FMUL R4, R63, 8388608 ;  /* 0x4b0000003f047820 */ /* 0x000fe20000400000 */
[----:B------:R-:W-:Y:S01]  /*f580*/  FSETP.GEU.AND P3, PT, R43, 1.175494350822287508e-38, PT ;  /* 0x008000002b00780b */ /* 0x000fe20003f6e000 */
[----:B------:R-:W-:Y:S01]  /*f590*/  @!P1 FMUL R38, R38, 16777216 ;  /* 0x4b80000026269820 */ /* 0x000fe20000400000 */
[----:B------:R-:W-:Y:S01]  /*f5a0*/  FSETP.GEU.AND P4, PT, R63, 1.175494350822287508e-38, PT ;  /* 0x008000003f00780b */ /* 0x000fe20003f8e000 */
[----:B------:R-:W-:-:S02]  /*f5b0*/  @!P1 FMUL R111, R111, 16777216 ;  /* 0x4b8000006f6f9820 */ /* 0x000fc40000400000 */
[----:B------:R-:W-:Y:S02]  /*f5c0*/  @!P1 FMUL R110, R110, 16777216 ;  /* 0x4b8000006e6e9820 */ /* 0x000fe40000400000 */
[----:B------:R-:W-:Y:S02]  /*f5d0*/  @!P1 FMUL R107, R107, 16777216 ;  /* 0x4b8000006b6b9820 */ /* 0x000fe40000400000 */
[----:B------:R-:W-:Y:S02]  /*f5e0*/  @!P1 FMUL R106, R106, 16777216 ;  /* 0x4b8000006a6a9820 */ /* 0x000fe40000400000 */
[----:B------:R-:W-:Y:S02]  /*f5f0*/  @!P1 FMUL R103, R103, 16777216 ;  /* 0x4b80000067679820 */ /* 0x000fe40000400000 */
[----:B------:R-:W-:Y:S02]  /*f600*/  @!P1 FMUL R102, R102, 16777216 ;  /* 0x4b80000066669820 */ /* 0x000fe40000400000 */
[----:B------:R-:W-:-:S02]  /*f610*/  @!P1 FMUL R45, R45, 16777216 ;  /* 0x4b8000002d2d9820 */ /* 0x000fc40000400000 */
[----:B------:R-:W-:Y:S01]  /*f620*/  @!P1 FMUL R98, R98, 16777216 ;  /* 0x4b80000062629820 */ /* 0x000fe20000400000 */
[----:B------:R-:W-:Y:S02]  /*f630*/  FSETP.GT.AND P1, PT, |R43|, 8.50705917302346158658e+37, PT ;  /* 0x7e8000002b00780b */ /* 0x000fe40003f24200 */
[----:B------:R-:W-:Y:S02]  /*f640*/  FSEL R42, R42, R43, !P3 ;  /* 0x0000002b2a2a7208 */ /* 0x000fe40005800000 */
[----:B------:R-:W-:Y:S02]  /*f650*/  FSEL R4, R4, R63, !P4 ;  /* 0x0000003f04047208 */ /* 0x000fe40006000000 */
[----:B------:R-:W-:Y:S02]  /*f660*/  FSEL R85, RZ, -23, P3 ;  /* 0xc1b80000ff557808 */ /* 0x000fe40001800000 */
[----:B------:R-:W-:Y:S02]  /*f670*/  FSEL R60, RZ, -23, P4 ;  /* 0xc1b80000ff3c7808 */ /* 0x000fe40002000000 */
[----:B------:R-:W-:-:S02]  /*f680*/  FSETP.GEU.AND P3, PT, |R63|, 1.175494350822287508e-38, PT ;  /* 0x008000003f00780b */ /* 0x000fc40003f6e200 */
[----:B------:R-:W-:Y:S01]  /*f690*/  FSETP.GEU.AND P4, PT, |R43|, 1.175494350822287508e-38, PT ;  /* 0x008000002b00780b */ /* 0x000fe20003f8e200 */
[----:B------:R-:W-:Y:S02]  /*f6a0*/  @P2 FMUL R63, R63, 0.25 ;  /* 0x3e8000003f3f2820 */ /* 0x000fe40000400000 */
[----:B------:R-:W-:Y:S02]  /*f6b0*/  @P2 FMUL R109, R109, 0.25 ;  /* 0x3e8000006d6d2820 */ /* 0x000fe40000400000 */
[----:B------:R-:W-:Y:S02]  /*f6c0*/  @P2 FMUL R108, R108, 0.25 ;  /* 0x3e8000006c6c2820 */ /* 0x000fe40000400000 */
[----:B------:R-:W-:Y:S02]  /*f6d0*/  @P2 FMUL R105, R105, 0.25 ;  /* 0x3e80000069692820 */ /* 0x000fe40000400000 */
[----:B------:R-:W-:Y:S02]  /*f6e0*/  @P2 FMUL R104, R104, 0.25 ;  /* 0x3e80000068682820 */ /* 0x000fe40000400000 */
[----:B------:R-:W-:-:S02]  /*f6f0*/  @P2 FMUL R101, R101, 0.25 ;  /* 0x3e80000065652820 */ /* 0x000fc40000400000 */
[----:B------:R-:W-:Y:S02]  /*f700*/  @P2 FMUL R100, R100, 0.25 ;  /* 0x3e80000064642820 */ /* 0x000fe40000400000 */
[----:B------:R-:W-:Y:S02]  /*f710*/  @P2 FMUL R97, R97, 0.25 ;  /* 0x3e80000061612820 */ /* 0x000fe40000400000 */
[----:B------:R-:W-:Y:S01]  /*f720*/  @P2 FMUL R62, R62, 0.25 ;  /* 0x3e8000003e3e2820 */ /* 0x000fe20000400000 */
[----:B------:R-:W-:Y:S01]  /*f730*/  FSETP.GT.AND P2, PT, |R40|, 8.50705917302346158658e+37, PT ;  /* 0x7e8000002800780b */ /* 0x000fe20003f44200 */
[----:B------:R-:W-:Y:S02]  /*f740*/  @P1 FMUL R43, R43, 0.25 ;  /* 0x3e8000002b2b1820 */ /* 0x000fe40000400000 */
[----:B------:R-:W-:Y:S02]  /*f750*/  @P1 FMUL R95, R95, 0.25 ;  /* 0x3e8000005f5f1820 */ /* 0x000fe40000400000 */
[----:B------:R-:W-:-:S02]  /*f760*/  @P1 FMUL R94, R94, 0.25 ;  /* 0x3e8000005e5e1820 */ /* 0x000fc40000400000 */
[----:B------:R-:W-:Y:S02]  /*f770*/  @P1 FMUL R68, R68, 0.25 ;  /* 0x3e80000044441820 */ /* 0x000fe40000400000 */
[----:B------:R-:W-:Y:S02]  /*f780*/  @P1 FMUL R70, R70, 0.25 ;  /* 0x3e80000046461820 */ /* 0x000fe40000400000 */
[----:B------:R-:W-:Y:S02]  /*f790*/  @P1 FMUL R130, R130, 0.25 ;  /* 0x3e80000082821820 */ /* 0x000fe40000400000 */
[----:B------:R-:W-:Y:S02]  /*f7a0*/  @P1 FMUL R132, R132, 0.25 ;  /* 0x3e80000084841820 */ /* 0x000fe40000400000 */
[----:B------:R-:W-:Y:S02]  /*f7b0*/  @P1 FMUL R138, R138, 0.25 ;  /* 0x3e8000008a8a1820 */ /* 0x000fe40000400000 */
[----:B------:R-:W-:Y:S01]  /*f7c0*/  @P1 FMUL R140, R140, 0.25 ;  /* 0x3e8000008c8c1820 */ /* 0x000fe20000400000 */
[----:B------:R-:W-:Y:S01]  /*f7d0*/  FSETP.GT.AND P1, PT, |R50|, 8.50705917302346158658e+37, PT ;  /* 0x7e8000003200780b */ /* 0x000fe20003f24200 */
[----:B------:R-:W-:Y:S01]  /*f7e0*/  @!P3 FMUL R63, R63, 16777216 ;  /* 0x4b8000003f3fb820 */ /* 0x000fe20000400000 */
[----:B------:R-:W-:Y:S01]  /*f7f0*/  IADD3 R3, R7, -0x3f3504f3, RZ ;  /* 0xc0cafb0d07037810 */ /* 0x000fe20007ffe0ff */
[----:B------:R-:W-:Y:S01]  /*f800*/  @!P3 FMUL R109, R109, 16777216 ;  /* 0x4b8000006d6db820 */ /* 0x000fe20000400000 */
[----:B------:R-:W-:Y:S01]  /*f810*/  SHF.R.S32.HI R6, RZ, 0x4, R186 ;  /* 0x00000004ff067819 */ /* 0x000fe200000114ba */
[----:B------:R-:W-:-:S02]  /*f820*/  @!P3 FMUL R108, R108, 16777216 ;  /* 0x4b8000006c6cb820 */ /* 0x000fc40000400000 */
[----:B------:R-:W-:Y:S02]  /*f830*/  @!P3 FMUL R105, R105, 16777216 ;  /* 0x4b8000006969b820 */ /* 0x000fe40000400000 */
[----:B------:R-:W-:Y:S02]  /*f840*/  @!P3 FMUL R104, R104, 16777216 ;  /* 0x4b8000006868b820 */ /* 0x000fe40000400000 */
[----:B------:R-:W-:Y:S02]  /*f850*/  @!P3 FMUL R101, R101, 16777216 ;  /* 0x4b8000006565b820 */ /* 0x000fe40000400000 */
[----:B------:R-:W-:Y:S02]  /*f860*/  @!P3 FMUL R100, R100, 16777216 ;  /* 0x4b8000006464b820 */ /* 0x000fe40000400000 */
[----:B------:R-:W-:Y:S02]  /*f870*/  @!P3 FMUL R97, R97, 16777216 ;  /* 0x4b8000006161b820 */ /* 0x000fe40000400000 */
[----:B------:R-:W-:Y:S01]  /*f880*/  @!P3 FMUL R62, R62, 16777216 ;  /* 0x4b8000003e3eb820 */ /* 0x000fe20000400000 */
[----:B------:R-:W-:Y:S01]  /*f890*/  FSETP.GEU.AND P3, PT, |R40|, 1.175494350822287508e-38, PT ;  /* 0x008000002800780b */ /* 0x000fe20003f6e200 */
[----:B------:R-:W-:-:S02]  /*f8a0*/  @!P4 FMUL R43, R43, 16777216 ;  /* 0x4b8000002b2bc820 */ /* 0x000fc40000400000 */
[----:B------:R-:W-:Y:S02]  /*f8b0*/  @!P4 FMUL R95, R95, 16777216 ;  /* 0x4b8000005f5fc820 */ /* 0x000fe40000400000 */
[----:B------:R-:W-:Y:S02]  /*f8c0*/  @!P4 FMUL R94, R94, 16777216 ;  /* 0x4b8000005e5ec820 */ /* 0x000fe40000400000 */
[----:B------:R-:W-:Y:S02]  /*f8d0*/  @!P4 FMUL R68, R68, 16777216 ;  /* 0x4b8000004444c820 */ /* 0x000fe40000400000 */
[----:B------:R-:W-:Y:S02]  /*f8e0*/  @!P4 FMUL R70, R70, 16777216 ;  /* 0x4b8000004646c820 */ /* 0x000fe40000400000 */
[----:B------:R-:W-:Y:S02]  /*f8f0*/  @!P4 FMUL R130, R130, 16777216 ;  /* 0x4b8000008282c820 */ /* 0x000fe40000400000 */
[----:B------:R-:W-:-:S02]  /*f900*/  @!P4 FMUL R132, R132, 16777216 ;  /* 0x4b8000008484c820 */ /* 0x000fc40000400000 */
[----:B------:R-:W-:Y:S02]  /*f910*/  @!P4 FMUL R138, R138, 16777216 ;  /* 0x4b8000008a8ac820 */ /* 0x000fe40000400000 */
[----:B------:R-:W-:Y:S01]  /*f920*/  @!P4 FMUL R140, R140, 16777216 ;  /* 0x4b8000008c8cc820 */ /* 0x000fe20000400000 */
[----:B------:R-:W-:Y:S01]  /*f930*/  FSETP.GEU.AND P4, PT, |R50|, 1.175494350822287508e-38, PT ;  /* 0x008000003200780b */ /* 0x000fe20003f8e200 */
[----:B------:R-:W-:Y:S01]  /*f940*/  @P2 FMUL R40, R40, 0.25 ;  /* 0x3e80000028282820 */ /* 0x000fe20000400000 */
[----:B------:R-:W-:Y:S01]  /*f950*/  LOP3.LUT R90, R3, 0xff800000, RZ, 0xc0, !PT ;  /* 0xff800000035a7812 */ /* 0x000fe200078ec0ff */
[----:B------:R-:W-:Y:S01]  /*f960*/  @P2 FMUL R64, R64, 0.25 ;  /* 0x3e80000040402820 */ /* 0x000fe20000400000 */
[----:B------:R-:W-:Y:S01]  /*f970*/  IADD3 R3, R8, -0x3f3504f3, RZ ;  /* 0xc0cafb0d08037810 */ /* 0x000fe20007ffe0ff */
[----:B------:R-:W-:Y:S01]  /*f980*/  @P2 FMUL R92, R92, 0.25 ;  /* 0x3e8000005c5c2820 */ /* 0x000fe20000400000 */
[----:B------:R-:W-:Y:S01]  /*f990*/  SGXT R6, R6, 0x1 ;  /* 0x000000010606781a */ /* 0x000fe20000000200 */
[----:B------:R-:W-:-:S02]  /*f9a0*/  @P2 FMUL R126, R126, 0.25 ;  /* 0x3e8000007e7e2820 */ /* 0x000fc40000400000 */
[----:B------:R-:W-:Y:S02]  /*f9b0*/  @P2 FMUL R128, R128, 0.25 ;  /* 0x3e80000080802820 */ /* 0x000fe40000400000 */
[----:B------:R-:W-:Y:S02]  /*f9c0*/  @P2 FMUL R134, R134, 0.25 ;  /* 0x3e80000086862820 */ /* 0x000fe40000400000 */
[----:B------:R-:W-:Y:S02]  /*f9d0*/  @P2 FMUL R136, R136, 0.25 ;  /* 0x3e80000088882820 */ /* 0x000fe40000400000 */
[----:B------:R-:W-:Y:S02]  /*f9e0*/  @P2 FMUL R142, R142, 0.25 ;  /* 0x3e8000008e8e2820 */ /* 0x000fe40000400000 */
[----:B------:R-:W-:Y:S01]  /*f9f0*/  @P2 FMUL R144, R144, 0.25 ;  /* 0x3e80000090902820 */ /* 0x000fe20000400000 */
[----:B------:R-:W-:Y:S02]  /*fa00*/  FSETP.GT.AND P2, PT, |R93|, 8.50705917302346158658e+37, PT ;  /* 0x7e8000005d00780b */ /* 0x000fe40003f44200 */
[----:B------:R-:W-:Y:S01]  /*fa10*/  LOP3.LUT R89, R3, 0xff800000, RZ, 0xc0, !PT ;  /* 0xff80000003597812 */ /* 0x000fe200078ec0ff */
[----:B------:R-:W-:Y:S01]  /*fa20*/  @P1 FMUL R50, R50, 0.25 ;  /* 0x3e80000032321820 */ /* 0x000fe20000400000 */
[----:B------:R-:W-:-:S02]  /*fa30*/  SHF.L.U32 R3, R186, 0x6, RZ ;  /* 0x00000006ba037819 */ /* 0x000fc400000006ff */
[----:B------:R-:W-:Y:S02]  /*fa40*/  LOP3.LUT R6, R6, 0x2040, RZ, 0xc0, !PT ;  /* 0x0000204006067812 */ /* 0x000fe400078ec0ff */
[----:B------:R-:W-:Y:S01]  /*fa50*/  IADD3 R87, R10, -0x3f3504f3, RZ ;  /* 0xc0cafb0d0a577810 */ /* 0x000fe20007ffe0ff */
[----:B------:R-:W-:Y:S01]  /*fa60*/  @!P3 FMUL R40, R40, 16777216 ;  /* 0x4b8000002828b820 */ /* 0x000fe20000400000 */
[----:B------:R-:W-:Y:S01]  /*fa70*/  LOP3.LUT R37, R6, 0x40, R3, 0x78, !PT ;  /* 0x0000004006257812 */ /* 0x000fe200078e7803 */
[----:B------:R-:W-:Y:S01]  /*fa80*/  @!P3 FMUL R64, R64, 16777216 ;  /* 0x4b8000004040b820 */ /* 0x000fe20000400000 */
[----:B------:R-:W-:Y:S01]  /*fa90*/  LOP3.LUT R87, R87, 0xff800000, RZ, 0xc0, !PT ;  /* 0xff80000057577812 */ /* 0x000fe200078ec0ff */
[----:B------:R-:W-:Y:S02]  /*faa0*/  @!P3 FMUL R92, R92, 16777216 ;  /* 0x4b8000005c5cb820 */ /* 0x000fe40000400000 */
[----:B------:R-:W-:Y:S02]  /*fab0*/  @!P3 FMUL R126, R126, 16777216 ;  /* 0x4b8000007e7eb820 */ /* 0x000fe40000400000 */
[----:B------:R-:W-:-:S02]  /*fac0*/  @!P3 FMUL R128, R128, 16777216 ;  /* 0x4b8000008080b820 */ /* 0x000fc40000400000 */
[----:B------:R-:W-:Y:S02]  /*fad0*/  @!P3 FMUL R134, R134, 16777216 ;  /* 0x4b8000008686b820 */ /* 0x000fe40000400000 */
[----:B------:R-:W-:Y:S02]  /*fae0*/  @!P3 FMUL R136, R136, 16777216 ;  /* 0x4b8000008888b820 */ /* 0x000fe40000400000 */
[----:B------:R-:W-:Y:S02]  /*faf0*/  @!P3 FMUL R142, R142, 16777216 ;  /* 0x4b8000008e8eb820 */ /* 0x000fe40000400000 */
[----:B------:R-:W-:Y:S01]  /*fb00*/  @!P3 FMUL R144, R144, 16777216 ;  /* 0x4b8000009090b820 */ /* 0x000fe20000400000 */
[----:B------:R-:W-:Y:S01]  /*fb10*/  FSETP.GT.AND P3, PT, |R146|, 8.50705917302346158658e+37, PT ;  /* 0x7e8000009200780b */ /* 0x000fe20003f64200 */
[----:B------:R-:W-:Y:S02]  /*fb20*/  @!P4 FMUL R50, R50, 16777216 ;  /* 0x4b8000003232c820 */ /* 0x000fe40000400000 */
[----:B------:R-:W-:-:S02]  /*fb30*/  @P1 FMUL R79, R79, 0.25 ;  /* 0x3e8000004f4f1820 */ /* 0x000fc40000400000 */
[----:B------:R-:W-:Y:S02]  /*fb40*/  @P1 FMUL R78, R78, 0.25 ;  /* 0x3e8000004e4e1820 */ /* 0x000fe40000400000 */
[----:B------:R-:W-:Y:S02]  /*fb50*/  @P1 FMUL R75, R75, 0.25 ;  /* 0x3e8000004b4b1820 */ /* 0x000fe40000400000 */
[----:B------:R-:W-:Y:S02]  /*fb60*/  @P1 FMUL R74, R74, 0.25 ;  /* 0x3e8000004a4a1820 */ /* 0x000fe40000400000 */
[----:B------:R-:W-:Y:S02]  /*fb70*/  @P1 FMUL R47, R47, 0.25 ;  /* 0x3e8000002f2f1820 */ /* 0x000fe40000400000 */
[----:B------:R-:W-:Y:S02]  /*fb80*/  @P1 FMUL R58, R58, 0.25 ;  /* 0x3e8000003a3a1820 */ /* 0x000fe40000400000 */
[----:B------:R-:W-:-:S02]  /*fb90*/  @P1 FMUL R54, R54, 0.25 ;  /* 0x3e80000036361820 */ /* 0x000fc40000400000 */
[----:B------:R-:W-:Y:S01]  /*fba0*/  @P1 FMUL R124, R124, 0.25 ;  /* 0x3e8000007c7c1820 */ /* 0x000fe20000400000 */
[----:B------:R-:W-:Y:S02]  /*fbb0*/  FSETP.GT.AND P1, PT, |R99|, 8.50705917302346158658e+37, PT ;  /* 0x7e8000006300780b */ /* 0x000fe40003f24200 */
[----:B------:R-:W-:Y:S01]  /*fbc0*/  FSEL R44, RZ, -23, P5 ;  /* 0xc1b80000ff2c7808 */ /* 0x000fe20002800000 */
[----:B------:R-:W1:Y:S01]  /*fbd0*/  I2F R31, R87 ;  /* 0x00000057001f7306 */ /* 0x000e620000201400 */
[----:B------:R-:W-:Y:S01]  /*fbe0*/  IADD3 R81, R4, -0x3f3504f3, RZ ;  /* 0xc0cafb0d04517810 */ /* 0x000fe20007ffe0ff */
[----:B------:R-:W-:Y:S01]  /*fbf0*/  IMAD.IADD R6, R20, 0x1, R37 ;  /* 0x0000000114067824 */ /* 0x000fe200078e0225 */
[----:B------:R-:W-:Y:S01]  /*fc00*/  FSETP.GEU.AND P5, PT, |R93|, 1.175494350822287508e-38, PT ;  /* 0x008000005d00780b */ /* 0x000fe20003fae200 */
[----:B------:R-:W-:Y:S02]  /*fc10*/  @!P4 FMUL R79, R79, 16777216 ;  /* 0x4b8000004f4fc820 */ /* 0x000fe40000400000 */
[----:B------:R-:W-:-:S02]  /*fc20*/  @!P4 FMUL R78, R78, 16777216 ;  /* 0x4b8000004e4ec820 */ /* 0x000fc40000400000 */
[----:B------:R-:W2:Y:S01]  /*fc30*/  MUFU.RCP R69, R50 ;  /* 0x0000003200457308 */ /* 0x000ea20000001000 */
[----:B------:R-:W-:Y:S02]  /*fc40*/  @!P4 FMUL R75, R75, 16777216 ;  /* 0x4b8000004b4bc820 */ /* 0x000fe40000400000 */
[----:B------:R-:W-:Y:S02]  /*fc50*/  @!P4 FMUL R74, R74, 16777216 ;  /* 0x4b8000004a4ac820 */ /* 0x000fe40000400000 */
[----:B------:R-:W-:Y:S02]  /*fc60*/  @!P4 FMUL R47, R47, 16777216 ;  /* 0x4b8000002f2fc820 */ /* 0x000fe40000400000 */
[----:B------:R-:W-:Y:S01]  /*fc70*/  @!P4 FMUL R58, R58, 16777216 ;  /* 0x4b8000003a3ac820 */ /* 0x000fe20000400000 */
[----:B------:R-:W3:Y:S01]  /*fc80*/  MUFU.RCP R20, R38 ;  /* 0x0000002600147308 */ /* 0x000ee20000001000 */
[----:B------:R-:W-:Y:S02]  /*fc90*/  @!P4 FMUL R54, R54, 16777216 ;  /* 0x4b8000003636c820 */ /* 0x000fe40000400000 */
[----:B------:R-:W-:Y:S01]  /*fca0*/  @!P4 FMUL R124, R124, 16777216 ;  /* 0x4b8000007c7cc820 */ /* 0x000fe20000400000 */
[----:B------:R-:W-:Y:S01]  /*fcb0*/  FSETP.GEU.AND P4, PT, |R146|, 1.175494350822287508e-38, PT ;  /* 0x008000009200780b */ /* 0x000fe20003f8e200 */
[----:B------:R-:W-:-:S02]  /*fcc0*/  @P2 FMUL R93, R93, 0.25 ;  /* 0x3e8000005d5d2820 */ /* 0x000fc40000400000 */
[----:B------:R-:W-:Y:S01]  /*fcd0*/  @P2 FMUL R77, R77, 0.25 ;  /* 0x3e8000004d4d2820 */ /* 0x000fe20000400000 */
[----:B------:R-:W4:Y:S01]  /*fce0*/  MUFU.RCP R63, R63 ;  /* 0x0000003f003f7308 */ /* 0x000f220000001000 */
[----:B------:R-:W-:Y:S02]  /*fcf0*/  @P2 FMUL R76, R76, 0.25 ;  /* 0x3e8000004c4c2820 */ /* 0x000fe40000400000 */
[----:B------:R-:W-:Y:S02]  /*fd00*/  @P2 FMUL R125, R125, 0.25 ;  /* 0x3e8000007d7d2820 */ /* 0x000fe40000400000 */
[----:B------:R-:W-:Y:S02]  /*fd10*/  @P2 FMUL R72, R72, 0.25 ;  /* 0x3e80000048482820 */ /* 0x000fe40000400000 */
[----:B------:R-:W-:Y:S02]  /*fd20*/  @P2 FMUL R123, R123, 0.25 ;  /* 0x3e8000007b7b2820 */ /* 0x000fe40000400000 */
[----:B------:R-:W-:-:S02]  /*fd30*/  @P2 FMUL R122, R122, 0.25 ;  /* 0x3e8000007a7a2820 */ /* 0x000fc40000400000 */
[----:B------:R-:W-:Y:S02]  /*fd40*/  @P2 FMUL R121, R121, 0.25 ;  /* 0x3e80000079792820 */ /* 0x000fe40000400000 */
[----:B------:R-:W-:Y:S01]  /*fd50*/  @P2 FMUL R120, R120, 0.25 ;  /* 0x3e80000078782820 */ /* 0x000fe20000400000 */
[----:B------:R-:W-:Y:S02]  /*fd60*/  FSETP.GEU.AND P2, PT, |R99|, 1.175494350822287508e-38, PT ;  /* 0x008000006300780b */ /* 0x000fe40003f4e200 */
[----:B------:R-:W-:Y:S02]  /*fd70*/  LOP3.LUT R81, R81, 0xff800000, RZ, 0xc0, !PT ;  /* 0xff80000051517812 */ /* 0x000fe400078ec0ff */
[----:B------:R-:W-:Y:S02]  /*fd80*/  IADD3 R12, R12, R30, R39 ;  /* 0x0000001e0c0c7210 */ /* 0x000fe40007ffe027 */
[----:B------:R-:W0:Y:S01]  /*fd90*/  I2F R35, R81 ;  /* 0x0000005100237306 */ /* 0x000e220000201400 */
[----:B------:R-:W-:Y:S01]  /*fda0*/  IADD3 R88, R9, -0x3f3504f3, RZ ;  /* 0xc0cafb0d09587810 */ /* 0x000fe20007ffe0ff */
[----:B------:R-:W-:-:S02]  /*fdb0*/  @P1 FMUL R99, R99, 0.25 ;  /* 0x3e80000063631820 */ /* 0x000fc40000400000 */
[----:B------:R-:W-:-:S04]  /*fdc0*/  @P3 FMUL R146, R146, 0.25 ;  /* 0x3e80000092923820 */ /* 0x000fc80000400000 */
[----:B------:R-:W0:Y:S01]  /*fdd0*/  MUFU.RCP R39, R43 ;  /* 0x0000002b00277308 */ /* 0x000e220000001000 */
[----:B------:R-:W-:Y:S01]  /*fde0*/  LOP3.LUT R88, R88, 0xff800000, RZ, 0xc0, !PT ;  /* 0xff80000058587812 */ /* 0x000fe200078ec0ff */
[----:B------:R-:W-:-:S06]  /*fdf0*/  @!P5 FMUL R93, R93, 16777216 ;  /* 0x4b8000005d5dd820 */ /* 0x000fcc0000400000 */
[----:B------:R-:W0:Y:S01]  /*fe00*/  MUFU.RCP R73, R40 ;  /* 0x0000002800497308 */ /* 0x000e220000001000 */
[----:B------:R-:W-:Y:S02]  /*fe10*/  @!P2 FMUL R99, R99, 16777216 ;  /* 0x4b8000006363a820 */ /* 0x000fe40000400000 */
[----:B------:R-:W-:Y:S02]  /*fe20*/  @!P4 FMUL R146, R146, 16777216 ;  /* 0x4b8000009292c820 */ /* 0x000fe40000400000 */
[----:B-1----:R-:W-:Y:S02]  /*fe30*/  FFMA.FTZ R82, R31, 1.1920928955078125e-07, R82 ;  /* 0x340000001f527823 */ /* 0x002fe40000010052 */
[----:B--2---:R-:W-:Y:S01]  /*fe40*/  FMUL R50, R69, R74 ;  /* 0x0000004a45327220 */ /* 0x004fe20000400000 */
[----:B------:R-:W1:Y:S01]  /*fe50*/  I2F R33, R88 ;  /* 0x0000005800217306 */ /* 0x000e620000201400 */
[----:B---3--:R-:W-:Y:S02]  /*fe60*/  FMUL R31, R20, R102 ;  /* 0x00000066141f7220 */ /* 0x008fe40000400000 */
[----:B----4-:R-:W-:-:S05]  /*fe70*/  FMUL R59, R63, R104 ;  /* 0x000000683f3b7220 */ /* 0x010fca0000400000 */
[----:B------:R-:W2:Y:S01]  /*fe80*/  MUFU.RCP R74, R93 ;  /* 0x0000005d004a7308 */ /* 0x000ea20000001000 */
[----:B------:R-:W-:Y:S01]  /*fe90*/  FMUL R51, R63, R101 ;  /* 0x000000653f337220 */ /* 0x000fe20000400000 */
[----:B------:R-:W-:Y:S01]  /*fea0*/  MOV R101, 0x3dc6b27f ;  /* 0x3dc6b27f00657802 */ /* 0x000fe20000000f00 */
[----:B------:R-:W-:-:S05]  /*feb0*/  IMAD.SHL.U32 R32, R186, 0x10, RZ ;  /* 0x00000010ba207824 */ /* 0x000fca00078e00ff */
[----:B------:R3:W-:Y:S01]  /*fec0*/  I2F R19, R90 ;  /* 0x0000005a00137306 */ /* 0x0007e20000201400 */
[----:B------:R-:W-:Y:S01]  /*fed0*/  SHF.R.U32.HI R34, RZ, 0x1, R186 ;  /* 0x00000001ff227819 */ /* 0x000fe200000116ba */
[----:B0-----:R-:W-:-:S06]  /*fee0*/  FFMA.FTZ R60, R35, 1.1920928955078125e-07, R60 ;  /* 0x34000000233c7823 */ /* 0x001fcc000001003c */
[----:B------:R-:W0:Y:S01]  /*fef0*/  MUFU.RCP R102, R99 ;  /* 0x0000006300667308 */ /* 0x000e220000001000 */
[----:B---3--:R-:W-:-:S07]  /*ff00*/  IMAD.IADD R90, R7, 0x1, -R90 ;  /* 0x00000001075a7824 */ /* 0x008fce00078e0a5a */
[----:B------:R-:W3:Y:S01]  /*ff10*/  MUFU.RCP R104, R146 ;  /* 0x0000009200687308 */ /* 0x000ee20000001000 */
[----:B------:R-:W-:Y:S02]  /*ff20*/  FADD R90, R90, -1 ;  /* 0xbf8000005a5a7421 */ /* 0x000fe40000000000 */
[----:B------:R-:W-:-:S05]  /*ff30*/  FMUL R35, R39, R68 ;  /* 0x0000004427237220 */ /* 0x000fca0000400000 */
[----:B------:R4:W0:Y:S01]  /*ff40*/  I2F R21, R89 ;  /* 0x0000005900157306 */ /* 0x0008220000201400 */
[----:B------:R-:W-:Y:S01]  /*ff50*/  FMUL R68, R73, R92 ;  /* 0x0000005c49447220 */ /* 0x000fe20000400000 */
[----:B------:R-:W-:Y:S01]  /*ff60*/  LOP3.LUT R32, R32, 0x70, RZ, 0xc0, !PT ;  /* 0x0000007020207812 */ /* 0x000fe200078ec0ff */
[----:B------:R-:W-:Y:S01]  /*ff70*/  @P1 FMUL R17, R17, 0.25 ;  /* 0x3e80000011111820 */ /* 0x000fe20000400000 */
[----:B------:R-:W-:Y:S01]  /*ff80*/  LOP3.LUT R41, R34, 0xc, RZ, 0xc0, !PT ;  /* 0x0000000c22297812 */ /* 0x000fe200078ec0ff */
[----:B------:R-:W-:Y:S02]  /*ff90*/  @P3 FMUL R15, R15, 0.25 ;  /* 0x3e8000000f0f3820 */ /* 0x000fe40000400000 */
[----:B----4-:R-:W-:Y:S02]  /*ffa0*/  IMAD.IADD R89, R8, 0x1, -R89 ;  /* 0x0000000108597824 */ /* 0x010fe400078e0a59 */
[----:B------:R-:W-:Y:S02]  /*ffb0*/  @P3 FMUL R114, R114, 0.25 ;  /* 0x3e80000072723820 */ /* 0x000fe40000400000 */
[----:B------:R-:W-:-:S02]  /*ffc0*/  FADD R92, R89, -1 ;  /* 0xbf800000595c7421 */ /* 0x000fc40000000000 */
[----:B------:R-:W-:Y:S02]  /*ffd0*/  @P3 FMUL R112, R112, 0.25 ;  /* 0x3e80000070703820 */ /* 0x000fe40000400000 */
[----:B------:R-:W-:Y:S02]  /*ffe0*/  @P3 FMUL R13, R13, 0.25 ;  /* 0x3e8000000d0d3820 */ /* 0x000fe40000400000 */
[----:B------:R-:W-:Y:S01]  /*fff0*/  FFMA.FTZ R89, R90, R101, -0.16845393180847167969 ;  /* 0xbe2c7f305a597423 */ /* 0x000fe20000010065 */
[----:B------:R-:W-:Y:S01]  /*10000*/  IADD3 R86, R11, -0x3f3504f3, RZ ;  /* 0xc0cafb0d0b567810 */ /* 0x000fe20007ffe0ff */
[----:B------:R-:W-:Y:S01]  /*10010*/  @!P5 FMUL R77, R77, 16777216 ;  /* 0x4b8000004d4dd820 */ /* 0x000fe20000400000 */
[----:B------:R-:W-:Y:S01]  /*10020*/  IADD3 R3, R41, R32, R36 ;  /* 0x0000002029037210 */ /* 0x000fe20007ffe024 */
[----:B------:R-:W-:Y:S02]  /*10030*/  @!P2 FMUL R17, R17, 16777216 ;  /* 0x4b8000001111a820 */ /* 0x000fe40000400000 */
[----:B------:R-:W-:-:S02]  /*10040*/  @!P4 FMUL R15, R15, 16777216 ;  /* 0x4b8000000f0fc820 */ /* 0x000fc40000400000 */
[----:B------:R-:W-:Y:S02]  /*10050*/  @P1 FMUL R14, R14, 0.25 ;  /* 0x3e8000000e0e1820 */ /* 0x000fe40000400000 */
[----:B------:R-:W-:Y:S02]  /*10060*/  @!P4 FMUL R114, R114, 16777216 ;  /* 0x4b8000007272c820 */ /* 0x000fe40000400000 */
[----:B------:R-:W-:Y:S02]  /*10070*/  @!P4 FMUL R112, R112, 16777216 ;  /* 0x4b8000007070c820 */ /* 0x000fe40000400000 */
[----:B------:R-:W-:Y:S02]  /*10080*/  @!P4 FMUL R13, R13, 16777216 ;  /* 0x4b8000000d0dc820 */ /* 0x000fe40000400000 */
[----:B------:R-:W-:Y:S01]  /*10090*/  FFMA.FTZ R89, R90, R89, 0.1716887056827545166 ;  /* 0x3e2fcf2a5a597423 */ /* 0x000fe20000010059 */
[----:B------:R-:W-:Y:S01]  /*100a0*/  LOP3.LUT R86, R86, 0xff800000, RZ, 0xc0, !PT ;  /* 0xff80000056567812 */ /* 0x000fe200078ec0ff */
[----:B------:R-:W-:-:S02]  /*100b0*/  FMUL R36, R39, R94 ;  /* 0x0000005e27247220 */ /* 0x000fc40000400000 */
[----:B-1----:R-:W-:Y:S02]  /*100c0*/  FFMA.FTZ R84, R33, 1.1920928955078125e-07, R84 ;  /* 0x3400000021547823 */ /* 0x002fe40000010054 */
[----:B--2---:R-:W-:Y:S02]  /*100d0*/  FMUL R94, R74, R77 ;  /* 0x0000004d4a5e7220 */ /* 0x004fe40000400000 */
[----:B------:R-:W-:Y:S02]  /*100e0*/  FMUL R33, R20, R106 ;  /* 0x0000006a14217220 */ /* 0x000fe40000400000 */
[----:B0-----:R-:W-:Y:S02]  /*100f0*/  FMUL R77, R102, R17 ;  /* 0x00000011664d7220 */ /* 0x001fe40000400000 */
[----:B---3--:R-:W-:Y:S02]  /*10100*/  FMUL R99, R104, R15 ;  /* 0x0000000f68637220 */ /* 0x008fe40000400000 */
[----:B------:R-:W-:-:S02]  /*10110*/  @!P2 FMUL R14, R14, 16777216 ;  /* 0x4b8000000e0ea820 */ /* 0x000fc40000400000 */
[C---:B------:R-:W-:Y:S02]  /*10120*/  FMUL R114, R104.reuse, R114 ;  /* 0x0000007268727220 */ /* 0x040fe40000400000 */
[----:B------:R-:W-:Y:S02]  /*10130*/  FMUL R17, R104, R112 ;  /* 0x0000007068117220 */ /* 0x000fe40000400000 */
[----:B------:R-:W-:Y:S02]  /*10140*/  FFMA.FTZ R15, R90, R89, -0.17900948226451873779 ;  /* 0xbe374e435a0f7423 */ /* 0x000fe40000010059 */
[----:B------:R-:W-:Y:S01]  /*10150*/  FMUL R106, R104, R13 ;  /* 0x0000000d686a7220 */ /* 0x000fe20000400000 */
[----:B------:R0:W1:Y:S01]  /*10160*/  I2F R16, R86 ;  /* 0x0000005600107306 */ /* 0x0000620000201400 */
[----:B------:R-:W-:Y:S02]  /*10170*/  FMUL R89, R102, R14 ;  /* 0x0000000e66597220 */ /* 0x000fe40000400000 */
[----:B------:R-:W-:Y:S01]  /*10180*/  FFMA.FTZ R13, R90, R15, 0.20512372255325317383 ;  /* 0x3e520bf45a0d7423 */ /* 0x000fe2000001000f */
[----:B------:R-:W-:Y:S01]  /*10190*/  F2FP.PACK_AB R15, R114, R17 ;  /* 0x00000011720f723e */ /* 0x000fe200000000ff */
[----:B------:R-:W-:Y:S01]  /*101a0*/  IMAD.IADD R88, R9, 0x1, -R88 ;  /* 0x0000000109587824 */ /* 0x000fe200078e0a58 */
[----:B------:R-:W-:Y:S01]  /*101b0*/  F2FP.PACK_AB R14, R99, R106 ;  /* 0x0000006a630e723e */ /* 0x000fe200000000ff */
[----:B------:R-:W-:Y:S01]  /*101c0*/  BAR.SYNC.DEFER_BLOCKING 0x0 ;  /* 0x0000000000007b1d */ /* 0x000fe20000010000 */
[----:B0-----:R-:W-:-:S02]  /*101d0*/  IMAD.IADD R86, R11, 0x1, -R86 ;  /* 0x000000010b567824 */ /* 0x001fc400078e0a56 */
[----:B------:R-:W-:Y:S02]  /*101e0*/  FADD R88, R88, -1 ;  /* 0xbf80000058587421 */ /* 0x000fe40000000000 */
[----:B------:R-:W-:Y:S02]  /*101f0*/  FADD R86, R86, -1 ;  /* 0xbf80000056567421 */ /* 0x000fe40000000000 */
[----:B------:R-:W-:Y:S02]  /*10200*/  FFMA.FTZ R17, R88, R101, -0.16845393180847167969 ;  /* 0xbe2c7f3058117423 */ /* 0x000fe40000010065 */
[----:B------:R-:W-:Y:S02]  /*10210*/  FFMA.FTZ R13, R90, R13, -0.24046532809734344482 ;  /* 0xbe763c8b5a0d7423 */ /* 0x000fe4000001000d */
[----:B------:R-:W-:Y:S02]  /*10220*/  FFMA.FTZ R17, R88, R17, 0.1716887056827545166 ;  /* 0x3e2fcf2a58117423 */ /* 0x000fe40000010011 */
[----:B------:R-:W-:Y:S01]  /*10230*/  FFMA.FTZ R13, R90, R13, 0.28857114911079406738 ;  /* 0x3e93bf995a0d7423 */ /* 0x000fe2000001000d */
[----:B------:R0:W-:Y:S01]  /*10240*/  STS.64 [R6], R14 ;  /* 0x0000000e06007388 */ /* 0x0001e20000000a00 */
[----:B------:R-:W-:-:S02]  /*10250*/  FFMA.FTZ R17, R88, R17, -0.17900948226451873779 ;  /* 0xbe374e4358117423 */ /* 0x000fc40000010011 */
[----:B0-----:R-:W-:-:S04]  /*10260*/  FFMA.FTZ R15, R86, R101, -0.16845393180847167969 ;  /* 0xbe2c7f30560f7423 */ /* 0x001fc80000010065 */
[----:B------:R-:W-:-:S04]  /*10270*/  FFMA.FTZ R15, R86, R15, 0.1716887056827545166 ;  /* 0x3e2fcf2a560f7423 */ /* 0x000fc8000001000f */
[----:B------:R-:W-:Y:S02]  /*10280*/  FFMA.FTZ R15, R86, R15, -0.17900948226451873779 ;  /* 0xbe374e43560f7423 */ /* 0x000fe4000001000f */
[----:B------:R-:W-:Y:S02]  /*10290*/  FFMA.FTZ R13, R90, R13, -0.36067417263984680176 ;  /* 0xbeb8aa495a0d7423 */ /* 0x000fe4000001000d */
[----:B------:R-:W-:Y:S02]  /*102a0*/  FFMA.FTZ R15, R86, R15, 0.20512372255325317383 ;  /* 0x3e520bf4560f7423 */ /* 0x000fe4000001000f */
[----:B------:R-:W-:Y:S01]  /*102b0*/  FFMA.FTZ R17, R88, R17, 0.20512372255325317383 ;  /* 0x3e520bf458117423 */ /* 0x000fe20000010011 */
[----:B------:R-:W-:Y:S01]  /*102c0*/  IADD3 R91, R42, -0x3f3504f3, RZ ;  /* 0xc0cafb0d2a5b7810 */ /* 0x000fe20007ffe0ff */
[----:B------:R-:W-:Y:S02]  /*102d0*/  FFMA.FTZ R15, R86, R15, -0.24046532809734344482 ;  /* 0xbe763c8b560f7423 */ /* 0x000fe4000001000f */
[----:B------:R-:W-:-:S02]  /*102e0*/  FFMA.FTZ R13, R90, R13, 0.48089820146560668945 ;  /* 0x3ef6384a5a0d7423 */ /* 0x000fc4000001000d */
[----:B------:R-:W-:Y:S01]  /*102f0*/  FFMA.FTZ R17, R88, R17, -0.24046532809734344482 ;  /* 0xbe763c8b58117423 */ /* 0x000fe20000010011 */
[----:B------:R-:W-:Y:S01]  /*10300*/  LOP3.LUT R91, R91, 0xff800000, RZ, 0xc0, !PT ;  /* 0xff8000005b5b7812 */ /* 0x000fe200078ec0ff */
[----:B------:R-:W-:Y:S02]  /*10310*/  FFMA.FTZ R15, R86, R15, 0.28857114911079406738 ;  /* 0x3e93bf99560f7423 */ /* 0x000fe4000001000f */
[----:B------:R-:W-:Y:S02]  /*10320*/  FFMA.FTZ R13, R90, R13, -0.72134751081466674805 ;  /* 0xbf38aa3b5a0d7423 */ /* 0x000fe4000001000d */
[----:B------:R-:W-:Y:S01]  /*10330*/  FFMA.FTZ R17, R88, R17, 0.28857114911079406738 ;  /* 0x3e93bf9958117423 */ /* 0x000fe20000010011 */
[----:B------:R0:W2:Y:S01]  /*10340*/  I2F R18, R91 ;  /* 0x0000005b00127306 */ /* 0x0000a20000201400 */
[----:B------:R-:W-:Y:S02]  /*10350*/  FFMA.FTZ R15, R86, R15, -0.36067417263984680176 ;  /* 0xbeb8aa49560f7423 */ /* 0x000fe4000001000f */
[----:B------:R-:W-:-:S02]  /*10360*/  FMUL R13, R90, R13 ;  /* 0x0000000d5a0d7220 */ /* 0x000fc40000400000 */
[----:B------:R-:W-:Y:S01]  /*10370*/  FFMA.FTZ R17, R88, R17, -0.36067417263984680176 ;  /* 0xbeb8aa4958117423 */ /* 0x000fe20000010011 */
[----:B------:R-:W-:Y:S02]  /*10380*/  IADD3 R87, R10, -R87, RZ ;  /* 0x800000570a577210 */ /* 0x000fe40007ffe0ff */
[----:B0-----:R-:W-:Y:S01]  /*10390*/  IADD3 R91, R42, -R91, RZ ;  /* 0x8000005b2a5b7210 */ /* 0x001fe20007ffe0ff */
[----:B------:R-:W-:Y:S02]  /*103a0*/  FFMA.FTZ R15, R86, R15, 0.48089820146560668945 ;  /* 0x3ef6384a560f7423 */ /* 0x000fe4000001000f */
[----:B------:R-:W-:Y:S02]  /*103b0*/  @P1 FMUL R119, R119, 0.25 ;  /* 0x3e80000077771820 */ /* 0x000fe40000400000 */
[----:B------:R-:W-:Y:S02]  /*103c0*/  @P1 FMUL R118, R118, 0.25 ;  /* 0x3e80000076761820 */ /* 0x000fe40000400000 */
[----:B------:R-:W-:-:S02]  /*103d0*/  @P1 FMUL R117, R117, 0.25 ;  /* 0x3e80000075751820 */ /* 0x000fc40000400000 */
[----:B------:R-:W-:Y:S02]  /*103e0*/  @P1 FMUL R116, R116, 0.25 ;  /* 0x3e80000074741820 */ /* 0x000fe40000400000 */
[----:B------:R-:W-:Y:S02]  /*103f0*/  @P1 FMUL R115, R115, 0.25 ;  /* 0x3e80000073731820 */ /* 0x000fe40000400000 */
[----:B------:R-:W-:Y:S02]  /*10400*/  @P1 FMUL R113, R113, 0.25 ;  /* 0x3e80000071711820 */ /* 0x000fe40000400000 */
[----:B------:R-:W-:Y:S02]  /*10410*/  FFMA.FTZ R93, R92, R101, -0.16845393180847167969 ;  /* 0xbe2c7f305c5d7423 */ /* 0x000fe40000010065 */
[----:B------:R-:W-:Y:S02]  /*10420*/  FMUL R13, R90, R13 ;  /* 0x0000000d5a0d7220 */ /* 0x000fe40000400000 */
[----:B------:R-:W-:-:S02]  /*10430*/  FFMA.FTZ R17, R88, R17, 0.48089820146560668945 ;  /* 0x3ef6384a58117423 */ /* 0x000fc40000010011 */
[----:B------:R-:W-:Y:S02]  /*10440*/  FADD R91, R91, -1 ;  /* 0xbf8000005b5b7421 */ /* 0x000fe40000000000 */
[----:B------:R-:W-:Y:S02]  /*10450*/  FADD R87, R87, -1 ;  /* 0xbf80000057577421 */ /* 0x000fe40000000000 */
[----:B------:R-:W-:Y:S02]  /*10460*/  FFMA.FTZ R15, R86, R15, -0.72134751081466674805 ;  /* 0xbf38aa3b560f7423 */ /* 0x000fe4000001000f */
[----:B------:R-:W-:Y:S02]  /*10470*/  @!P2 FMUL R119, R119, 16777216 ;  /* 0x4b8000007777a820 */ /* 0x000fe40000400000 */
[----:B------:R-:W-:Y:S02]  /*10480*/  @!P2 FMUL R118, R118, 16777216 ;  /* 0x4b8000007676a820 */ /* 0x000fe40000400000 */
[----:B------:R-:W-:-:S02]  /*10490*/  @!P2 FMUL R117, R117, 16777216 ;  /* 0x4b8000007575a820 */ /* 0x000fc40000400000 */
[----:B------:R-:W-:Y:S02]  /*104a0*/  @!P2 FMUL R116, R116, 16777216 ;  /* 0x4b8000007474a820 */ /* 0x000fe40000400000 */
[----:B------:R-:W-:Y:S02]  /*104b0*/  @!P2 FMUL R115, R115, 16777216 ;  /* 0x4b8000007373a820 */ /* 0x000fe40000400000 */
[----:B------:R-:W-:Y:S01]  /*104c0*/  @!P2 FMUL R113, R113, 16777216 ;  /* 0x4b8000007171a820 */ /* 0x000fe20000400000 */
[----:B------:R-:W-:Y:S01]  /*104d0*/  ISETP.GE.U32.AND P2, PT, R7, 0x7f800000, PT ;  /* 0x7f8000000700780c */ /* 0x000fe20003f46070 */
[----:B------:R-:W-:Y:S02]  /*104e0*/  FFMA.FTZ R93, R92, R93, 0.1716887056827545166 ;  /* 0x3e2fcf2a5c5d7423 */ /* 0x000fe4000001005d */
[----:B------:R-:W-:Y:S02]  /*104f0*/  FFMA.FTZ R13, R90, 1.4426950216293334961, R13 ;  /* 0x3fb8aa3b5a0d7823 */ /* 0x000fe4000001000d */
[----:B------:R-:W-:-:S02]  /*10500*/  FFMA.FTZ R17, R88, R17, -0.72134751081466674805 ;  /* 0xbf38aa3b58117423 */ /* 0x000fc40000010011 */
[-C--:B------:R-:W-:Y:S02]  /*10510*/  FFMA.FTZ R90, R91, R101.reuse, -0.16845393180847167969 ;  /* 0xbe2c7f305b5a7423 */ /* 0x080fe40000010065 */
[----:B------:R-:W-:Y:S02]  /*10520*/  FFMA.FTZ R14, R87, R101, -0.16845393180847167969 ;  /* 0xbe2c7f30570e7423 */ /* 0x000fe40000010065 */
[----:B------:R-:W-:Y:S02]  /*10530*/  FMUL R15, R86, R15 ;  /* 0x0000000f560f7220 */ /* 0x000fe40000400000 */
[----:B------:R-:W-:Y:S02]  /*10540*/  FFMA.FTZ R93, R92, R93, -0.17900948226451873779 ;  /* 0xbe374e435c5d7423 */ /* 0x000fe4000001005d */
[----:B------:R-:W-:Y:S02]  /*10550*/  FMUL R17, R88, R17 ;  /* 0x0000001158117220 */ /* 0x000fe40000400000 */
[----:B------:R-:W-:-:S02]  /*10560*/  FFMA.FTZ R90, R91, R90, 0.1716887056827545166 ;  /* 0x3e2fcf2a5b5a7423 */ /* 0x000fc4000001005a */
[----:B------:R-:W-:Y:S02]  /*10570*/  FFMA.FTZ R14, R87, R14, 0.1716887056827545166 ;  /* 0x3e2fcf2a570e7423 */ /* 0x000fe4000001000e */
[----:B------:R-:W-:Y:S02]  /*10580*/  FMUL R15, R86, R15 ;  /* 0x0000000f560f7220 */ /* 0x000fe40000400000 */
[----:B------:R-:W-:Y:S02]  /*10590*/  FFMA.FTZ R93, R92, R93, 0.20512372255325317383 ;  /* 0x3e520bf45c5d7423 */ /* 0x000fe4000001005d */
[----:B------:R-:W-:Y:S02]  /*105a0*/  FMUL R17, R88, R17 ;  /* 0x0000001158117220 */ /* 0x000fe40000400000 */
[----:B------:R-:W-:Y:S02]  /*105b0*/  FFMA.FTZ R80, R19, 1.1920928955078125e-07, R80 ;  /* 0x3400000013507823 */ /* 0x000fe40000010050 */
[----:B------:R-:W-:-:S02]  /*105c0*/  FFMA.FTZ R90, R91, R90, -0.17900948226451873779 ;  /* 0xbe374e435b5a7423 */ /* 0x000fc4000001005a */
[----:B------:R-:W-:Y:S02]  /*105d0*/  FFMA.FTZ R14, R87, R14, -0.17900948226451873779 ;  /* 0xbe374e43570e7423 */ /* 0x000fe4000001000e */
[----:B------:R-:W-:Y:S02]  /*105e0*/  FFMA.FTZ R86, R86, 1.4426950216293334961, R15 ;  /* 0x3fb8aa3b56567823 */ /* 0x000fe4000001000f */
[----:B------:R-:W-:Y:S02]  /*105f0*/  IMAD.IADD R81, R4, 0x1, -R81 ;  /* 0x0000000104517824 */ /* 0x000fe400078e0a51 */
[----:B------:R-:W-:Y:S02]  /*10600*/  FFMA.FTZ R93, R92, R93, -0.24046532809734344482 ;  /* 0xbe763c8b5c5d7423 */ /* 0x000fe4000001005d */
[----:B------:R-:W-:Y:S02]  /*10610*/  FFMA.FTZ R15, R88, 1.4426950216293334961, R17 ;  /* 0x3fb8aa3b580f7823 */ /* 0x000fe40000010011 */
[----:B------:R-:W-:-:S02]  /*10620*/  FFMA.FTZ R90, R91, R90, 0.20512372255325317383 ;  /* 0x3e520bf45b5a7423 */ /* 0x000fc4000001005a */
[----:B------:R-:W-:Y:S02]  /*10630*/  FADD R17, R80, R13 ;  /* 0x0000000d50117221 */ /* 0x000fe40000000000 */
[----:B------:R-:W-:Y:S02]  /*10640*/  @P2 IMAD.MOV.U32 R80, RZ, RZ, 0x7f800000 ;  /* 0x7f800000ff502424 */ /* 0x000fe400078e00ff */
[----:B------:R-:W-:Y:S02]  /*10650*/  FFMA.FTZ R14, R87, R14, 0.20512372255325317383 ;  /* 0x3e520bf4570e7423 */ /* 0x000fe4000001000e */
[----:B------:R-:W-:Y:S02]  /*10660*/  FADD R81, R81, -1 ;  /* 0xbf80000051517421 */ /* 0x000fe40000000000 */
[----:B------:R-:W-:Y:S02]  /*10670*/  FFMA.FTZ R93, R92, R93, 0.28857114911079406738 ;  /* 0x3e93bf995c5d7423 */ /* 0x000fe4000001005d */
[----:B------:R-:W-:-:S02]  /*10680*/  FFMA.FTZ R90, R91, R90, -0.24046532809734344482 ;  /* 0xbe763c8b5b5a7423 */ /* 0x000fc4000001005a */
[----:B------:R-:W-:Y:S02]  /*10690*/  @P2 FFMA.FTZ R17, R7, R80, +INF ;  /* 0x7f80000007112423 */ /* 0x000fe40000010050 */
[----:B------:R-:W-:Y:S02]  /*106a0*/  FFMA.FTZ R14, R87, R14, -0.24046532809734344482 ;  /* 0xbe763c8b570e7423 */ /* 0x000fe4000001000e */
[----:B------:R-:W-:Y:S02]  /*106b0*/  FFMA.FTZ R80, R81, R101, -0.16845393180847167969 ;  /* 0xbe2c7f3051507423 */ /* 0x000fe40000010065 */
[----:B------:R-:W-:Y:S02]  /*106c0*/  FFMA.FTZ R93, R92, R93, -0.36067417263984680176 ;  /* 0xbeb8aa495c5d7423 */ /* 0x000fe4000001005d */
[----:B------:R-:W-:Y:S02]  /*106d0*/  FFMA.FTZ R90, R91, R90, 0.28857114911079406738 ;  /* 0x3e93bf995b5a7423 */ /* 0x000fe4000001005a */
[----:B------:R-:W-:-:S02]  /*106e0*/  @P3 FMUL R61, R61, 0.25 ;  /* 0x3e8000003d3d3820 */ /* 0x000fc40000400000 */
[----:B------:R-:W-:Y:S02]  /*106f0*/  @P3 FMUL R57, R57, 0.25 ;  /* 0x3e80000039393820 */ /* 0x000fe40000400000 */
[----:B------:R-:W-:Y:S02]  /*10700*/  @P3 FMUL R53, R53, 0.25 ;  /* 0x3e80000035353820 */ /* 0x000fe40000400000 */
[----:B------:R-:W-:Y:S02]  /*10710*/  @P3 FMUL R49, R49, 0.25 ;  /* 0x3e80000031313820 */ /* 0x000fe40000400000 */
[----:B------:R-:W-:Y:S02]  /*10720*/  FFMA.FTZ R14, R87, R14, 0.28857114911079406738 ;  /* 0x3e93bf99570e7423 */ /* 0x000fe4000001000e */
[----:B------:R-:W-:Y:S02]  /*10730*/  FFMA.FTZ R80, R81, R80, 0.1716887056827545166 ;  /* 0x3e2fcf2a51507423 */ /* 0x000fe40000010050 */
[----:B------:R-:W-:-:S02]  /*10740*/  FFMA.FTZ R93, R92, R93, 0.48089820146560668945 ;  /* 0x3ef6384a5c5d7423 */ /* 0x000fc4000001005d */
[----:B------:R-:W-:Y:S02]  /*10750*/  FFMA.FTZ R90, R91, R90, -0.36067417263984680176 ;  /* 0xbeb8aa495b5a7423 */ /* 0x000fe4000001005a */
[----:B------:R-:W-:Y:S02]  /*10760*/  @!P5 FMUL R76, R76, 16777216 ;  /* 0x4b8000004c4cd820 */ /* 0x000fe40000400000 */
[----:B------:R-:W-:Y:S02]  /*10770*/  @!P5 FMUL R125, R125, 16777216 ;  /* 0x4b8000007d7dd820 */ /* 0x000fe40000400000 */
[----:B------:R-:W-:Y:S02]  /*10780*/  @!P5 FMUL R72, R72, 16777216 ;  /* 0x4b8000004848d820 */ /* 0x000fe40000400000 */
[----:B------:R-:W-:Y:S02]  /*10790*/  @!P5 FMUL R123, R123, 16777216 ;  /* 0x4b8000007b7bd820 */ /* 0x000fe40000400000 */
[----:B------:R-:W-:-:S02]  /*107a0*/  @!P5 FMUL R122, R122, 16777216 ;  /* 0x4b8000007a7ad820 */ /* 0x000fc40000400000 */
[----:B------:R-:W-:Y:S02]  /*107b0*/  @!P5 FMUL R121, R121, 16777216 ;  /* 0x4b8000007979d820 */ /* 0x000fe40000400000 */
[----:B------:R-:W-:Y:S01]  /*107c0*/  @!P5 FMUL R120, R120, 16777216 ;  /* 0x4b8000007878d820 */ /* 0x000fe20000400000 */
[----:B------:R-:W-:Y:S01]  /*107d0*/  ISETP.GE.U32.AND P5, PT, R8, 0x7f800000, PT ;  /* 0x7f8000000800780c */ /* 0x000fe20003fa6070 */
[----:B------:R-:W-:Y:S02]  /*107e0*/  @!P4 FMUL R61, R61, 16777216 ;  /* 0x4b8000003d3dc820 */ /* 0x000fe40000400000 */
[----:B------:R-:W-:Y:S02]  /*107f0*/  @!P4 FMUL R57, R57, 16777216 ;  /* 0x4b8000003939c820 */ /* 0x000fe40000400000 */
[----:B------:R-:W-:Y:S02]  /*10800*/  @!P4 FMUL R53, R53, 16777216 ;  /* 0x4b8000003535c820 */ /* 0x000fe40000400000 */
[----:B------:R-:W-:Y:S01]  /*10810*/  @!P4 FMUL R49, R49, 16777216 ;  /* 0x4b8000003131c820 */ /* 0x000fe20000400000 */
[----:B------:R-:W-:Y:S01]  /*10820*/  FSETP.NEU.AND P4, PT, R7, RZ, PT ;  /* 0x000000ff0700720b */ /* 0x000fe20003f8d000 */
[----:B------:R-:W-:-:S02]  /*10830*/  FFMA.FTZ R14, R87, R14, -0.36067417263984680176 ;  /* 0xbeb8aa49570e7423 */ /* 0x000fc4000001000e */
[----:B------:R-:W-:Y:S02]  /*10840*/  FFMA.FTZ R80, R81, R80, -0.17900948226451873779 ;  /* 0xbe374e4351507423 */ /* 0x000fe40000010050 */
[----:B------:R-:W-:Y:S02]  /*10850*/  FFMA.FTZ R93, R92, R93, -0.72134751081466674805 ;  /* 0xbf38aa3b5c5d7423 */ /* 0x000fe4000001005d */
[----:B------:R-:W-:Y:S01]  /*10860*/  FFMA.FTZ R90, R91, R90, 0.48089820146560668945 ;  /* 0x3ef6384a5b5a7423 */ /* 0x000fe2000001005a */
[----:B------:R-:W-:Y:S01]  /*10870*/  FSEL R17, R17, -INF , P4 ;  /* 0xff80000011117808 */ /* 0x000fe20002000000 */
[----:B------:R-:W-:Y:S02]  /*10880*/  FFMA.FTZ R14, R87, R14, 0.48089820146560668945 ;  /* 0x3ef6384a570e7423 */ /* 0x000fe4000001000e */
[----:B------:R-:W-:Y:S01]  /*10890*/  FFMA.FTZ R80, R81, R80, 0.20512372255325317383 ;  /* 0x3e520bf451507423 */ /* 0x000fe20000010050 */
[----:B------:R-:W-:Y:S01]  /*108a0*/  ISETP.GE.U32.AND P4, PT, R42, 0x7f800000, PT ;  /* 0x7f8000002a00780c */ /* 0x000fe20003f86070 */
[----:B------:R-:W-:-:S02]  /*108b0*/  FMUL R93, R92, R93 ;  /* 0x0000005d5c5d7220 */ /* 0x000fc40000400000 */
[----:B------:R-:W-:Y:S01]  /*108c0*/  FFMA.FTZ R90, R91, R90, -0.72134751081466674805 ;  /* 0xbf38aa3b5b5a7423 */ /* 0x000fe2000001005a */
[----:B------:R-:W-:Y:S01]  /*108d0*/  ISETP.GE.U32.AND P1, PT, R11, 0x7f800000, PT ;  /* 0x7f8000000b00780c */ /* 0x000fe20003f26070 */
[----:B------:R-:W-:Y:S02]  /*108e0*/  FFMA.FTZ R14, R87, R14, -0.72134751081466674805 ;  /* 0xbf38aa3b570e7423 */ /* 0x000fe4000001000e */
[----:B------:R-:W-:Y:S02]  /*108f0*/  FFMA.FTZ R80, R81, R80, -0.24046532809734344482 ;  /* 0xbe763c8b51507423 */ /* 0x000fe40000010050 */
[----:B------:R-:W-:Y:S02]  /*10900*/  FMUL R93, R92, R93 ;  /* 0x0000005d5c5d7220 */ /* 0x000fe40000400000 */
[----:B------:R-:W-:Y:S01]  /*10910*/  FMUL R90, R91, R90 ;  /* 0x0000005a5b5a7220 */ /* 0x000fe20000400000 */
[----:B------:R-:W-:Y:S01]  /*10920*/  ISETP.GE.U32.AND P6, PT, R10, 0x7f800000, PT ;  /* 0x7f8000000a00780c */ /* 0x000fe20003fc6070 */
[----:B------:R-:W-:Y:S01]  /*10930*/  FMUL R14, R87, R14 ;  /* 0x0000000e570e7220 */ /* 0x000fe20000400000 */
[----:B------:R-:W-:Y:S01]  /*10940*/  @P5 MOV R7, 0x7f800000 ;  /* 0x7f80000000075802 */ /* 0x000fe20000000f00 */
[----:B------:R-:W-:Y:S01]  /*10950*/  FFMA.FTZ R80, R81, R80, 0.28857114911079406738 ;  /* 0x3e93bf9951507423 */ /* 0x000fe20000010050 */
[----:B------:R-:W-:Y:S01]  /*10960*/  ISETP.GE.U32.AND P3, PT, R9, 0x7f800000, PT ;  /* 0x7f8000000900780c */ /* 0x000fe20003f66070 */
[----:B------:R-:W-:-:S02]  /*10970*/  FFMA.FTZ R96, R21, 1.1920928955078125e-07, R96 ;  /* 0x3400000015607823 */ /* 0x000fc40000010060 */
[----:B------:R-:W-:Y:S02]  /*10980*/  FFMA.FTZ R93, R92, 1.4426950216293334961, R93 ;  /* 0x3fb8aa3b5c5d7823 */ /* 0x000fe4000001005d */
[----:B------:R-:W-:Y:S02]  /*10990*/  FMUL R90, R91, R90 ;  /* 0x0000005a5b5a7220 */ /* 0x000fe40000400000 */
[----:B------:R-:W-:Y:S02]  /*109a0*/  FMUL R14, R87, R14 ;  /* 0x0000000e570e7220 */ /* 0x000fe40000400000 */
[----:B------:R-:W-:Y:S02]  /*109b0*/  FFMA.FTZ R80, R81, R80, -0.36067417263984680176 ;  /* 0xbeb8aa4951507423 */ /* 0x000fe40000010050 */
[----:B------:R-:W-:Y:S02]  /*109c0*/  FADD R96, R96, R93 ;  /* 0x0000005d60607221 */ /* 0x000fe40000000000 */
[----:B-1----:R-:W-:-:S02]  /*109d0*/  FFMA.FTZ R83, R16, 1.1920928955078125e-07, R83 ;  /* 0x3400000010537823 */ /* 0x002fc40000010053 */
[----:B--2---:R-:W-:Y:S02]  /*109e0*/  FFMA.FTZ R85, R18, 1.1920928955078125e-07, R85 ;  /* 0x3400000012557823 */ /* 0x004fe40000010055 */
[----:B------:R-:W-:Y:S02]  /*109f0*/  FFMA.FTZ R90, R91, 1.4426950216293334961, R90 ;  /* 0x3fb8aa3b5b5a7823 */ /* 0x000fe4000001005a */
[----:B------:R-:W-:Y:S02]  /*10a00*/  @P5 FFMA.FTZ R96, R8, R7, +INF ;  /* 0x7f80000008605423 */ /* 0x000fe40000010007 */
[C---:B------:R-:W-:Y:S02]  /*10a10*/  FMUL R16, R20.reuse, R111 ;  /* 0x0000006f14107220 */ /* 0x040fe40000400000 */
[C---:B------:R-:W-:Y:S02]  /*10a20*/  FMUL R30, R20.reuse, R110 ;  /* 0x0000006e141e7220 */ /* 0x040fe40000400000 */
[----:B------:R-:W-:-:S02]  /*10a30*/  FMUL R19, R20, R107 ;  /* 0x0000006b14137220 */ /* 0x000fc40000400000 */
[C---:B------:R-:W-:Y:S02]  /*10a40*/  FMUL R18, R20.reuse, R103 ;  /* 0x0000006714127220 */ /* 0x040fe40000400000 */
[----:B------:R-:W-:Y:S02]  /*10a50*/  FMUL R21, R20, R45 ;  /* 0x0000002d14157220 */ /* 0x000fe40000400000 */
[----:B------:R-:W-:Y:S02]  /*10a60*/  FMUL R99, R104, R61 ;  /* 0x0000003d68637220 */ /* 0x000fe40000400000 */
[----:B------:R-:W-:Y:S01]  /*10a70*/  @P4 IMAD.MOV.U32 R7, RZ, RZ, 0x7f800000 ;  /* 0x7f800000ff074424 */ /* 0x000fe200078e00ff */
[----:B------:R-:W-:Y:S01]  /*10a80*/  IADD3 R66, R5, -0x3f3504f3, RZ ;  /* 0xc0cafb0d05427810 */ /* 0x000fe20007ffe0ff */
[----:B------:R-:W-:Y:S01]  /*10a90*/  FMUL R20, R20, R98 ;  /* 0x0000006214147220 */ /* 0x000fe20000400000 */
[----:B------:R-:W-:Y:S01]  /*10aa0*/  FSETP.NEU.AND P2, PT, R8, RZ, PT ;  /* 0x000000ff0800720b */ /* 0x000fe20003f4d000 */
[----:B------:R-:W-:-:S02]  /*10ab0*/  FMUL R52, R63, R100 ;  /* 0x000000643f347220 */ /* 0x000fc40000400000 */
[----:B------:R-:W-:Y:S02]  /*10ac0*/  FMUL R46, R63, R97 ;  /* 0x000000613f2e7220 */ /* 0x000fe40000400000 */
[----:B------:R-:W-:Y:S02]  /*10ad0*/  FMUL R32, R39, R95 ;  /* 0x0000005f27207220 */ /* 0x000fe40000400000 */
[----:B------:R-:W-:Y:S02]  /*10ae0*/  FFMA.FTZ R61, R87, 1.4426950216293334961, R14 ;  /* 0x3fb8aa3b573d7823 */ /* 0x000fe4000001000e */
[----:B------:R-:W-:Y:S02]  /*10af0*/  FFMA.FTZ R80, R81, R80, 0.48089820146560668945 ;  /* 0x3ef6384a51507423 */ /* 0x000fe40000010050 */
        /* <DEDUP_REMOVED lines=9> */
[----:B------:R-:W-:Y:S02]  /*10b90*/  FMUL R97, R74, R120 ;  /* 0x000000784a617220 */ /* 0x000fe40000400000 */
[----:B------:R-:W-:Y:S02]  /*10ba0*/  FADD R14, R84, R15 ;  /* 0x0000000f540e7221 */ /* 0x000fe40000000000 */
[C---:B------:R-:W-:Y:S02]  /*10bb0*/  FMUL R72, R102.reuse, R119 ;  /* 0x0000007766487220 */ /* 0x040fe40000400000 */
[C---:B------:R-:W-:Y:S02]  /*10bc0*/  FMUL R76, R102.reuse, R118 ;  /* 0x00000076664c7220 */ /* 0x040fe40000400000 */
[----:B------:R-:W-:-:S02]  /*10bd0*/  FMUL R75, R102, R117 ;  /* 0x00000075664b7220 */ /* 0x000fc40000400000 */
[C---:B------:R-:W-:Y:S02]  /*10be0*/  FMUL R79, R102.reuse, R116 ;  /* 0x00000074664f7220 */ /* 0x040fe40000400000 */
[C---:B------:R-:W-:Y:S02]  /*10bf0*/  FMUL R74, R102.reuse, R115 ;  /* 0x00000073664a7220 */ /* 0x040fe40000400000 */
[----:B------:R-:W-:Y:S02]  /*10c00*/  FMUL R78, R102, R113 ;  /* 0x00000071664e7220 */ /* 0x000fe40000400000 */
[----:B------:R-:W-:Y:S02]  /*10c10*/  FADD R15, R85, R90 ;  /* 0x0000005a550f7221 */ /* 0x000fe40000000000 */
[----:B------:R-:W-:Y:S01]  /*10c20*/  @P1 IMAD.MOV.U32 R8, RZ, RZ, 0x7f800000 ;  /* 0x7f800000ff081424 */ /* 0x000fe200078e00ff */
[----:B------:R-:W-:Y:S01]  /*10c30*/  SHF.R.U32.HI R127, RZ, 0x6, R127 ;  /* 0x00000006ff7f7819 */ /* 0x000fe2000001167f */
[----:B------:R-:W-:-:S02]  /*10c40*/  FMUL R102, R104, R57 ;  /* 0x0000003968667220 */ /* 0x000fc40000400000 */
[----:B------:R-:W-:Y:S02]  /*10c50*/  FMUL R53, R104, R53 ;  /* 0x0000003568357220 */ /* 0x000fe40000400000 */
[----:B------:R-:W-:Y:S01]  /*10c60*/  @P4 FFMA.FTZ R15, R42, R7, +INF ;  /* 0x7f8000002a0f4423 */ /* 0x000fe20000010007 */
[----:B------:R-:W-:Y:S01]  /*10c70*/  ISETP.GE.U32.AND P4, PT, R4, 0x7f800000, PT ;  /* 0x7f8000000400780c */ /* 0x000fe20003f86070 */
[----:B------:R-:W-:Y:S01]  /*10c80*/  FMUL R104, R104, R49 ;  /* 0x0000003168687220 */ /* 0x000fe20000400000 */
[----:B------:R-:W-:Y:S01]  /*10c90*/  LOP3.LUT R66, R66, 0xff800000, RZ, 0xc0, !PT ;  /* 0xff80000042427812 */ /* 0x000fe200078ec0ff */
[----:B------:R-:W-:Y:S02]  /*10ca0*/  FFMA.FTZ R80, R81, R80, -0.72134751081466674805 ;  /* 0xbf38aa3b51507423 */ /* 0x000fe40000010050 */
[----:B------:R-:W-:Y:S02]  /*10cb0*/  FADD R13, R83, R86 ;  /* 0x00000056530d7221 */ /* 0x000fe40000000000 */
[----:B------:R-:W-:-:S02]  /*10cc0*/  @P6 IMAD.MOV.U32 R49, RZ, RZ, 0x7f800000 ;  /* 0x7f800000ff316424 */ /* 0x000fc400078e00ff */
[----:B------:R-:W-:Y:S01]  /*10cd0*/  @P1 FFMA.FTZ R13, R11, R8, +INF ;  /* 0x7f8000000b0d1423 */ /* 0x000fe20000010008 */
[----:B------:R-:W-:Y:S01]  /*10ce0*/  @P3 MOV R8, 0x7f800000 ;  /* 0x7f80000000083802 */ /* 0x000fe20000000f00 */
[----:B------:R-:W-:Y:S01]  /*10cf0*/  FADD R61, R82, R61 ;  /* 0x0000003d523d7221 */ /* 0x000fe20000000000 */
[----:B------:R-:W-:Y:S01]  /*10d00*/  SGXT.U32 R127, R127, 0x2 ;  /* 0x000000027f7f781a */ /* 0x000fe20000000000 */
[----:B------:R-:W-:Y:S01]  /*10d10*/  FMUL R80, R81, R80 ;  /* 0x0000005051507220 */ /* 0x000fe20000400000 */
[----:B------:R0:W1:Y:S01]  /*10d20*/  I2F R37, R66 ;  /* 0x0000004200257306 */ /* 0x0000620000201400 */
[C---:B------:R-:W-:Y:S01]  /*10d30*/  @P6 FFMA.FTZ R61, R10.reuse, R49, +INF ;  /* 0x7f8000000a3d6423 */ /* 0x040fe20000010031 */
[----:B------:R-:W-:Y:S02]  /*10d40*/  FSETP.NEU.AND P5, PT, R10, RZ, PT ;  /* 0x000000ff0a00720b */ /* 0x000fe40003fad000 */
[----:B------:R-:W-:Y:S01]  /*10d50*/  FSETP.NEU.AND P6, PT, R11, RZ, PT ;  /* 0x000000ff0b00720b */ /* 0x000fe20003fcd000 */
[----:B------:R-:W-:Y:S01]  /*10d60*/  @P3 FFMA.FTZ R14, R9, R8, +INF ;  /* 0x7f800000090e3423 */ /* 0x000fe20000010008 */
[----:B------:R-:W-:Y:S01]  /*10d70*/  F2FP.PACK_AB R11, R95, R98 ;  /* 0x000000625f0b723e */ /* 0x000fe200000000ff */
[----:B------:R-:W-:Y:S01]  /*10d80*/  FMUL R80, R81, R80 ;  /* 0x0000005051507220 */ /* 0x000fe20000400000 */
[----:B------:R-:W-:Y:S01]  /*10d90*/  F2FP.PACK_AB R10, R122, R97 ;  /* 0x000000617a0a723e */ /* 0x000fe200000000ff */
[----:B0-----:R-:W-:Y:S01]  /*10da0*/  IMAD.IADD R66, R5, 0x1, -R66 ;  /* 0x0000000105427824 */ /* 0x001fe200078e0a42 */
[----:B------:R-:W-:Y:S01]  /*10db0*/  FSETP.NEU.AND P1, PT, R9, RZ, PT ;  /* 0x000000ff0900720b */ /* 0x000fe20003f2d000 */
[----:B------:R-:W-:Y:S01]  /*10dc0*/  IMAD R9, R127, c[0x0][0x1c8], RZ ;  /* 0x000072007f097a24 */ /* 0x000fe200078e02ff */
[----:B------:R-:W-:Y:S01]  /*10dd0*/  MOV R49, c[0x0][0x1c8] ;  /* 0x0000720000317a02 */ /* 0x000fe20000000f00 */
[----:B------:R-:W-:Y:S01]  /*10de0*/  FADD R66, R66, -1 ;  /* 0xbf80000042427421 */ /* 0x000fe20000000000 */
[----:B------:R-:W-:Y:S01]  /*10df0*/  F2FP.PACK_AB R104, R53, R104 ;  /* 0x000000683568723e */ /* 0x000fe200000000ff */
[C---:B------:R-:W-:Y:S01]  /*10e00*/  FMUL R48, R63.reuse, R109 ;  /* 0x0000006d3f307220 */ /* 0x040fe20000400000 */
[----:B------:R0:W-:Y:S01]  /*10e10*/  STS.64 [R6+0x80], R10 ;  /* 0x0000800a06007388 */ /* 0x0001e20000000a00 */
[----:B------:R-:W-:-:S02]  /*10e20*/  FMUL R56, R63, R108 ;  /* 0x0000006c3f387220 */ /* 0x000fc40000400000 */
[----:B------:R-:W-:Y:S02]  /*10e30*/  FMUL R55, R63, R105 ;  /* 0x000000693f377220 */ /* 0x000fe40000400000 */
[----:B------:R-:W-:Y:S02]  /*10e40*/  FFMA.FTZ R81, R81, 1.4426950216293334961, R80 ;  /* 0x3fb8aa3b51517823 */ /* 0x000fe40000010050 */
[----:B------:R-:W-:Y:S02]  /*10e50*/  FMUL R63, R63, R62 ;  /* 0x0000003e3f3f7220 */ /* 0x000fe40000400000 */
[----:B------:R-:W-:Y:S02]  /*10e60*/  FMUL R41, R39, R70 ;  /* 0x0000004627297220 */ /* 0x000fe40000400000 */
[----:B------:R-:W-:Y:S02]  /*10e70*/  @P4 IMAD.MOV.U32 R53, RZ, RZ, 0x7f800000 ;  /* 0x7f800000ff354424 */ /* 0x000fe400078e00ff */
[----:B0-----:R-:W-:-:S02]  /*10e80*/  IMAD R11, R49, 0x4, R9 ;  /* 0x00000004310b7824 */ /* 0x001fc400078e0209 */
[C---:B------:R-:W-:Y:S02]  /*10e90*/  FMUL R64, R73.reuse, R64 ;  /* 0x0000004049407220 */ /* 0x040fe40000400000 */
[C---:B------:R-:W-:Y:S02]  /*10ea0*/  FMUL R67, R73.reuse, R126 ;  /* 0x0000007e49437220 */ /* 0x040fe40000400000 */
[C---:B------:R-:W-:Y:S02]  /*10eb0*/  FMUL R71, R73.reuse, R128 ;  /* 0x0000008049477220 */ /* 0x040fe40000400000 */
[C---:B------:R-:W-:Y:S02]  /*10ec0*/  FMUL R65, R73.reuse, R134 ;  /* 0x0000008649417220 */ /* 0x040fe40000400000 */
[C---:B------:R-:W-:Y:S02]  /*10ed0*/  FMUL R70, R73.reuse, R136 ;  /* 0x0000008849467220 */ /* 0x040fe40000400000 */
[----:B------:R-:W-:-:S02]  /*10ee0*/  FMUL R62, R73, R142 ;  /* 0x0000008e493e7220 */ /* 0x000fc40000400000 */
[----:B------:R-:W-:Y:S02]  /*10ef0*/  FFMA.FTZ R7, R66, R101, -0.16845393180847167969 ;  /* 0xbe2c7f3042077423 */ /* 0x000fe40000010065 */
[----:B------:R-:W-:Y:S02]  /*10f00*/  FMUL R73, R73, R144 ;  /* 0x0000009049497220 */ /* 0x000fe40000400000 */
[----:B------:R-:W-:Y:S02]  /*10f10*/  FADD R60, R60, R81 ;  /* 0x000000513c3c7221 */ /* 0x000fe40000000000 */
[----:B------:R-:W-:Y:S01]  /*10f20*/  @P4 FFMA.FTZ R60, R4, R53, +INF ;  /* 0x7f800000043c4423 */ /* 0x000fe20000010035 */
[----:B------:R-:W-:Y:S01]  /*10f30*/  LEA R53, R49, R11, 0x2 ;  /* 0x0000000b31357211 */ /* 0x000fe200078e10ff */
[----:B------:R-:W-:Y:S01]  /*10f40*/  FFMA.FTZ R7, R66, R7, 0.1716887056827545166 ;  /* 0x3e2fcf2a42077423 */ /* 0x000fe20000010007 */
[----:B------:R-:W-:Y:S02]  /*10f50*/  F2FP.PACK_AB R71, R68, R71 ;  /* 0x000000474447723e */ /* 0x000fe400000000ff */
[----:B------:R-:W-:Y:S01]  /*10f60*/  F2FP.PACK_AB R70, R70, R73 ;  /* 0x000000494646723e */ /* 0x000fe200000000ff */
[----:B------:R-:W-:-:S02]  /*10f70*/  FFMA.FTZ R7, R66, R7, -0.17900948226451873779 ;  /* 0xbe374e4342077423 */ /* 0x000fc40000010007 */
[----:B------:R-:W-:Y:S02]  /*10f80*/  IMAD R57, R49, 0x4, R53 ;  /* 0x0000000431397824 */ /* 0x000fe400078e0235 */
[----:B------:R0:W-:Y:S01]  /*10f90*/  STS.64 [R6+0x100], R70 ;  /* 0x0001004606007388 */ /* 0x0001e20000000a00 */
[----:B------:R-:W-:-:S04]  /*10fa0*/  FFMA.FTZ R7, R66, R7, 0.20512372255325317383 ;  /* 0x3e520bf442077423 */ /* 0x000fc80000010007 */
[----:B------:R-:W-:Y:S01]  /*10fb0*/  FFMA.FTZ R7, R66, R7, -0.24046532809734344482 ;  /* 0xbe763c8b42077423 */ /* 0x000fe20000010007 */
[----:B0-----:R-:W-:Y:S01]  /*10fc0*/  F2FP.PACK_AB R71, R48, R55 ;  /* 0x000000373047723e */ /* 0x001fe200000000ff */
[----:B------:R-:W-:Y:S01]  /*10fd0*/  IMAD R55, R49, 0x4, R57 ;  /* 0x0000000431377824 */ /* 0x000fe200078e0239 */
[----:B------:R-:W-:Y:S01]  /*10fe0*/  F2FP.PACK_AB R70, R51, R46 ;  /* 0x0000002e3346723e */ /* 0x000fe200000000ff */
[----:B------:R-:W-:-:S03]  /*10ff0*/  FFMA.FTZ R7, R66, R7, 0.28857114911079406738 ;  /* 0x3e93bf9942077423 */ /* 0x000fc60000010007 */
[C---:B------:R-:W-:Y:S02]  /*11000*/  LEA R51, R49.reuse, R55, 0x2 ;  /* 0x0000003731337211 */ /* 0x040fe400078e10ff */
[----:B------:R-:W-:Y:S01]  /*11010*/  F2FP.PACK_AB R83, R56, R59 ;  /* 0x0000003b3853723e */ /* 0x000fe200000000ff */
[----:B------:R-:W-:Y:S02]  /*11020*/  FFMA.FTZ R7, R66, R7, -0.36067417263984680176 ;  /* 0xbeb8aa4942077423 */ /* 0x000fe40000010007 */
[C---:B------:R-:W-:Y:S01]  /*11030*/  IMAD R59, R49.reuse, 0x4, R51 ;  /* 0x00000004313b7824 */ /* 0x040fe200078e0233 */
[----:B------:R-:W-:Y:S01]  /*11040*/  F2FP.PACK_AB R82, R52, R63 ;  /* 0x0000003f3452723e */ /* 0x000fe200000000ff */
[C---:B------:R-:W-:Y:S02]  /*11050*/  FFMA.FTZ R7, R66.reuse, R7, 0.48089820146560668945 ;  /* 0x3ef6384a42077423 */ /* 0x040fe40000010007 */
[----:B------:R-:W-:Y:S01]  /*11060*/  IMAD R63, R49, 0x4, R59 ;  /* 0x00000004313f7824 */ /* 0x000fe200078e023b */
[----:B------:R-:W-:Y:S01]  /*11070*/  F2FP.PACK_AB R80, R65, R62 ;  /* 0x0000003e4150723e */ /* 0x000fe200000000ff */
[----:B------:R-:W-:Y:S01]  /*11080*/  FFMA.FTZ R7, R66, R7, -0.72134751081466674805 ;  /* 0xbf38aa3b42077423 */ /* 0x000fe20000010007 */
[----:B------:R-:W-:Y:S01]  /*11090*/  ISETP.GE.U32.AND P4, PT, R5, 0x7f800000, PT ;  /* 0x7f8000000500780c */ /* 0x000fe20003f86070 */
[----:B------:R-:W-:Y:S01]  /*110a0*/  IMAD R65, R49, 0x4, R63 ;  /* 0x0000000431417824 */ /* 0x000fe200078e023f */
[----:B------:R-:W-:Y:S01]  /*110b0*/  F2FP.PACK_AB R81, R64, R67 ;  /* 0x000000434051723e */ /* 0x000fe200000000ff */
[----:B------:R-:W-:-:S02]  /*110c0*/  FMUL R7, R66, R7 ;  /* 0x0000000742077220 */ /* 0x000fc40000400000 */
[----:B------:R-:W-:Y:S01]  /*110d0*/  IMAD R67, R49, 0x4, R65 ;  /* 0x0000000431437824 */ /* 0x000fe200078e0241 */
[----:B------:R0:W-:Y:S01]  /*110e0*/  STS.64 [R6+0x380], R70 ;  /* 0x0003804606007388 */ /* 0x0001e20000000a00 */
[----:B------:R-:W-:Y:S01]  /*110f0*/  FMUL R7, R66, R7 ;  /* 0x0000000742077220 */ /* 0x000fe20000400000 */
[----:B------:R-:W-:Y:S01]  /*11100*/  F2FP.PACK_AB R74, R74, R77 ;  /* 0x0000004d4a4a723e */ /* 0x000fe200000000ff */
[C---:B------:R-:W-:Y:S02]  /*11110*/  FMUL R47, R69.reuse, R47 ;  /* 0x0000002f452f7220 */ /* 0x040fe40000400000 */
[C---:B------:R-:W-:Y:S02]  /*11120*/  FMUL R58, R69.reuse, R58 ;  /* 0x0000003a453a7220 */ /* 0x040fe40000400000 */
[C---:B------:R-:W-:Y:S01]  /*11130*/  FMUL R54, R69.reuse, R54 ;  /* 0x0000003645367220 */ /* 0x040fe20000400000 */
[----:B------:R-:W-:Y:S01]  /*11140*/  @P4 MOV R8, 0x7f800000 ;  /* 0x7f80000000084802 */ /* 0x000fe20000000f00 */
[----:B------:R-:W-:Y:S01]  /*11150*/  FMUL R69, R69, R124 ;  /* 0x0000007c45457220 */ /* 0x000fe20000400000 */
[----:B0-----:R-:W-:Y:S01]  /*11160*/  LEA R71, R49, R67, 0x2 ;  /* 0x0000004331477211 */ /* 0x001fe200078e10ff */
[----:B-1----:R-:W-:Y:S01]  /*11170*/  FFMA.FTZ R44, R37, 1.1920928955078125e-07, R44 ;  /* 0x34000000252c7823 */ /* 0x002fe2000001002c */
[----:B------:R-:W-:Y:S01]  /*11180*/  F2FP.PACK_AB R77, R45, R50 ;  /* 0x000000322d4d723e */ /* 0x000fe200000000ff */
[----:B------:R-:W-:-:S02]  /*11190*/  FFMA.FTZ R7, R66, 1.4426950216293334961, R7 ;  /* 0x3fb8aa3b42077823 */ /* 0x000fc40000010007 */
[----:B------:R-:W-:Y:S01]  /*111a0*/  IMAD R45, R49, 0x4, R71 ;  /* 0x00000004312d7824 */ /* 0x000fe200078e0247 */
[----:B------:R-:W-:Y:S01]  /*111b0*/  F2FP.PACK_AB R79, R76, R79 ;  /* 0x0000004f4c4f723e */ /* 0x000fe200000000ff */
[----:B------:R-:W-:Y:S01]  /*111c0*/  FADD R44, R44, R7 ;  /* 0x000000072c2c7221 */ /* 0x000fe20000000000 */
[----:B------:R-:W-:Y:S01]  /*111d0*/  F2FP.PACK_AB R76, R58, R69 ;  /* 0x000000453a4c723e */ /* 0x000fe200000000ff */
[----:B------:R-:W-:Y:S01]  /*111e0*/  @P4 FFMA.FTZ R44, R5, R8, +INF ;  /* 0x7f800000052c4423 */ /* 0x000fe20000010008 */
[----:B------:R-:W-:Y:S01]  /*111f0*/  F2FP.PACK_AB R105, R99, R102 ;  /* 0x000000666369723e */ /* 0x000fe200000000ff */
[----:B------:R-:W-:Y:S01]  /*11200*/  IMAD R69, R49, 0x4, R45 ;  /* 0x0000000431457824 */ /* 0x000fe200078e022d */
[----:B------:R-:W-:Y:S02]  /*11210*/  F2FP.PACK_AB R101, R94, R125 ;  /* 0x0000007d5e65723e */ /* 0x000fe400000000ff */
[----:B------:R-:W-:Y:S02]  /*11220*/  F2FP.PACK_AB R100, R123, R100 ;  /* 0x000000647b64723e */ /* 0x000fe400000000ff */
[----:B------:R-:W-:Y:S01]  /*11230*/  LEA R8, P4, R9, R0, 0x1 ;  /* 0x0000000009087211 */ /* 0x000fe200078808ff */
[----:B------:R-:W-:Y:S01]  /*11240*/  STS.64 [R6+0x200], R104 ;  /* 0x0002006806007388 */ /* 0x000fe20000000a00 */
[----:B------:R-:W-:-:S02]  /*11250*/  F2FP.PACK_AB R75, R72, R75 ;  /* 0x0000004b484b723e */ /* 0x000fc400000000ff */
[----:B------:R-:W-:Y:S01]  /*11260*/  LOP3.LUT R48, R6, 0x8, RZ, 0x3c, !PT ;  /* 0x0000000806307812 */ /* 0x000fe200078e3cff */
[----:B------:R-:W-:Y:S01]  /*11270*/  STS.64 [R6+0x280], R100 ;  /* 0x0002806406007388 */ /* 0x000fe20000000a00 */
[----:B------:R-:W-:Y:S02]  /*11280*/  LEA.HI.X.SX32 R9, R9, R2, 0x1, P4 ;  /* 0x0000000209097211 */ /* 0x000fe400020f0eff */
[----:B------:R-:W-:Y:S01]  /*11290*/  LEA R73, R49, R69, 0x2 ;  /* 0x0000004531497211 */ /* 0x000fe200078e10ff */
[----:B------:R-:W-:Y:S01]  /*112a0*/  STS.64 [R6+0x300], R80 ;  /* 0x0003005006007388 */ /* 0x000fe20000000a00 */
[----:B------:R-:W-:-:S03]  /*112b0*/  F2FP.PACK_AB R78, R78, R89 ;  /* 0x000000594e4e723e */ /* 0x000fc600000000ff */
[----:B------:R0:W-:Y:S04]  /*112c0*/  STS.64 [R6+0x180], R82 ;  /* 0x0001805206007388 */ /* 0x0001e80000000a00 */
[----:B------:R1:W-:Y:S01]  /*112d0*/  STS.64 [R48+0x4200], R74 ;  /* 0x0042004a30007388 */ /* 0x0003e20000000a00 */
[----:B0-----:R-:W-:-:S03]  /*112e0*/  LEA R6, P4, R11, R0, 0x1 ;  /* 0x000000000b067211 */ /* 0x001fc600078808ff */
[----:B------:R0:W-:Y:S01]  /*112f0*/  STS.64 [R48+0x4000], R78 ;  /* 0x0040004e30007388 */ /* 0x0001e20000000a00 */
[----:B------:R-:W-:Y:S01]  /*11300*/  LEA.HI.X.SX32 R7, R11, R2, 0x1, P4 ;  /* 0x000000020b077211 */ /* 0x000fe200020f0eff */
[----:B-1----:R-:W-:Y:S01]  /*11310*/  IMAD R75, R49, 0x4, R73 ;  /* 0x00000004314b7824 */ /* 0x002fe200078e0249 */
[C---:B------:R-:W-:Y:S02]  /*11320*/  LEA R10, P4, R53.reuse, R0, 0x1 ;  /* 0x00000000350a7211 */ /* 0x040fe400078808ff */
[----:B------:R-:W-:Y:S02]  /*11330*/  FSETP.NEU.AND P3, PT, R42, RZ, PT ;  /* 0x000000ff2a00720b */ /* 0x000fe40003f6d000 */
[----:B------:R-:W-:Y:S01]  /*11340*/  LEA.HI.X.SX32 R11, R53, R2, 0x1, P4 ;  /* 0x00000002350b7211 */ /* 0x000fe200020f0eff */
[----:B0-----:R-:W-:Y:S01]  /*11350*/  IMAD R79, R49, 0x4, R75 ;  /* 0x00000004314f7824 */ /* 0x001fe200078e024b */
[----:B------:R-:W-:Y:S02]  /*11360*/  LEA R42, P4, R57, R0, 0x1 ;  /* 0x00000000392a7211 */ /* 0x000fe400078808ff */
[----:B------:R-:W-:-:S02]  /*11370*/  F2FP.PACK_AB R81, R40, R43 ;  /* 0x0000002b2851723e */ /* 0x000fc400000000ff */
[----:B------:R-:W-:Y:S02]  /*11380*/  LEA R85, R49, R79, 0x2 ;  /* 0x0000004f31557211 */ /* 0x000fe400078e10ff */
[----:B------:R-:W-:Y:S01]  /*11390*/  LEA.HI.X.SX32 R43, R57, R2, 0x1, P4 ;  /* 0x00000002392b7211 */ /* 0x000fe200020f0eff */
[----:B------:R-:W-:Y:S01]  /*113a0*/  FMUL R34, R39, R130 ;  /* 0x0000008227227220 */ /* 0x000fe20000400000 */
[----:B------:R-:W-:Y:S01]  /*113b0*/  LEA R40, P4, R55, R0, 0x1 ;  /* 0x0000000037287211 */ /* 0x000fe200078808ff */
[----:B------:R-:W-:Y:S01]  /*113c0*/  FMUL R38, R39, R132 ;  /* 0x0000008427267220 */ /* 0x000fe20000400000 */
[----:B------:R-:W-:Y:S01]  /*113d0*/  F2FP.PACK_AB R80, R47, R54 ;  /* 0x000000362f50723e */ /* 0x000fe200000000ff */
[C---:B------:R-:W-:Y:S01]  /*113e0*/  FMUL R37, R39.reuse, R138 ;  /* 0x0000008a27257220 */ /* 0x040fe20000400000 */
[----:B------:R-:W-:Y:S01]  /*113f0*/  F2FP.PACK_AB R47, R36, R41 ;  /* 0x00000029242f723e */ /* 0x000fe200000000ff */
[----:B------:R-:W-:Y:S01]  /*11400*/  FMUL R39, R39, R140 ;  /* 0x0000008c27277220 */ /* 0x000fe20000400000 */
[----:B------:R-:W-:Y:S01]  /*11410*/  LEA.HI.X.SX32 R41, R55, R2, 0x1, P4 ;  /* 0x0000000237297211 */ /* 0x000fe200020f0eff */
[----:B------:R-:W-:Y:S01]  /*11420*/  IMAD R91, R49, 0x4, R85 ;  /* 0x00000004315b7824 */ /* 0x000fe200078e0255 */
[----:B------:R-:W-:-:S02]  /*11430*/  LEA R36, P4, R51, R0, 0x1 ;  /* 0x0000000033247211 */ /* 0x000fc400078808ff */
[----:B------:R-:W-:Y:S01]  /*11440*/  F2FP.PACK_AB R46, R38, R39 ;  /* 0x00000027262e723e */ /* 0x000fe200000000ff */
[----:B------:R-:W-:Y:S01]  /*11450*/  IMAD R95, R49, 0x4, R91 ;  /* 0x00000004315f7824 */ /* 0x000fe200078e025b */
[----:B------:R-:W-:Y:S02]  /*11460*/  F2FP.PACK_AB R38, R34, R37 ;  /* 0x000000252226723e */ /* 0x000fe400000000ff */
[----:B------:R-:W-:Y:S02]  /*11470*/  LEA.HI.X.SX32 R37, R51, R2, 0x1, P4 ;  /* 0x0000000233257211 */ /* 0x000fe400020f0eff */
[----:B------:R-:W-:Y:S02]  /*11480*/  LEA R34, P4, R59, R0, 0x1 ;  /* 0x000000003b227211 */ /* 0x000fe400078808ff */
[----:B------:R-:W-:Y:S02]  /*11490*/  LEA R97, R49, R95, 0x2 ;  /* 0x0000005f31617211 */ /* 0x000fe400078e10ff */
[----:B------:R-:W-:-:S02]  /*114a0*/  F2FP.PACK_AB R39, R32, R35 ;  /* 0x000000232027723e */ /* 0x000fc400000000ff */
[----:B------:R-:W-:Y:S02]  /*114b0*/  LEA.HI.X.SX32 R35, R59, R2, 0x1, P4 ;  /* 0x000000023b237211 */ /* 0x000fe400020f0eff */
[----:B------:R-:W-:Y:S01]  /*114c0*/  LEA R32, P4, R63, R0, 0x1 ;  /* 0x000000003f207211 */ /* 0x000fe200078808ff */
[----:B------:R-:W-:Y:S01]  /*114d0*/  IMAD R99, R49, 0x4, R97 ;  /* 0x0000000431637824 */ /* 0x000fe200078e0261 */
[----:B------:R-:W-:Y:S02]  /*114e0*/  F2FP.PACK_AB R51, R30, R33 ;  /* 0x000000211e33723e */ /* 0x000fe400000000ff */
[----:B------:R-:W-:Y:S02]  /*114f0*/  F2FP.PACK_AB R50, R31, R20 ;  /* 0x000000141f32723e */ /* 0x000fe400000000ff */
[----:B------:R-:W-:Y:S01]  /*11500*/  LEA.HI.X.SX32 R33, R63, R2, 0x1, P4 ;  /* 0x000000023f217211 */ /* 0x000fe200020f0eff */
[----:B------:R-:W-:Y:S01]  /*11510*/  IMAD R101, R49, 0x4, R99 ;  /* 0x0000000431657824 */ /* 0x000fe200078e0263 */
[----:B------:R-:W-:Y:S01]  /*11520*/  LEA R20, P4, R65, R0, 0x1 ;  /* 0x0000000041147211 */ /* 0x000fe200078808ff */
[----:B------:R0:W-:Y:S03]  /*11530*/  STS.64 [R48+0x4100], R46 ;  /* 0x0041002e30007388 */ /* 0x0001e60000000a00 */
[----:B------:R-:W-:-:S02]  /*11540*/  LEA R103, R49, R101, 0x2 ;  /* 0x0000006531677211 */ /* 0x000fc400078e10ff */
[----:B0-----:R-:W-:Y:S02]  /*11550*/  F2FP.PACK_AB R46, R18, R21 ;  /* 0x00000015122e723e */ /* 0x001fe400000000ff */
[----:B------:R-:W-:Y:S02]  /*11560*/  LEA.HI.X.SX32 R21, R65, R2, 0x1, P4 ;  /* 0x0000000241157211 */ /* 0x000fe400020f0eff */
[C---:B------:R-:W-:Y:S02]  /*11570*/  LEA R18, P4, R67.reuse, R0, 0x1 ;  /* 0x0000000043127211 */ /* 0x040fe400078808ff */
[----:B------:R-:W-:Y:S02]  /*11580*/  F2FP.PACK_AB R47, R16, R19 ;  /* 0x00000013102f723e */ /* 0x000fe400000000ff */
[----:B------:R-:W-:Y:S01]  /*11590*/  LEA.HI.X.SX32 R19, R67, R2, 0x1, P4 ;  /* 0x0000000243137211 */ /* 0x000fe200020f0eff */
[----:B------:R-:W-:Y:S01]  /*115a0*/  IMAD R105, R49, 0x4, R103 ;  /* 0x0000000431697824 */ /* 0x000fe200078e0267 */
[----:B------:R-:W-:Y:S01]  /*115b0*/  LEA R30, P4, R71, R0, 0x1 ;  /* 0x00000000471e7211 */ /* 0x000fe200078808ff */
[----:B------:R0:W-:Y:S02]  /*115c0*/  STS.64 [R48+0x4300], R38 ;  /* 0x0043002630007388 */ /* 0x0001e40000000a00 */
[----:B------:R-:W-:Y:S01]  /*115d0*/  IMAD R107, R49, 0x4, R105 ;  /* 0x00000004316b7824 */ /* 0x000fe200078e0269 */
[----:B------:R-:W-:-:S02]  /*115e0*/  LEA.HI.X.SX32 R31, R71, R2, 0x1, P4 ;  /* 0x00000002471f7211 */ /* 0x000fc400020f0eff */
[----:B0-----:R-:W-:-:S04]  /*115f0*/  LEA R38, P4, R45, R0, 0x1 ;  /* 0x000000002d267211 */ /* 0x001fc800078808ff */
[----:B------:R-:W-:Y:S02]  /*11600*/  LEA.HI.X.SX32 R39, R45, R2, 0x1, P4 ;  /* 0x000000022d277211 */ /* 0x000fe400020f0eff */
[----:B------:R-:W-:-:S05]  /*11610*/  LEA R45, R49, R107, 0x2 ;  /* 0x0000006b312d7211 */ /* 0x000fca00078e10ff */
[----:B------:R-:W-:-:S04]  /*11620*/  IMAD R111, R49, 0x4, R45 ;  /* 0x00000004316f7824 */ /* 0x000fc800078e022d */
[----:B------:R-:W-:-:S05]  /*11630*/  IMAD R113, R49, 0x4, R111 ;  /* 0x0000000431717824 */ /* 0x000fca00078e026f */
[C---:B------:R-:W-:Y:S01]  /*11640*/  LEA R115, R49.reuse, R113, 0x2 ;  /* 0x0000007131737211 */ /* 0x040fe200078e10ff */
[----:B------:R-:W-:Y:S04]  /*11650*/  STS.64 [R48+0x4080], R76 ;  /* 0x0040804c30007388 */ /* 0x000fe80000000a00 */
[C---:B------:R-:W-:Y:S01]  /*11660*/  IMAD R117, R49.reuse, 0x4, R115 ;  /* 0x0000000431757824 */ /* 0x040fe200078e0273 */
[----:B------:R-:W-:Y:S03]  /*11670*/  STS.64 [R48+0x4280], R80 ;  /* 0x0042805030007388 */ /* 0x000fe60000000a00 */
[----:B------:R-:W-:Y:S01]  /*11680*/  IMAD R119, R49, 0x4, R117 ;  /* 0x0000000431777824 */ /* 0x000fe200078e0275 */
[----:B------:R-:W-:Y:S04]  /*11690*/  STS.64 [R48+0x4180], R50 ;  /* 0x0041803230007388 */ /* 0x000fe80000000a00 */
[----:B------:R-:W-:Y:S04]  /*116a0*/  STS.64 [R48+0x4380], R46 ;  /* 0x0043802e30007388 */ /* 0x000fe80000000a00 */
[----:B------:R-:W-:Y:S01]  /*116b0*/  BAR.SYNC.DEFER_BLOCKING 0x0 ;  /* 0x0000000000007b1d */ /* 0x000fe20000010000 */
[----:B------:R-:W-:-:S02]  /*116c0*/  LEA R52, P4, R69, R0, 0x1 ;  /* 0x0000000045347211 */ /* 0x000fc400078808ff */
[----:B------:R-:W-:Y:S02]  /*116d0*/  LEA R121, R49, R119, 0x2 ;  /* 0x0000007731797211 */ /* 0x000fe400078e10ff */
[----:B------:R-:W-:Y:S02]  /*116e0*/  LEA.HI.X.SX32 R53, R69, R2, 0x1, P4 ;  /* 0x0000000245357211 */ /* 0x000fe400020f0eff */
[----:B------:R-:W-:Y:S01]  /*116f0*/  LEA R58, P4, R73, R0, 0x1 ;  /* 0x00000000493a7211 */ /* 0x000fe200078808ff */
[----:B------:R-:W-:-:S03]  /*11700*/  IMAD R123, R49, 0x4, R121 ;  /* 0x00000004317b7824 */ /* 0x000fc600078e0279 */
[----:B------:R-:W-:Y:S01]  /*11710*/  LEA.HI.X.SX32 R59, R73, R2, 0x1, P4 ;  /* 0x00000002493b7211 */ /* 0x000fe200020f0eff */
[----:B------:R-:W-:Y:S01]  /*11720*/  IMAD R125, R49, 0x4, R123 ;  /* 0x00000004317d7824 */ /* 0x000fe200078e027b */
[----:B------:R-:W-:-:S04]  /*11730*/  LEA R66, P4, R75, R0, 0x1 ;  /* 0x000000004b427211 */ /* 0x000fc800078808ff */
[----:B------:R-:W-:Y:S02]  /*11740*/  LEA.HI.X.SX32 R67, R75, R2, 0x1, P4 ;  /* 0x000000024b437211 */ /* 0x000fe400020f0eff */
[----:B------:R-:W-:Y:S02]  /*11750*/  LEA R72, P4, R79, R0, 0x1 ;  /* 0x000000004f487211 */ /* 0x000fe400078808ff */
[----:B------:R-:W-:Y:S02]  /*11760*/  LEA R127, R49, R125, 0x2 ;  /* 0x0000007d317f7211 */ /* 0x000fe400078e10ff */
[----:B------:R-:W-:Y:S01]  /*11770*/  LEA.HI.X.SX32 R73, R79, R2, 0x1, P4 ;  /* 0x000000024f497211 */ /* 0x000fe200020f0eff */
[----:B------:R-:W0:Y:S01]  /*11780*/  LDS.64 R50, [R12] ;  /* 0x000000000c327984 */ /* 0x000e220000000a00 */
[----:B------:R-:W-:Y:S01]  /*11790*/  LEA R78, P4, R85, R0, 0x1 ;  /* 0x00000000554e7211 */ /* 0x000fe200078808ff */
[----:B------:R-:W-:Y:S01]  /*117a0*/  IMAD R129, R49, 0x4, R127 ;  /* 0x0000000431817824 */ /* 0x000fe200078e027f */
[----:B------:R-:W-:Y:S01]  /*117b0*/  LOP3.LUT R16, R12, 0x8, RZ, 0x3c, !PT ;  /* 0x000000080c107812 */ /* 0x000fe200078e3cff */
[----:B------:R-:W-:Y:S01]  /*117c0*/  LDS.64 R46, [R12+0x400] ;  /* 0x000400000c2e7984 */ /* 0x000fe20000000a00 */
[----:B------:R-:W-:-:S03]  /*117d0*/  LEA.HI.X.SX32 R79, R85, R2, 0x1, P4 ;  /* 0x00000002554f7211 */ /* 0x000fc600020f0eff */
[----:B------:R-:W-:Y:S01]  /*117e0*/  LDS.64 R56, [R12+0x800] ;  /* 0x000800000c387984 */ /* 0x000fe20000000a00 */
[----:B------:R-:W-:-:S03]  /*117f0*/  IMAD R131, R49, 0x4, R129 ;  /* 0x0000000431837824 */ /* 0x000fc600078e0281 */
[----:B------:R-:W-:Y:S04]  /*11800*/  LDS.64 R54, [R12+0xc00] ;  /* 0x000c00000c367984 */ /* 0x000fe80000000a00 */
[----:B------:R-:W-:Y:S04]  /*11810*/  LDS.64 R62, [R12+0x1000] ;  /* 0x001000000c3e7984 */ /* 0x000fe80000000a00 */
[----:B------:R-:W-:Y:S04]  /*11820*/  LDS.64 R64, [R12+0x1400] ;  /* 0x001400000c407984 */ /* 0x000fe80000000a00 */
[----:B------:R-:W-:Y:S04]  /*11830*/  LDS.64 R68, [R12+0x1800] ;  /* 0x001800000c447984 */ /* 0x000fe80000000a00 */
[----:B------:R1:W-:Y:S01]  /*11840*/  LDS.64 R70, [R12+0x1c00] ;  /* 0x001c00000c467984 */ /* 0x0003e20000000a00 */
[----:B------:R-:W-:-:S03]  /*11850*/  LEA R84, P4, R91, R0, 0x1 ;  /* 0x000000005b547211 */ /* 0x000fc600078808ff */
[----:B------:R-:W2:Y:S01]  /*11860*/  LDS.64 R74, [R16] ;  /* 0x00000000104a7984 */ /* 0x000ea20000000a00 */
[----:B-1----:R-:W-:-:S03]  /*11870*/  FSEL R12, R96, -INF , P2 ;  /* 0xff800000600c7808 */ /* 0x002fc60001000000 */
[----:B------:R-:W1:Y:S01]  /*11880*/  LDS.64 R76, [R16+0x400] ;  /* 0x00040000104c7984 */ /* 0x000e620000000a00 */
[----:B------:R-:W-:Y:S02]  /*11890*/  LEA R96, P2, R97, R0, 0x1 ;  /* 0x0000000061607211 */ /* 0x000fe400078408ff */
[-C--:B------:R-:W-:Y:S01]  /*118a0*/  LEA.HI.X.SX32 R85, R91, R2.reuse, 0x1, P4 ;  /* 0x000000025b557211 */ /* 0x080fe200020f0eff */
[----:B------:R-:W3:Y:S01]  /*118b0*/  LDS.64 R80, [R16+0x800] ;  /* 0x0008000010507984 */ /* 0x000ee20000000a00 */
[----:B------:R-:W-:Y:S02]  /*118c0*/  LEA.HI.X.SX32 R97, R97, R2, 0x1, P2 ;  /* 0x0000000261617211 */ /* 0x000fe400010f0eff */
[-C--:B------:R-:W-:Y:S01]  /*118d0*/  LEA R100, P2, R101, R0.reuse, 0x1 ;  /* 0x0000000065647211 */ /* 0x080fe200078408ff */
[----:B------:R-:W4:Y:S01]  /*118e0*/  LDS.64 R82, [R16+0xc00] ;  /* 0x000c000010527984 */ /* 0x000f220000000a00 */
[----:B------:R-:W-:Y:S02]  /*118f0*/  LEA R133, R49, R131, 0x2 ;  /* 0x0000008331857211 */ /* 0x000fe400078e10ff */
[----:B------:R-:W-:Y:S01]  /*11900*/  LEA R94, P4, R95, R0, 0x1 ;  /* 0x000000005f5e7211 */ /* 0x000fe200078808ff */
[----:B------:R-:W0:Y:S01]  /*11910*/  LDS.64 R88, [R16+0x1000] ;  /* 0x0010000010587984 */ /* 0x000e220000000a00 */
[----:B------:R-:W-:Y:S01]  /*11920*/  LEA.HI.X.SX32 R101, R101, R2, 0x1, P2 ;  /* 0x0000000265657211 */ /* 0x000fe200010f0eff */
[----:B------:R-:W-:Y:S01]  /*11930*/  IMAD R135, R49, 0x4, R133 ;  /* 0x0000000431877824 */ /* 0x000fe200078e0285 */
[----:B------:R-:W-:Y:S01]  /*11940*/  LEA R104, P2, R105, R0, 0x1 ;  /* 0x0000000069687211 */ /* 0x000fe200078408ff */
[----:B------:R-:W0:Y:S01]  /*11950*/  LDS.64 R86, [R16+0x1400] ;  /* 0x0014000010567984 */ /* 0x000e220000000a00 */
[----:B------:R-:W-:-:S02]  /*11960*/  LEA.HI.X.SX32 R95, R95, R2, 0x1, P4 ;  /* 0x000000025f5f7211 */ /* 0x000fc400020f0eff */
[----:B------:R-:W-:Y:S01]  /*11970*/  LEA R98, P4, R99, R0, 0x1 ;  /* 0x0000000063627211 */ /* 0x000fe200078808ff */
[----:B------:R-:W-:Y:S01]  /*11980*/  IMAD R137, R49, 0x4, R135 ;  /* 0x0000000431897824 */ /* 0x000fe200078e0287 */
[----:B------:R-:W-:Y:S01]  /*11990*/  LEA.HI.X.SX32 R105, R105, R2, 0x1, P2 ;  /* 0x0000000269697211 */ /* 0x000fe200010f0eff */
[----:B------:R-:W0:Y:S01]  /*119a0*/  LDS.64 R92, [R16+0x1800] ;  /* 0x00180000105c7984 */ /* 0x000e220000000a00 */
[----:B------:R-:W-:Y:S02]  /*119b0*/  LEA R108, P2, R45, R0, 0x1 ;  /* 0x000000002d6c7211 */ /* 0x000fe400078408ff */
[----:B------:R-:W-:Y:S01]  /*119c0*/  LEA.HI.X.SX32 R99, R99, R2, 0x1, P4 ;  /* 0x0000000263637211 */ /* 0x000fe200020f0eff */
[----:B------:R-:W0:Y:S01]  /*119d0*/  LDS.64 R90, [R16+0x1c00] ;  /* 0x001c0000105a7984 */ /* 0x000e220000000a00 */
[----:B------:R-:W-:Y:S02]  /*119e0*/  LEA R102, P4, R103, R0, 0x1 ;  /* 0x0000000067667211 */ /* 0x000fe400078808ff */
[----:B------:R-:W-:-:S02]  /*119f0*/  LEA.HI.X.SX32 R109, R45, R2, 0x1, P2 ;  /* 0x000000022d6d7211 */ /* 0x000fc400010f0eff */
[----:B------:R-:W-:Y:S02]  /*11a00*/  LEA R45, R49, R137, 0x2 ;  /* 0x00000089312d7211 */ /* 0x000fe400078e10ff */
[----:B------:R-:W-:Y:S02]  /*11a10*/  LEA.HI.X.SX32 R103, R103, R2, 0x1, P4 ;  /* 0x0000000267677211 */ /* 0x000fe400020f0eff */
[----:B------:R-:W-:Y:S01]  /*11a20*/  LEA R106, P4, R107, R0, 0x1 ;  /* 0x000000006b6a7211 */ /* 0x000fe200078808ff */
[----:B------:R-:W-:-:S03]  /*11a30*/  IMAD R141, R49, 0x4, R45 ;  /* 0x00000004318d7824 */ /* 0x000fc600078e022d */
[----:B------:R-:W-:Y:S02]  /*11a40*/  LEA.HI.X.SX32 R107, R107, R2, 0x1, P4 ;  /* 0x000000026b6b7211 */ /* 0x000fe400020f0eff */
[----:B------:R-:W-:Y:S01]  /*11a50*/  LEA R110, P4, R111, R0, 0x1 ;  /* 0x000000006f6e7211 */ /* 0x000fe200078808ff */
[----:B------:R-:W-:-:S03]  /*11a60*/  IMAD R143, R49, 0x4, R141 ;  /* 0x00000004318f7824 */ /* 0x000fc600078e028d */
[----:B------:R-:W-:Y:S02]  /*11a70*/  LEA.HI.X.SX32 R111, R111, R2, 0x1, P4 ;  /* 0x000000026f6f7211 */ /* 0x000fe400020f0eff */
[----:B------:R-:W-:Y:S02]  /*11a80*/  LEA R114, P4, R115, R0, 0x1 ;  /* 0x0000000073727211 */ /* 0x000fe400078808ff */
[----:B------:R-:W-:Y:S02]  /*11a90*/  LEA R145, R49, R143, 0x2 ;  /* 0x0000008f31917211 */ /* 0x000fe400078e10ff */
[----:B------:R-:W-:Y:S02]  /*11aa0*/  LEA.HI.X.SX32 R115, R115, R2, 0x1, P4 ;  /* 0x0000000273737211 */ /* 0x000fe400020f0eff */
[-C--:B------:R-:W-:Y:S01]  /*11ab0*/  LEA R118, P4, R119, R0.reuse, 0x1 ;  /* 0x0000000077767211 */ /* 0x080fe200078808ff */
[----:B------:R-:W-:Y:S01]  /*11ac0*/  IMAD R147, R49, 0x4, R145 ;  /* 0x0000000431937824 */ /* 0x000fe200078e0291 */
[----:B------:R-:W-:-:S02]  /*11ad0*/  LEA R112, P2, R113, R0, 0x1 ;  /* 0x0000000071707211 */ /* 0x000fc400078408ff */
[----:B------:R-:W-:Y:S01]  /*11ae0*/  LEA.HI.X.SX32 R119, R119, R2, 0x1, P4 ;  /* 0x0000000277777211 */ /* 0x000fe200020f0eff */
[----:B------:R-:W-:Y:S01]  /*11af0*/  IMAD R149, R49, 0x4, R147 ;  /* 0x0000000431957824 */ /* 0x000fe200078e0293 */
[----:B------:R-:W-:Y:S02]  /*11b00*/  LEA R122, P4, R123, R0, 0x1 ;  /* 0x000000007b7a7211 */ /* 0x000fe400078808ff */
[-C--:B------:R-:W-:Y:S02]  /*11b10*/  LEA.HI.X.SX32 R113, R113, R2.reuse, 0x1, P2 ;  /* 0x0000000271717211 */ /* 0x080fe400010f0eff */
[----:B------:R-:W-:Y:S02]  /*11b20*/  LEA.HI.X.SX32 R123, R123, R2, 0x1, P4 ;  /* 0x000000027b7b7211 */ /* 0x000fe400020f0eff */
[-C--:B------:R-:W-:Y:S02]  /*11b30*/  LEA R126, P4, R127, R0.reuse, 0x1 ;  /* 0x000000007f7e7211 */ /* 0x080fe400078808ff */
[----:B------:R-:W-:-:S02]  /*11b40*/  LEA R116, P2, R117, R0, 0x1 ;  /* 0x0000000075747211 */ /* 0x000fc400078408ff */
[----:B------:R-:W-:Y:S02]  /*11b50*/  LEA R151, R49, R149, 0x2 ;  /* 0x0000009531977211 */ /* 0x000fe400078e10ff */
[-C--:B------:R-:W-:Y:S02]  /*11b60*/  LEA.HI.X.SX32 R127, R127, R2.reuse, 0x1, P4 ;  /* 0x000000027f7f7211 */ /* 0x080fe400020f0eff */
[----:B------:R-:W-:Y:S01]  /*11b70*/  LEA.HI.X.SX32 R117, R117, R2, 0x1, P2 ;  /* 0x0000000275757211 */ /* 0x000fe200010f0eff */
[----:B------:R-:W-:Y:S01]  /*11b80*/  IMAD R153, R49, 0x4, R151 ;  /* 0x0000000431997824 */ /* 0x000fe200078e0297 */
[-C--:B------:R-:W-:Y:S02]  /*11b90*/  LEA R130, P4, R131, R0.reuse, 0x1 ;  /* 0x0000000083827211 */ /* 0x080fe400078808ff */
[----:B------:R-:W-:Y:S01]  /*11ba0*/  LEA R120, P2, R121, R0, 0x1 ;  /* 0x0000000079787211 */ /* 0x000fe200078408ff */
[----:B------:R-:W-:Y:S01]  /*11bb0*/  IMAD R155, R49, 0x4, R153 ;  /* 0x00000004319b7824 */ /* 0x000fe200078e0299 */
[----:B------:R-:W-:-:S02]  /*11bc0*/  LEA.HI.X.SX32 R131, R131, R2, 0x1, P4 ;  /* 0x0000000283837211 */ /* 0x000fc400020f0eff */
[----:B------:R-:W-:Y:S02]  /*11bd0*/  LEA.HI.X.SX32 R121, R121, R2, 0x1, P2 ;  /* 0x0000000279797211 */ /* 0x000fe400010f0eff */
[-C--:B------:R-:W-:Y:S02]  /*11be0*/  LEA R134, P4, R135, R0.reuse, 0x1 ;  /* 0x0000000087867211 */ /* 0x080fe400078808ff */
[----:B------:R-:W-:Y:S02]  /*11bf0*/  LEA R124, P2, R125, R0, 0x1 ;  /* 0x000000007d7c7211 */ /* 0x000fe400078408ff */
[-C--:B------:R-:W-:Y:S02]  /*11c00*/  LEA.HI.X.SX32 R135, R135, R2.reuse, 0x1, P4 ;  /* 0x0000000287877211 */ /* 0x080fe400020f0eff */
[----:B------:R-:W-:Y:S02]  /*11c10*/  LEA.HI.X.SX32 R125, R125, R2, 0x1, P2 ;  /* 0x000000027d7d7211 */ /* 0x000fe400010f0eff */
[----:B------:R-:W-:-:S02]  /*11c20*/  LEA R138, P4, R45, R0, 0x1 ;  /* 0x000000002d8a7211 */ /* 0x000fc400078808ff */
[----:B------:R-:W-:Y:S02]  /*11c30*/  LEA R157, R49, R155, 0x2 ;  /* 0x0000009b319d7211 */ /* 0x000fe400078e10ff */
[----:B------:R-:W-:Y:S02]  /*11c40*/  LEA R128, P2, R129, R0, 0x1 ;  /* 0x0000000081807211 */ /* 0x000fe400078408ff */
[-C--:B------:R-:W-:Y:S01]  /*11c50*/  LEA.HI.X.SX32 R139, R45, R2.reuse, 0x1, P4 ;  /* 0x000000022d8b7211 */ /* 0x080fe200020f0eff */
[----:B------:R-:W-:Y:S01]  /*11c60*/  IMAD R45, R49, 0x4, R157 ;  /* 0x00000004312d7824 */ /* 0x000fe200078e029d */
[----:B------:R-:W-:Y:S02]  /*11c70*/  LEA.HI.X.SX32 R129, R129, R2, 0x1, P2 ;  /* 0x0000000281817211 */ /* 0x000fe400010f0eff */
[-C--:B------:R-:W-:Y:S01]  /*11c80*/  LEA R132, P2, R133, R0.reuse, 0x1 ;  /* 0x0000000085847211 */ /* 0x080fe200078408ff */
[----:B------:R-:W-:Y:S01]  /*11c90*/  IMAD R161, R49, 0x4, R45 ;  /* 0x0000000431a17824 */ /* 0x000fe200078e022d */
[----:B------:R-:W-:-:S02]  /*11ca0*/  LEA R142, P4, R143, R0, 0x1 ;  /* 0x000000008f8e7211 */ /* 0x000fc400078808ff */
[----:B------:R-:W-:Y:S02]  /*11cb0*/  LEA.HI.X.SX32 R133, R133, R2, 0x1, P2 ;  /* 0x0000000285857211 */ /* 0x000fe400010f0eff */
[----:B------:R-:W-:Y:S02]  /*11cc0*/  LEA R136, P2, R137, R0, 0x1 ;  /* 0x0000000089887211 */ /* 0x000fe400078408ff */
[----:B------:R-:W-:Y:S02]  /*11cd0*/  LEA R163, R49, R161, 0x2 ;  /* 0x000000a131a37211 */ /* 0x000fe400078e10ff */
[----:B------:R-:W-:Y:S02]  /*11ce0*/  LEA.HI.X.SX32 R137, R137, R2, 0x1, P2 ;  /* 0x0000000289897211 */ /* 0x000fe400010f0eff */
[----:B------:R-:W-:Y:S02]  /*11cf0*/  LEA R140, P2, R141, R0, 0x1 ;  /* 0x000000008d8c7211 */ /* 0x000fe400078408ff */
[----:B------:R-:W-:-:S02]  /*11d00*/  LEA.HI.X.SX32 R143, R143, R2, 0x1, P4 ;  /* 0x000000028f8f7211 */ /* 0x000fc400020f0eff */
[----:B------:R-:W-:Y:S01]  /*11d10*/  LEA R146, P4, R147, R0, 0x1 ;  /* 0x0000000093927211 */ /* 0x000fe200078808ff */
[----:B------:R-:W-:Y:S01]  /*11d20*/  IMAD R165, R49, 0x4, R163 ;  /* 0x0000000431a57824 */ /* 0x000fe200078e02a3 */
[----:B------:R-:W-:Y:S02]  /*11d30*/  LEA.HI.X.SX32 R141, R141, R2, 0x1, P2 ;  /* 0x000000028d8d7211 */ /* 0x000fe400010f0eff */
[----:B------:R-:W-:Y:S02]  /*11d40*/  LEA R144, P2, R145, R0, 0x1 ;  /* 0x0000000091907211 */ /* 0x000fe400078408ff */
[----:B------:R-:W-:Y:S01]  /*11d50*/  LEA.HI.X.SX32 R147, R147, R2, 0x1, P4 ;  /* 0x0000000293937211 */ /* 0x000fe200020f0eff */
[----:B------:R-:W-:Y:S01]  /*11d60*/  IMAD R167, R49, 0x4, R165 ;  /* 0x0000000431a77824 */ /* 0x000fe200078e02a5 */
[----:B------:R-:W-:Y:S02]  /*11d70*/  LEA R150, P4, R151, R0, 0x1 ;  /* 0x0000000097967211 */ /* 0x000fe400078808ff */
[----:B------:R-:W-:Y:S01]  /*11d80*/  LEA.HI.X.SX32 R145, R145, R2, 0x1, P2 ;  /* 0x0000000291917211 */ /* 0x000fe200010f0eff */
[----:B0-----:R-:W-:Y:S01]  /*11d90*/  STG.E.U16 [R8.64], R50 ;  /* 0x0000003208007986 */ /* 0x001fe2000c101506 */
[----:B------:R-:W-:-:S02]  /*11da0*/  LEA R148, P2, R149, R0, 0x1 ;  /* 0x0000000095947211 */ /* 0x000fc400078408ff */
[----:B------:R-:W-:Y:S01]  /*11db0*/  LEA.HI.X.SX32 R151, R151, R2, 0x1, P4 ;  /* 0x0000000297977211 */ /* 0x000fe200020f0eff */
[----:B--2---:R-:W-:Y:S01]  /*11dc0*/  STG.E.U16 [R6.64], R74 ;  /* 0x0000004a06007986 */ /* 0x004fe2000c101506 */
[----:B------:R-:W-:Y:S02]  /*11dd0*/  LEA R154, P4, R155, R0, 0x1 ;  /* 0x000000009b9a7211 */ /* 0x000fe400078808ff */
[----:B------:R-:W-:Y:S01]  /*11de0*/  LEA R169, R49, R167, 0x2 ;  /* 0x000000a731a97211 */ /* 0x000fe200078e10ff */
[----:B------:R-:W-:Y:S01]  /*11df0*/  STG.E.U16 [R10.64], R46 ;  /* 0x0000002e0a007986 */ /* 0x000fe2000c101506 */
[----:B------:R-:W-:Y:S02]  /*11e00*/  LEA.HI.X.SX32 R149, R149, R2, 0x1, P2 ;  /* 0x0000000295957211 */ /* 0x000fe400010f0eff */
[----:B------:R-:W-:Y:S01]  /*11e10*/  LEA R152, P2, R153, R0, 0x1 ;  /* 0x0000000099987211 */ /* 0x000fe200078408ff */
[----:B-1----:R0:W-:Y:S01]  /*11e20*/  STG.E.U16 [R42.64], R76 ;  /* 0x0000004c2a007986 */ /* 0x0021e2000c101506 */
[----:B------:R-:W-:Y:S01]  /*11e30*/  LEA.HI.X.SX32 R155, R155, R2, 0x1, P4 ;  /* 0x000000029b9b7211 */ /* 0x000fe200020f0eff */
[----:B------:R-:W-:Y:S01]  /*11e40*/  IMAD R171, R49, 0x4, R169 ;  /* 0x0000000431ab7824 */ /* 0x000fe200078e02a9 */
[----:B------:R-:W-:Y:S01]  /*11e50*/  LEA R158, P4, R45, R0, 0x1 ;  /* 0x000000002d9e7211 */ /* 0x000fe200078808ff */
[----:B------:R-:W-:Y:S01]  /*11e60*/  STG.E.U16 [R40.64], R56 ;  /* 0x0000003828007986 */ /* 0x000fe2000c101506 */
[----:B------:R-:W-:-:S03]  /*11e70*/  LEA.HI.X.SX32 R153, R153, R2, 0x1, P2 ;  /* 0x0000000299997211 */ /* 0x000fc600010f0eff */
[----:B---3--:R-:W-:Y:S01]  /*11e80*/  STG.E.U16 [R36.64], R80 ;  /* 0x0000005024007986 */ /* 0x008fe2000c101506 */
[----:B------:R-:W-:-:S03]  /*11e90*/  LEA R156, P2, R157, R0, 0x1 ;  /* 0x000000009d9c7211 */ /* 0x000fc600078408ff */
[----:B------:R-:W-:Y:S01]  /*11ea0*/  STG.E.U16 [R34.64], R54 ;  /* 0x0000003622007986 */ /* 0x000fe2000c101506 */
[----:B------:R-:W-:-:S03]  /*11eb0*/  LEA.HI.X.SX32 R159, R45, R2, 0x1, P4 ;  /* 0x000000022d9f7211 */ /* 0x000fc600020f0eff */
[----:B----4-:R-:W-:Y:S01]  /*11ec0*/  STG.E.U16 [R32.64], R82 ;  /* 0x0000005220007986 */ /* 0x010fe2000c101506 */
[----:B------:R-:W-:-:S03]  /*11ed0*/  IMAD R45, R49, 0x4, R171 ;  /* 0x00000004312d7824 */ /* 0x000fc600078e02ab */
[----:B------:R-:W-:Y:S04]  /*11ee0*/  STG.E.U16 [R20.64], R62 ;  /* 0x0000003e14007986 */ /* 0x000fe8000c101506 */
[----:B------:R-:W-:Y:S01]  /*11ef0*/  STG.E.U16 [R18.64], R88 ;  /* 0x0000005812007986 */ /* 0x000fe2000c101506 */
[----:B------:R-:W-:-:S03]  /*11f00*/  LEA.HI.X.SX32 R157, R157, R2, 0x1, P2 ;  /* 0x000000029d9d7211 */ /* 0x000fc600010f0eff */
[----:B------:R-:W-:Y:S01]  /*11f10*/  STG.E.U16 [R30.64], R64 ;  /* 0x000000401e007986 */ /* 0x000fe2000c101506 */
[----:B0-----:R-:W-:-:S03]  /*11f20*/  PRMT R42, R74, 0x7632, R42 ;  /* 0x000076324a2a7816 */ /* 0x001fc6000000002a */
[----:B------:R0:W-:Y:S01]  /*11f30*/  STG.E.U16 [R38.64], R86 ;  /* 0x0000005626007986 */ /* 0x0001e2000c101506 */
[----:B------:R-:W-:Y:S02]  /*11f40*/  LEA R160, P2, R161, R0, 0x1 ;  /* 0x00000000a1a07211 */ /* 0x000fe400078408ff */
[----:B------:R-:W-:Y:S01]  /*11f50*/  PRMT R46, R46, 0x7632, R46 ;  /* 0x000076322e2e7816 */ /* 0x000fe2000000002e */
[----:B------:R1:W-:Y:S01]  /*11f60*/  STG.E.U16 [R52.64], R68 ;  /* 0x0000004434007986 */ /* 0x0003e2000c101506 */
[----:B------:R-:W-:Y:S02]  /*11f70*/  LEA R175, R49, R45, 0x2 ;  /* 0x0000002d31af7211 */ /* 0x000fe400078e10ff */
[----:B------:R-:W-:Y:S01]  /*11f80*/  PRMT R76, R76, 0x7632, R76 ;  /* 0x000076324c4c7816 */ /* 0x000fe2000000004c */
[----:B------:R2:W-:Y:S01]  /*11f90*/  STG.E.U16 [R58.64], R92 ;  /* 0x0000005c3a007986 */ /* 0x0005e2000c101506 */
[----:B0-----:R-:W-:-:S03]  /*11fa0*/  PRMT R39, R50, 0x7632, R39 ;  /* 0x0000763232277816 */ /* 0x001fc60000000027 */
[----:B------:R-:W-:Y:S01]  /*11fb0*/  STG.E.U16 [R66.64], R70 ;  /* 0x0000004642007986 */ /* 0x000fe2000c101506 */
[----:B------:R-:W-:Y:S02]  /*11fc0*/  PRMT R56, R56, 0x7632, R56 ;  /* 0x0000763238387816 */ /* 0x000fe40000000038 */
[----:B------:R-:W-:Y:S01]  /*11fd0*/  PRMT R50, R80, 0x7632, R50 ;  /* 0x0000763250327816 */ /* 0x000fe20000000032 */
[----:B------:R-:W-:Y:S01]  /*11fe0*/  STG.E.U16 [R72.64], R90 ;  /* 0x0000005a48007986 */ /* 0x000fe2000c101506 */
[----:B------:R-:W-:Y:S02]  /*11ff0*/  LEA R162, P4, R163, R0, 0x1 ;  /* 0x00000000a3a27211 */ /* 0x000fe400078808ff */
[----:B------:R-:W-:Y:S01]  /*12000*/  LEA.HI.X.SX32 R161, R161, R2, 0x1, P2 ;  /* 0x00000002a1a17211 */ /* 0x000fe200010f0eff */
[----:B------:R-:W-:Y:S01]  /*12010*/  STG.E.U16 [R78.64], R39 ;  /* 0x000000274e007986 */ /* 0x000fe2000c101506 */
[----:B------:R-:W-:Y:S01]  /*12020*/  PRMT R54, R54, 0x7632, R54 ;  /* 0x0000763236367816 */ /* 0x000fe20000000036 */
[----:B------:R-:W-:Y:S01]  /*12030*/  IMAD R177, R49, 0x4, R175 ;  /* 0x0000000431b17824 */ /* 0x000fe200078e02af */
[----:B------:R-:W-:Y:S01]  /*12040*/  LEA R164, P2, R165, R0, 0x1 ;  /* 0x00000000a5a47211 */ /* 0x000fe200078408ff */
[----:B------:R-:W-:Y:S01]  /*12050*/  STG.E.U16 [R84.64], R42 ;  /* 0x0000002a54007986 */ /* 0x000fe2000c101506 */
[----:B-1----:R-:W-:-:S02]  /*12060*/  PRMT R52, R82, 0x7632, R52 ;  /* 0x0000763252347816 */ /* 0x002fc40000000034 */
[----:B------:R-:W-:Y:S01]  /*12070*/  PRMT R53, R62, 0x7632, R53 ;  /* 0x000076323e357816 */ /* 0x000fe20000000035 */
[----:B------:R-:W-:Y:S01]  /*12080*/  STG.E.U16 [R94.64], R46 ;  /* 0x0000002e5e007986 */ /* 0x000fe2000c101506 */
[----:B------:R-:W-:-:S03]  /*12090*/  PRMT R88, R88, 0x7632, R88 ;  /* 0x0000763258587816 */ /* 0x000fc60000000058 */
[----:B------:R-:W-:Y:S01]  /*120a0*/  STG.E.U16 [R96.64], R76 ;  /* 0x0000004c60007986 */ /* 0x000fe2000c101506 */
[----:B------:R-:W-:Y:S02]  /*120b0*/  LEA.HI.X.SX32 R163, R163, R2, 0x1, P4 ;  /* 0x00000002a3a37211 */ /* 0x000fe400020f0eff */
[----:B------:R-:W-:Y:S01]  /*120c0*/  PRMT R64, R64, 0x7632, R64 ;  /* 0x0000763240407816 */ /* 0x000fe20000000040 */
[----:B------:R0:W-:Y:S01]  /*120d0*/  STG.E.U16 [R98.64], R56 ;  /* 0x0000003862007986 */ /* 0x0001e2000c101506 */
[----:B------:R-:W-:Y:S01]  /*120e0*/  LEA R166, P4, R167, R0, 0x1 ;  /* 0x00000000a7a67211 */ /* 0x000fe200078808ff */
[----:B------:R-:W-:Y:S01]  /*120f0*/  IMAD R179, R49, 0x4, R177 ;  /* 0x0000000431b37824 */ /* 0x000fe200078e02b1 */
[----:B------:R-:W-:Y:S01]  /*12100*/  LEA.HI.X.SX32 R165, R165, R2, 0x1, P2 ;  /* 0x00000002a5a57211 */ /* 0x000fe200010f0eff */
[----:B------:R-:W-:Y:S01]  /*12110*/  STG.E.U16 [R100.64], R50 ;  /* 0x0000003264007986 */ /* 0x000fe2000c101506 */
[----:B------:R-:W-:Y:S02]  /*12120*/  LEA R168, P2, R169, R0, 0x1 ;  /* 0x00000000a9a87211 */ /* 0x000fe400078408ff */
[----:B------:R-:W-:Y:S01]  /*12130*/  PRMT R68, R68, 0x7632, R68 ;  /* 0x0000763244447816 */ /* 0x000fe20000000044 */
[----:B------:R-:W-:Y:S01]  /*12140*/  STG.E.U16 [R102.64], R54 ;  /* 0x0000003666007986 */ /* 0x000fe2000c101506 */
[----:B--2---:R-:W-:-:S02]  /*12150*/  PRMT R58, R92, 0x7632, R58 ;  /* 0x000076325c3a7816 */ /* 0x004fc4000000003a */
[----:B0-----:R-:W-:Y:S01]  /*12160*/  PRMT R56, R86, 0x7632, R56 ;  /* 0x0000763256387816 */ /* 0x001fe20000000038 */
[----:B------:R-:W-:Y:S01]  /*12170*/  STG.E.U16 [R104.64], R52 ;  /* 0x0000003468007986 */ /* 0x000fe2000c101506 */
[----:B------:R-:W-:-:S03]  /*12180*/  PRMT R59, R70, 0x7632, R59 ;  /* 0x00007632463b7816 */ /* 0x000fc6000000003b */
[----:B------:R-:W-:Y:S01]  /*12190*/  STG.E.U16 [R106.64], R53 ;  /* 0x000000356a007986 */ /* 0x000fe2000c101506 */
[----:B------:R-:W-:Y:S02]  /*121a0*/  LEA.HI.X.SX32 R167, R167, R2, 0x1, P4 ;  /* 0x00000002a7a77211 */ /* 0x000fe400020f0eff */
[----:B------:R-:W-:Y:S01]  /*121b0*/  PRMT R90, R90, 0x7632, R90 ;  /* 0x000076325a5a7816 */ /* 0x000fe2000000005a */
[----:B------:R0:W-:Y:S01]  /*121c0*/  STG.E.U16 [R108.64], R88 ;  /* 0x000000586c007986 */ /* 0x0001e2000c101506 */
[----:B------:R-:W-:Y:S02]  /*121d0*/  LEA R170, P4, R171, R0, 0x1 ;  /* 0x00000000abaa7211 */ /* 0x000fe400078808ff */
[----:B------:R-:W-:Y:S01]  /*121e0*/  LEA.HI.X.SX32 R169, R169, R2, 0x1, P2 ;  /* 0x00000002a9a97211 */ /* 0x000fe200010f0eff */
[----:B------:R-:W-:Y:S01]  /*121f0*/  STG.E.U16 [R110.64], R64 ;  /* 0x000000406e007986 */ /* 0x000fe2000c101506 */
[----:B------:R-:W-:Y:S02]  /*12200*/  LEA R172, P2, R45, R0, 0x1 ;  /* 0x000000002dac7211 */ /* 0x000fe400078408ff */
[----:B------:R-:W-:Y:S01]  /*12210*/  LEA R181, R49, R179, 0x2 ;  /* 0x000000b331b57211 */ /* 0x000fe200078e10ff */
[----:B------:R-:W-:Y:S01]  /*12220*/  STG.E.U16 [R112.64], R56 ;  /* 0x0000003870007986 */ /* 0x000fe2000c101506 */
[----:B------:R-:W-:-:S03]  /*12230*/  LEA.HI.X.SX32 R171, R171, R2, 0x1, P4 ;  /* 0x00000002abab7211 */ /* 0x000fc600020f0eff */
[----:B------:R-:W-:Y:S01]  /*12240*/  STG.E.U16 [R114.64], R68 ;  /* 0x0000004472007986 */ /* 0x000fe2000c101506 */
[----:B------:R-:W-:-:S03]  /*12250*/  LEA R174, P4, R175, R0, 0x1 ;  /* 0x00000000afae7211 */ /* 0x000fc600078808ff */
[----:B------:R-:W-:Y:S01]  /*12260*/  STG.E.U16 [R116.64], R58 ;  /* 0x0000003a74007986 */ /* 0x000fe2000c101506 */
[----:B------:R-:W-:-:S03]  /*12270*/  LEA.HI.X.SX32 R173, R45, R2, 0x1, P2 ;  /* 0x000000022dad7211 */ /* 0x000fc600010f0eff */
[----:B------:R-:W-:Y:S01]  /*12280*/  STG.E.U16 [R118.64], R59 ;  /* 0x0000003b76007986 */ /* 0x000fe2000c101506 */
[----:B------:R-:W-:-:S03]  /*12290*/  IMAD R45, R49, 0x4, R181 ;  /* 0x00000004312d7824 */ /* 0x000fc600078e02b5 */
[----:B------:R1:W-:Y:S04]  /*122a0*/  STG.E.U16 [R120.64], R90 ;  /* 0x0000005a78007986 */ /* 0x0003e8000c101506 */
[----:B------:R-:W-:Y:S01]  /*122b0*/  STG.E.U16 [R122.64], R51 ;  /* 0x000000337a007986 */ /* 0x000fe2000c101506 */
[----:B------:R-:W-:-:S03]  /*122c0*/  LEA.HI.X.SX32 R175, R175, R2, 0x1, P4 ;  /* 0x00000002afaf7211 */ /* 0x000fc600020f0eff */
[----:B------:R-:W-:Y:S01]  /*122d0*/  STG.E.U16 [R124.64], R75 ;  /* 0x0000004b7c007986 */ /* 0x000fe2000c101506 */
[----:B------:R-:W-:-:S03]  /*122e0*/  LEA R176, P2, R177, R0, 0x1 ;  /* 0x00000000b1b07211 */ /* 0x000fc600078408ff */
[----:B------:R-:W-:Y:S01]  /*122f0*/  STG.E.U16 [R126.64], R47 ;  /* 0x0000002f7e007986 */ /* 0x000fe2000c101506 */
[----:B------:R-:W-:Y:S01]  /*12300*/  LEA R178, P4, R179, R0, 0x1 ;  /* 0x00000000b3b27211 */ /* 0x000fe200078808ff */
[----:B------:R-:W-:Y:S02]  /*12310*/  IMAD R49, R49, 0x4, R45 ;  /* 0x0000000431317824 */ /* 0x000fe400078e022d */
[----:B------:R-:W-:Y:S04]  /*12320*/  STG.E.U16 [R128.64], R77 ;  /* 0x0000004d80007986 */ /* 0x000fe8000c101506 */
[----:B------:R-:W-:Y:S04]  /*12330*/  STG.E.U16 [R130.64], R57 ;  /* 0x0000003982007986 */ /* 0x000fe8000c101506 */
[----:B------:R-:W-:Y:S01]  /*12340*/  STG.E.U16 [R132.64], R81 ;  /* 0x0000005184007986 */ /* 0x000fe2000c101506 */
[----:B------:R-:W-:-:S03]  /*12350*/  FSEL R61, R61, -INF , P5 ;  /* 0xff8000003d3d7808 */ /* 0x000fc60002800000 */
[----:B------:R-:W-:Y:S01]  /*12360*/  STG.E.U16 [R134.64], R55 ;  /* 0x0000003786007986 */ /* 0x000fe2000c101506 */
[----:B------:R-:W-:-:S03]  /*12370*/  LEA.HI.X.SX32 R177, R177, R2, 0x1, P2 ;  /* 0x00000002b1b17211 */ /* 0x000fc600010f0eff */
[----:B------:R-:W-:Y:S01]  /*12380*/  STG.E.U16 [R136.64], R83 ;  /* 0x0000005388007986 */ /* 0x000fe2000c101506 */
[----:B------:R-:W-:-:S03]  /*12390*/  LEA.HI.X.SX32 R179, R179, R2, 0x1, P4 ;  /* 0x00000002b3b37211 */ /* 0x000fc600020f0eff */
[----:B------:R-:W-:Y:S01]  /*123a0*/  STG.E.U16 [R138.64], R63 ;  /* 0x0000003f8a007986 */ /* 0x000fe2000c101506 */
[-C--:B------:R-:W-:Y:S02]  /*123b0*/  LEA R180, P2, R181, R0.reuse, 0x1 ;  /* 0x00000000b5b47211 */ /* 0x080fe400078408ff */
[-C--:B------:R-:W-:Y:S01]  /*123c0*/  LEA R182, P5, R45, R0.reuse, 0x1 ;  /* 0x000000002db67211 */ /* 0x080fe200078a08ff */
[----:B------:R-:W-:Y:S01]  /*123d0*/  STG.E.U16 [R140.64], R89 ;  /* 0x000000598c007986 */ /* 0x000fe2000c101506 */
[----:B------:R-:W-:Y:S02]  /*123e0*/  LEA R48, P4, R49, R0, 0x1 ;  /* 0x0000000031307211 */ /* 0x000fe400078808ff */
[----:B------:R-:W-:Y:S01]  /*123f0*/  PRMT R0, R51, 0x7632, R0 ;  /* 0x0000763233007816 */ /* 0x000fe20000000000 */
[----:B------:R-:W-:Y:S01]  /*12400*/  STG.E.U16 [R142.64], R65 ;  /* 0x000000418e007986 */ /* 0x000fe2000c101506 */
[----:B------:R-:W-:-:S03]  /*12410*/  PRMT R78, R75, 0x7632, R78 ;  /* 0x000076324b4e7816 */ /* 0x000fc6000000004e */
[----:B------:R-:W-:Y:S01]  /*12420*/  STG.E.U16 [R144.64], R87 ;  /* 0x0000005790007986 */ /* 0x000fe2000c101506 */
[----:B------:R-:W-:-:S03]  /*12430*/  PRMT R79, R47, 0x7632, R79 ;  /* 0x000076322f4f7816 */ /* 0x000fc6000000004f */
[----:B------:R-:W-:Y:S01]  /*12440*/  STG.E.U16 [R146.64], R69 ;  /* 0x0000004592007986 */ /* 0x000fe2000c101506 */
[-C--:B------:R-:W-:Y:S02]  /*12450*/  LEA.HI.X.SX32 R181, R181, R2.reuse, 0x1, P2 ;  /* 0x00000002b5b57211 */ /* 0x080fe400010f0eff */
[-C--:B------:R-:W-:Y:S01]  /*12460*/  LEA.HI.X.SX32 R183, R45, R2.reuse, 0x1, P5 ;  /* 0x000000022db77211 */ /* 0x080fe200028f0eff */
[----:B------:R-:W-:Y:S01]  /*12470*/  STG.E.U16 [R148.64], R93 ;  /* 0x0000005d94007986 */ /* 0x000fe2000c101506 */
[----:B------:R-:W-:Y:S02]  /*12480*/  LEA.HI.X.SX32 R49, R49, R2, 0x1, P4 ;  /* 0x0000000231317211 */ /* 0x000fe400020f0eff */
[----:B------:R-:W-:Y:S01]  /*12490*/  PRMT R80, R77, 0x7632, R80 ;  /* 0x000076324d507816 */ /* 0x000fe20000000050 */
[----:B------:R-:W-:Y:S01]  /*124a0*/  STG.E.U16 [R150.64], R71 ;  /* 0x0000004796007986 */ /* 0x000fe2000c101506 */
[----:B------:R-:W-:Y:S02]  /*124b0*/  PRMT R2, R57, 0x7632, R2 ;  /* 0x0000763239027816 */ /* 0x000fe40000000002 */
[----:B------:R-:W-:Y:S01]  /*124c0*/  FSETP.NEU.AND P2, PT, R4, RZ, PT ;  /* 0x000000ff0400720b */ /* 0x000fe20003f4d000 */
[----:B------:R-:W-:Y:S01]  /*124d0*/  STG.E.U16 [R152.64], R91 ;  /* 0x0000005b98007986 */ /* 0x000fe2000c101506 */
[----:B------:R-:W-:-:S02]  /*124e0*/  PRMT R82, R81, 0x7632, R82 ;  /* 0x0000763251527816 */ /* 0x000fc40000000052 */
[----:B------:R-:W-:Y:S01]  /*124f0*/  PRMT R4, R55, 0x7632, R4 ;  /* 0x0000763237047816 */ /* 0x000fe20000000004 */
[----:B------:R-:W-:Y:S01]  /*12500*/  STG.E.U16 [R154.64], R0 ;  /* 0x000000009a007986 */ /* 0x000fe2000c101506 */
[----:B------:R-:W-:-:S03]  /*12510*/  PRMT R84, R83, 0x7632, R84 ;  /* 0x0000763253547816 */ /* 0x000fc60000000054 */
[----:B------:R-:W-:Y:S01]  /*12520*/  STG.E.U16 [R156.64], R78 ;  /* 0x0000004e9c007986 */ /* 0x000fe2000c101506 */
[----:B------:R-:W-:-:S03]  /*12530*/  PRMT R85, R63, 0x7632, R85 ;  /* 0x000076323f557816 */ /* 0x000fc60000000055 */
[----:B------:R-:W-:Y:S01]  /*12540*/  STG.E.U16 [R158.64], R79 ;  /* 0x0000004f9e007986 */ /* 0x000fe2000c101506 */
[----:B------:R-:W-:Y:S02]  /*12550*/  FSETP.NEU.AND P5, PT, R5, RZ, PT ;  /* 0x000000ff0500720b */ /* 0x000fe40003fad000 */
[----:B------:R-:W-:Y:S01]  /*12560*/  PRMT R86, R89, 0x7632, R86 ;  /* 0x0000763259567816 */ /* 0x000fe20000000056 */
[----:B------:R-:W-:Y:S01]  /*12570*/  STG.E.U16 [R160.64], R80 ;  /* 0x00000050a0007986 */ /* 0x000fe2000c101506 */
[----:B------:R-:W-:-:S03]  /*12580*/  PRMT R5, R65, 0x7632, R5 ;  /* 0x0000763241057816 */ /* 0x000fc60000000005 */
[----:B------:R2:W-:Y:S01]  /*12590*/  STG.E.U16 [R162.64], R2 ;  /* 0x00000002a2007986 */ /* 0x0005e2000c101506 */
[----:B0-----:R-:W-:-:S03]  /*125a0*/  PRMT R88, R87, 0x7632, R88 ;  /* 0x0000763257587816 */ /* 0x001fc60000000058 */
[----:B------:R-:W-:Y:S01]  /*125b0*/  STG.E.U16 [R164.64], R82 ;  /* 0x00000052a4007986 */ /* 0x000fe2000c101506 */
[----:B------:R-:W-:-:S03]  /*125c0*/  PRMT R6, R69, 0x7632, R6 ;  /* 0x0000763245067816 */ /* 0x000fc60000000006 */
[----:B------:R-:W-:Y:S01]  /*125d0*/  STG.E.U16 [R166.64], R4 ;  /* 0x00000004a6007986 */ /* 0x000fe2000c101506 */
[----:B-1----:R-:W-:-:S03]  /*125e0*/  PRMT R90, R93, 0x7632, R90 ;  /* 0x000076325d5a7816 */ /* 0x002fc6000000005a */
[----:B------:R-:W-:Y:S01]  /*125f0*/  STG.E.U16 [R168.64], R84 ;  /* 0x00000054a8007986 */ /* 0x000fe2000c101506 */
[----:B------:R-:W-:-:S03]  /*12600*/  PRMT R16, R71, 0x7632, R16 ;  /* 0x0000763247107816 */ /* 0x000fc60000000010 */
[----:B------:R-:W-:Y:S01]  /*12610*/  STG.E.U16 [R170.64], R85 ;  /* 0x00000055aa007986 */ /* 0x000fe2000c101506 */
[----:B------:R-:W-:-:S03]  /*12620*/  PRMT R18, R91, 0x7632, R18 ;  /* 0x000076325b127816 */ /* 0x000fc60000000012 */
[----:B------:R-:W-:Y:S04]  /*12630*/  STG.E.U16 [R172.64], R86 ;  /* 0x00000056ac007986 */ /* 0x000fe8000c101506 */
[----:B------:R0:W-:Y:S04]  /*12640*/  STG.E.U16 [R174.64], R5 ;  /* 0x00000005ae007986 */ /* 0x0001e8000c101506 */
[----:B------:R1:W-:Y:S04]  /*12650*/  STG.E.U16 [R176.64], R88 ;  /* 0x00000058b0007986 */ /* 0x0003e8000c101506 */
[----:B------:R1:W-:Y:S04]  /*12660*/  STG.E.U16 [R178.64], R6 ;  /* 0x00000006b2007986 */ /* 0x0003e8000c101506 */
[----:B------:R1:W-:Y:S04]  /*12670*/  STG.E.U16 [R180.64], R90 ;  /* 0x0000005ab4007986 */ /* 0x0003e8000c101506 */
[----:B------:R1:W-:Y:S04]  /*12680*/  STG.E.U16 [R182.64], R16 ;  /* 0x00000010b6007986 */ /* 0x0003e8000c101506 */
[----:B------:R1:W-:Y:S01]  /*12690*/  STG.E.U16 [R48.64], R18 ;  /* 0x0000001230007986 */ /* 0x0003e2000c101506 */
[----:B--2---:R-:W-:-:S02]  /*126a0*/  FSEL R2, R13, -INF , P6 ;  /* 0xff8000000d027808 */ /* 0x004fc40003000000 */
[----:B------:R-:W-:Y:S02]  /*126b0*/  FSEL R7, R14, -INF , P1 ;  /* 0xff8000000e077808 */ /* 0x000fe40000800000 */
[----:B------:R-:W-:Y:S02]  /*126c0*/  FSEL R0, R15, -INF , P3 ;  /* 0xff8000000f007808 */ /* 0x000fe40001800000 */
[----:B0-----:R-:W-:Y:S02]  /*126d0*/  FSEL R5, R60, -INF , P2 ;  /* 0xff8000003c057808 */ /* 0x001fe40001000000 */
[----:B------:R-:W-:Y:S01]  /*126e0*/  FSEL R44, R44, -INF , P5 ;  /* 0xff8000002c2c7808 */ /* 0x000fe20002800000 */
[----:B------:R-:W-:Y:S01]  /*126f0*/  FFMA R8, R17, 0.69314718246459960938, R22 ;  /* 0x3f31721811087823 */ /* 0x000fe20000000016 */
[----:B------:R-:W-:Y:S01]  /*12700*/  LOP3.LUT R186, R186, 0x1c, RZ, 0xc0, !PT ;  /* 0x0000001cbaba7812 */ /* 0x000fe200078ec0ff */
[----:B------:R-:W-:Y:S02]  /*12710*/  FFMA R9, R12, 0.69314718246459960938, R23 ;  /* 0x3f3172180c097823 */ /* 0x000fe40000000017 */
[----:B------:R-:W-:-:S02]  /*12720*/  FFMA R10, R61, 0.69314718246459960938, R24 ;  /* 0x3f3172183d0a7823 */ /* 0x000fc40000000018 */
[----:B------:R-:W-:Y:S01]  /*12730*/  FFMA R11, R2, 0.69314718246459960938, R25 ;  /* 0x3f317218020b7823 */ /* 0x000fe20000000019 */
[----:B------:R-:W-:Y:S01]  /*12740*/  BAR.SYNC.DEFER_BLOCKING 0x0 ;  /* 0x0000000000007b1d */ /* 0x000fe20000010000 */
[----:B------:R-:W-:Y:S02]  /*12750*/  FFMA R12, R7, 0.69314718246459960938, R26 ;  /* 0x3f317218070c7823 */ /* 0x000fe4000000001a */
[----:B------:R-:W-:Y:S02]  /*12760*/  FFMA R13, R0, 0.69314718246459960938, R27 ;  /* 0x3f317218000d7823 */ /* 0x000fe4000000001b */
[----:B------:R-:W-:Y:S02]  /*12770*/  FFMA R14, R5, 0.69314718246459960938, R28 ;  /* 0x3f317218050e7823 */ /* 0x000fe4000000001c */
[----:B------:R-:W-:Y:S01]  /*12780*/  FFMA R15, R44, 0.69314718246459960938, R29 ;  /* 0x3f3172182c0f7823 */ /* 0x000fe2000000001d */
[----:B------:R1:W-:Y:S04]  /*12790*/  STS.128 [R186.X4], R8 ;  /* 0x00000008ba007388 */ /* 0x0003e80000004c00 */
[----:B------:R1:W-:Y:S04]  /*127a0*/  STS.128 [R186.X4+0x80], R12 ;  /* 0x0000800cba007388 */ /* 0x0003e80000004c00 */
[----:B------:R-:W-:Y:S06]  /*127b0*/  BAR.SYNC.DEFER_BLOCKING 0x0 ;  /* 0x0000000000007b1d */ /* 0x000fec0000010000 */
[----:B------:R-:W-:Y:S05]  /*127c0*/  @P0 EXIT ;  /* 0x000000000000094d */ /* 0x000fea0003800000 */
[----:B-1----:R-:W0:Y:S01]  /*127d0*/  LDS R3, [R3] ;  /* 0x0000000003037984 */ /* 0x002e220000000800 */
[----:B------:R-:W-:Y:S01]  /*127e0*/  IMAD R0, R185, c[0x0][0x1cc], RZ ;  /* 0x00007300b9007a24 */ /* 0x000fe200078e02ff */
[C---:B------:R-:W-:Y:S01]  /*127f0*/  SHF.L.U32 R5, R184.reuse, 0x2, RZ ;  /* 0x00000002b8057819 */ /* 0x040fe200000006ff */
[----:B------:R-:W-:-:S04]  /*12800*/  IMAD.HI R7, R184, 0x4, RZ ;  /* 0x00000004b8077827 */ /* 0x000fc800078e02ff */
[C---:B------:R-:W-:Y:S02]  /*12810*/  IMAD.SHL.U32 R4, R0.reuse, 0x4, RZ ;  /* 0x0000000400047824 */ /* 0x040fe400078e00ff */
[----:B------:R-:W-:-:S03]  /*12820*/  IMAD.HI R0, R0, 0x4, RZ ;  /* 0x0000000400007827 */ /* 0x000fc600078e02ff */
[----:B------:R-:W-:-:S04]  /*12830*/  IADD3 R4, P0, P1, R5, c[0x0][0x180], R4 ;  /* 0x0000600005047a10 */ /* 0x000fc8000791e004 */
[----:B------:R-:W-:-:S05]  /*12840*/  IADD3.X R5, R7, c[0x0][0x184], R0, P0, P1 ;  /* 0x0000610007057a10 */ /* 0x000fca00007e2400 */
[----:B0-----:R-:W-:Y:S01]  /*12850*/  STG.E [R4.64], R3 ;  /* 0x0000000304007986 */ /* 0x001fe2000c101906 */
[----:B------:R-:W-:Y:S05]  /*12860*/  EXIT ;  /* 0x000000000000794d */ /* 0x000fea0003800000 */
.L_x_20:
[----:B------:R-:W-:-:S00]  /*12870*/  BRA `(.L_x_20) ;  /* 0xfffffff000007947 */ /* 0x000fc0000383ffff */
[----:B------:R-:W-:-:S00]  /*12880*/  NOP ;  /* 0x0000000000007918 */ /* 0x000fc00000000000 */
[----:B------:R-:W-:-:S00]  /*12890*/  NOP ;  /* 0x0000000000007918 */ /* 0x000fc00000000000 */
[----:B------:R-:W-:-:S00]  /*128a0*/  NOP ;  /* 0x0000000000007918 */ /* 0x000fc00000000000 */
[----:B------:R-:W-:-:S00]  /*128b0*/  NOP ;  /* 0x0000000000007918 */ /* 0x000fc00000000000 */
[----:B------:R-:W-:-:S00]  /*128c0*/  NOP ;  /* 0x0000000000007918 */ /* 0x000fc00000000000 */
[----:B------:R-:W-:-:S00]  /*128d0*/  NOP ;  /* 0x0000000000007918 */ /* 0x000fc00000000000 */
[----:B------:R-:W-:-:S00]  /*128e0*/  NOP ;  /* 0x0000000000007918 */ /* 0x000fc00000000000 */
[----:B------:R-:W-:-:S00]  /*128f0*/  NOP ;  /* 0x0000000000007918 */ /* 0x000fc00000000000 */
.L_x_21:


//--------------------- .nv.global.init           --------------------------
	.section	.nv.global.init,"aw",@progbits
.nv.global.init:
	.type		_$_str,@object
	.size		_$_str,(.L_0 - _$_str)
_$_str:
        /*0000*/ 	.byte	0x5f, 0x5f, 0x43, 0x55, 0x44, 0x41, 0x5f, 0x46, 0x54, 0x5a, 0x00
.L_0:


//--------------------- .nv.shared.attn_fwd       --------------------------
	.section	.nv.shared.attn_fwd,"aw",@nobits
	.sectionflags	@""
	.align	16
